def matmul_kernel(
    a_ptr,
    b_ptr,
    c_ptr,
    M,
    N,
    K,
    stride_am,
    stride_ak,
    stride_bk,
    stride_bn,
    stride_cm,
    stride_cn,
    BLOCK_M: tl.constexpr,
    BLOCK_N: tl.constexpr,
    BLOCK_K: tl.constexpr,
    GROUP_M: tl.constexpr,
):
    pid = tl.program_id(axis=0)
    num_pid_m = tl.cdiv(M, BLOCK_M)
    num_pid_n = tl.cdiv(N, BLOCK_N)
    num_pid_in_group = GROUP_M * num_pid_n
    group_id = pid // num_pid_in_group
    first_pid_m = group_id * GROUP_M
    group_size_m = min(num_pid_m - first_pid_m, GROUP_M)
    pid_m = first_pid_m + ((pid % num_pid_in_group) % group_size_m)
    pid_n = (pid % num_pid_in_group) // group_size_m

    offs_am = (pid_m * BLOCK_M + tl.arange(0, BLOCK_M)) % M
    offs_bn = (pid_n * BLOCK_N + tl.arange(0, BLOCK_N)) % N
    offs_k = tl.arange(0, BLOCK_K)
    a_ptrs = a_ptr + offs_am[:, None] * stride_am + offs_k[None, :] * stride_ak
    b_ptrs = b_ptr + offs_k[:, None] * stride_bk + offs_bn[None, :] * stride_bn

    acc = tl.zeros((BLOCK_M, BLOCK_N), dtype=tl.float32)
    for kk in range(0, tl.cdiv(K, BLOCK_K)):
        a = tl.load(a_ptrs, mask=offs_k[None, :] < K - kk * BLOCK_K, other=0.0)
        b = tl.load(b_ptrs, mask=offs_k[:, None] < K - kk * BLOCK_K, other=0.0)
        acc = tl.dot(a, b, acc)
        a_ptrs += BLOCK_K * stride_ak
        b_ptrs += BLOCK_K * stride_bk

    c = acc.to(c_ptr.dtype.element_ty)
    offs_cm = pid_m * BLOCK_M + tl.arange(0, BLOCK_M)
    offs_cn = pid_n * BLOCK_N + tl.arange(0, BLOCK_N)
    c_ptrs = c_ptr + offs_cm[:, None] * stride_cm + offs_cn[None, :] * stride_cn
    mask = (offs_cm[:, None] < M) & (offs_cn[None, :] < N)
    tl.store(c_ptrs, c, mask=mask)

# config = {"BLOCK_K": 32, "BLOCK_M": 128, "BLOCK_N": 256, "GROUP_M": 8, "arch": "sm_100", "dtype": "fp16", "num_ctas": 1, "num_stages": 3, "num_warps": 1}
# arch = sm_100


// ===== COMPILED SASS (sm_100a) =====

	.target	sm_100a

	.elftype	@"ET_EXEC"


//--------------------- .note.nv.tkinfo           --------------------------
	.section	.note.nv.tkinfo,"",@"SHT_NOTE"
	.sectionflags	@"SHF_NOTE_NV_TKINFO"
	.tkinfo
        /*0018*/ 	.word	0x00000081
        /*0030*/ 	.string	""
        /*0030*/ 	.string	"ptxas-blackwell"
        /*0030*/ 	.string	"Cuda compilation tools, release 12.9, V12.9.86"
        /*0030*/ 	.string	"Build cuda_12.9.r12.9/compiler.36037853_0"
        /*0030*/ 	.string	"-v  -suppress-debug-info  -lineinfo  -arch sm_100a "



//--------------------- .note.nv.cuver            --------------------------
	.section	.note.nv.cuver,"",@"SHT_NOTE"
	.sectionflags	@"SHF_NOTE_NV_CUVER"
        /*0018*/ 	.short	0x0001
        /*001a*/ 	.short	0x0064
        /*001c*/ 	.short	0x0001
        /*001e*/ 	.short	0x0000
        /*0020*/ 	.short	0x0001
        /*0022*/ 	.short	0x0000


//--------------------- .nv.info                  --------------------------
	.section	.nv.info,"",@"SHT_CUDA_INFO"
	.align	4


	//----- nvinfo : EIATTR_REGCOUNT
	.align		4
        /*0000*/ 	.byte	0x04, 0x2f
        /*0002*/ 	.short	(.L_1 - .L_0)
	.align		4
.L_0:
        /*0004*/ 	.word	index@(matmul_kernel)
        /*0008*/ 	.word	0x00000040


	//----- nvinfo : EIATTR_FRAME_SIZE
	.align		4
.L_1:
        /*000c*/ 	.byte	0x04, 0x11
        /*000e*/ 	.short	(.L_3 - .L_2)
	.align		4
.L_2:
        /*0010*/ 	.word	index@(matmul_kernel)
        /*0014*/ 	.word	0x00003868


	//----- nvinfo : EIATTR_MIN_STACK_SIZE
	.align		4
.L_3:
        /*0018*/ 	.byte	0x04, 0x12
        /*001a*/ 	.short	(.L_5 - .L_4)
	.align		4
.L_4:
        /*001c*/ 	.word	index@(matmul_kernel)
        /*0020*/ 	.word	0x00003868
.L_5:


//--------------------- .nv.info.matmul_kernel    --------------------------
	.section	.nv.info.matmul_kernel,"",@"SHT_CUDA_INFO"
	.sectionflags	@""
	.align	4


	//----- nvinfo : EIATTR_CUDA_API_VERSION
	.align		4
        /*0000*/ 	.byte	0x04, 0x37
        /*0002*/ 	.short	(.L_7 - .L_6)
.L_6:
        /*0004*/ 	.word	0x00000081


	//----- nvinfo : EIATTR_KPARAM_INFO
	.align		4
.L_7:
        /*0008*/ 	.byte	0x04, 0x17
        /*000a*/ 	.short	(.L_9 - .L_8)
.L_8:
        /*000c*/ 	.word	0x00000000
        /*0010*/ 	.short	0x000d
        /*0012*/ 	.short	0x0048
        /*0014*/ 	.byte	0x00, 0xf4, 0x21, 0x00


	//----- nvinfo : EIATTR_KPARAM_INFO
	.align		4
.L_9:
        /*0018*/ 	.byte	0x04, 0x17
        /*001a*/ 	.short	(.L_11 - .L_10)
.L_10:
        /*001c*/ 	.word	0x00000000
        /*0020*/ 	.short	0x000c
        /*0022*/ 	.short	0x0040
        /*0024*/ 	.byte	0x00, 0xf4, 0x21, 0x00


	//----- nvinfo : EIATTR_KPARAM_INFO
	.align		4
.L_11:
        /*0028*/ 	.byte	0x04, 0x17
        /*002a*/ 	.short	(.L_13 - .L_12)
.L_12:
        /*002c*/ 	.word	0x00000000
        /*0030*/ 	.short	0x000b
        /*0032*/ 	.short	0x0038
        /*0034*/ 	.byte	0x00, 0xf0, 0x11, 0x00


	//----- nvinfo : EIATTR_KPARAM_INFO
	.align		4
.L_13:
        /*0038*/ 	.byte	0x04, 0x17
        /*003a*/ 	.short	(.L_15 - .L_14)
.L_14:
        /*003c*/ 	.word	0x00000000
        /*0040*/ 	.short	0x000a
        /*0042*/ 	.short	0x0034
        /*0044*/ 	.byte	0x00, 0xf0, 0x11, 0x00


	//----- nvinfo : EIATTR_KPARAM_INFO
	.align		4
.L_15:
        /*0048*/ 	.byte	0x04, 0x17
        /*004a*/ 	.short	(.L_17 - .L_16)
.L_16:
        /*004c*/ 	.word	0x00000000
        /*0050*/ 	.short	0x0009
        /*0052*/ 	.short	0x0030
        /*0054*/ 	.byte	0x00, 0xf0, 0x11, 0x00


	//----- nvinfo : EIATTR_KPARAM_INFO
	.align		4
.L_17:
        /*0058*/ 	.byte	0x04, 0x17
        /*005a*/ 	.short	(.L_19 - .L_18)
.L_18:
        /*005c*/ 	.word	0x00000000
        /*0060*/ 	.short	0x0008
        /*0062*/ 	.short	0x002c
        /*0064*/ 	.byte	0x00, 0xf0, 0x11, 0x00


	//----- nvinfo : EIATTR_KPARAM_INFO
	.align		4
.L_19:
        /*0068*/ 	.byte	0x04, 0x17
        /*006a*/ 	.short	(.L_21 - .L_20)
.L_20:
        /*006c*/ 	.word	0x00000000
        /*0070*/ 	.short	0x0007
        /*0072*/ 	.short	0x0028
        /*0074*/ 	.byte	0x00, 0xf0, 0x11, 0x00


	//----- nvinfo : EIATTR_KPARAM_INFO
	.align		4
.L_21:
        /*0078*/ 	.byte	0x04, 0x17
        /*007a*/ 	.short	(.L_23 - .L_22)
.L_22:
        /*007c*/ 	.word	0x00000000
        /*0080*/ 	.short	0x0006
        /*0082*/ 	.short	0x0024
        /*0084*/ 	.byte	0x00, 0xf0, 0x11, 0x00


	//----- nvinfo : EIATTR_KPARAM_INFO
	.align		4
.L_23:
        /*0088*/ 	.byte	0x04, 0x17
        /*008a*/ 	.short	(.L_25 - .L_24)
.L_24:
        /*008c*/ 	.word	0x00000000
        /*0090*/ 	.short	0x0005
        /*0092*/ 	.short	0x0020
        /*0094*/ 	.byte	0x00, 0xf0, 0x11, 0x00


	//----- nvinfo : EIATTR_KPARAM_INFO
	.align		4
.L_25:
        /*0098*/ 	.byte	0x04, 0x17
        /*009a*/ 	.short	(.L_27 - .L_26)
.L_26:
        /*009c*/ 	.word	0x00000000
        /*00a0*/ 	.short	0x0004
        /*00a2*/ 	.short	0x001c
        /*00a4*/ 	.byte	0x00, 0xf0, 0x11, 0x00


	//----- nvinfo : EIATTR_KPARAM_INFO
	.align		4
.L_27:
        /*00a8*/ 	.byte	0x04, 0x17
        /*00aa*/ 	.short	(.L_29 - .L_28)
.L_28:
        /*00ac*/ 	.word	0x00000000
        /*00b0*/ 	.short	0x0003
        /*00b2*/ 	.short	0x0018
        /*00b4*/ 	.byte	0x00, 0xf0, 0x11, 0x00


	//----- nvinfo : EIATTR_KPARAM_INFO
	.align		4
.L_29:
        /*00b8*/ 	.byte	0x04, 0x17
        /*00ba*/ 	.short	(.L_31 - .L_30)
.L_30:
        /*00bc*/ 	.word	0x00000000
        /*00c0*/ 	.short	0x0002
        /*00c2*/ 	.short	0x0010
        /*00c4*/ 	.byte	0x00, 0xf4, 0x21, 0x00


	//----- nvinfo : EIATTR_KPARAM_INFO
	.align		4
.L_31:
        /*00c8*/ 	.byte	0x04, 0x17
        /*00ca*/ 	.short	(.L_33 - .L_32)
.L_32:
        /*00cc*/ 	.word	0x00000000
        /*00d0*/ 	.short	0x0001
        /*00d2*/ 	.short	0x0008
        /*00d4*/ 	.byte	0x00, 0xf4, 0x21, 0x00


	//----- nvinfo : EIATTR_KPARAM_INFO
	.align		4
.L_33:
        /*00d8*/ 	.byte	0x04, 0x17
        /*00da*/ 	.short	(.L_35 - .L_34)
.L_34:
        /*00dc*/ 	.word	0x00000000
        /*00e0*/ 	.short	0x0000
        /*00e2*/ 	.short	0x0000
        /*00e4*/ 	.byte	0x00, 0xf4, 0x21, 0x00


	//----- nvinfo : EIATTR_SPARSE_MMA_MASK
	.align		4
.L_35:
        /*00e8*/ 	.byte	0x03, 0x50
        /*00ea*/ 	.short	0x0000


	//----- nvinfo : EIATTR_MAXREG_COUNT
	.align		4
        /*00ec*/ 	.byte	0x03, 0x1b
        /*00ee*/ 	.short	0x00ff


	//----- nvinfo : EIATTR_NUM_BARRIERS
	.align		4
        /*00f0*/ 	.byte	0x02, 0x4c
        /*00f2*/ 	.byte	0x01
	.zero		1


	//----- nvinfo : EIATTR_ANNOTATIONS
	.align		4
        /*00f4*/ 	.byte	0x04, 0x55
        /*00f6*/ 	.short	(.L_37 - .L_36)


	//   ....[0]....
.L_36:
        /*00f8*/ 	.word	0x00000001
        /*00fc*/ 	.byte	0x90, 0x01, 0x00, 0x00, 0x01, 0x00, 0x00, 0x00, 0xd0, 0x01, 0x00, 0x00, 0x01, 0x00, 0x00, 0x00
        /* <DEDUP_REMOVED lines=3162> */
        /*c6ac*/ 	.byte	0x00, 0x4e, 0x03, 0x00


	//----- nvinfo : EIATTR_COOP_GROUP_MASK_REGIDS
	.align		4
.L_37:
        /*c6b0*/ 	.byte	0x04, 0x29
        /*c6b2*/ 	.short	(.L_39 - .L_38)


	//   ....[0]....
.L_38:
        /*c6b4*/ 	.word	0xffffffff


	//   ....[1]....
        /*c6b8*/ 	.word	0xffffffff


	//   ....[2]....
        /*c6bc*/ 	.word	0xffffffff


	//   ....[3]....
        /*c6c0*/ 	.word	0xffffffff


	//   ....[4]....
        /*c6c4*/ 	.word	0xffffffff


	//   ....[5]....
        /*c6c8*/ 	.word	0xffffffff


	//   ....[6]....
        /*c6cc*/ 	.word	0xffffffff


	//   ....[7]....
        /*c6d0*/ 	.word	0xffffffff


	//   ....[8]....
        /*c6d4*/ 	.word	0xffffffff


	//   ....[9]....
        /*c6d8*/ 	.word	0xffffffff


	//   ....[10]....
        /*c6dc*/ 	.word	0xffffffff


	//   ....[11]....
        /*c6e0*/ 	.word	0xffffffff


	//   ....[12]....
        /*c6e4*/ 	.word	0xffffffff


	//   ....[13]....
        /*c6e8*/ 	.word	0xffffffff


	//   ....[14]....
        /*c6ec*/ 	.word	0xffffffff


	//   ....[15]....
        /*c6f0*/ 	.word	0xffffffff


	//   ....[16]....
        /*c6f4*/ 	.word	0xffffffff


	//   ....[17]....
        /*c6f8*/ 	.word	0xffffffff


	//   ....[18]....
        /*c6fc*/ 	.word	0xffffffff


	//   ....[19]....
        /*c700*/ 	.word	0xffffffff


	//   ....[20]....
        /*c704*/ 	.word	0xffffffff


	//   ....[21]....
        /*c708*/ 	.word	0xffffffff


	//   ....[22]....
        /*c70c*/ 	.word	0xffffffff


	//   ....[23]....
        /*c710*/ 	.word	0xffffffff


	//   ....[24]....
        /*c714*/ 	.word	0xffffffff


	//   ....[25]....
        /*c718*/ 	.word	0xffffffff


	//   ....[26]....
        /*c71c*/ 	.word	0xffffffff


	//   ....[27]....
        /*c720*/ 	.word	0xffffffff


	//   ....[28]....
        /*c724*/ 	.word	0xffffffff


	//   ....[29]....
        /*c728*/ 	.word	0xffffffff


	//   ....[30]....
        /*c72c*/ 	.word	0xffffffff


	//   ....[31]....
        /*c730*/ 	.word	0xffffffff


	//   ....[32]....
        /*c734*/ 	.word	0xffffffff


	//   ....[33]....
        /*c738*/ 	.word	0xffffffff


	//   ....[34]....
        /*c73c*/ 	.word	0xffffffff


	//   ....[35]....
        /*c740*/ 	.word	0xffffffff


	//   ....[36]....
        /*c744*/ 	.word	0xffffffff


	//   ....[37]....
        /*c748*/ 	.word	0xffffffff


	//   ....[38]....
        /*c74c*/ 	.word	0xffffffff


	//   ....[39]....
        /*c750*/ 	.word	0xffffffff


	//   ....[40]....
        /*c754*/ 	.word	0xffffffff


	//   ....[41]....
        /*c758*/ 	.word	0xffffffff


	//   ....[42]....
        /*c75c*/ 	.word	0xffffffff


	//   ....[43]....
        /*c760*/ 	.word	0xffffffff


	//   ....[44]....
        /*c764*/ 	.word	0xffffffff


	//   ....[45]....
        /*c768*/ 	.word	0xffffffff


	//   ....[46]....
        /*c76c*/ 	.word	0xffffffff


	//   ....[47]....
        /*c770*/ 	.word	0xffffffff


	//   ....[48]....
        /*c774*/ 	.word	0xffffffff


	//   ....[49]....
        /*c778*/ 	.word	0xffffffff


	//   ....[50]....
        /*c77c*/ 	.word	0xffffffff


	//   ....[51]....
        /*c780*/ 	.word	0xffffffff


	//   ....[52]....
        /*c784*/ 	.word	0xffffffff


	//   ....[53]....
        /*c788*/ 	.word	0xffffffff


	//   ....[54]....
        /*c78c*/ 	.word	0xffffffff


	//   ....[55]....
        /*c790*/ 	.word	0xffffffff


	//   ....[56]....
        /*c794*/ 	.word	0xffffffff


	//   ....[57]....
        /*c798*/ 	.word	0xffffffff


	//   ....[58]....
        /*c79c*/ 	.word	0xffffffff


	//   ....[59]....
        /*c7a0*/ 	.word	0xffffffff


	//   ....[60]....
        /*c7a4*/ 	.word	0xffffffff


	//   ....[61]....
        /*c7a8*/ 	.word	0xffffffff


	//   ....[62]....
        /*c7ac*/ 	.word	0xffffffff


	//   ....[63]....
        /*c7b0*/ 	.word	0xffffffff


	//   ....[64]....
        /*c7b4*/ 	.word	0xffffffff


	//   ....[65]....
        /*c7b8*/ 	.word	0xffffffff


	//   ....[66]....
        /*c7bc*/ 	.word	0xffffffff


	//   ....[67]....
        /*c7c0*/ 	.word	0xffffffff


	//   ....[68]....
        /*c7c4*/ 	.word	0xffffffff


	//   ....[69]....
        /*c7c8*/ 	.word	0xffffffff


	//   ....[70]....
        /*c7cc*/ 	.word	0xffffffff


	//   ....[71]....
        /*c7d0*/ 	.word	0xffffffff


	//   ....[72]....
        /*c7d4*/ 	.word	0xffffffff


	//   ....[73]....
        /*c7d8*/ 	.word	0xffffffff


	//   ....[74]....
        /*c7dc*/ 	.word	0xffffffff


	//   ....[75]....
        /*c7e0*/ 	.word	0xffffffff


	//   ....[76]....
        /*c7e4*/ 	.word	0xffffffff


	//   ....[77]....
        /*c7e8*/ 	.word	0xffffffff


	//   ....[78]....
        /*c7ec*/ 	.word	0xffffffff


	//   ....[79]....
        /*c7f0*/ 	.word	0xffffffff


	//   ....[80]....
        /*c7f4*/ 	.word	0xffffffff


	//   ....[81]....
        /*c7f8*/ 	.word	0xffffffff


	//   ....[82]....
        /*c7fc*/ 	.word	0xffffffff


	//   ....[83]....
        /*c800*/ 	.word	0xffffffff


	//   ....[84]....
        /*c804*/ 	.word	0xffffffff


	//   ....[85]....
        /*c808*/ 	.word	0xffffffff


	//   ....[86]....
        /*c80c*/ 	.word	0xffffffff


	//   ....[87]....
        /*c810*/ 	.word	0xffffffff


	//   ....[88]....
        /*c814*/ 	.word	0xffffffff


	//   ....[89]....
        /*c818*/ 	.word	0xffffffff


	//   ....[90]....
        /*c81c*/ 	.word	0xffffffff


	//   ....[91]....
        /*c820*/ 	.word	0xffffffff


	//   ....[92]....
        /*c824*/ 	.word	0xffffffff


	//   ....[93]....
        /*c828*/ 	.word	0xffffffff


	//   ....[94]....
        /*c82c*/ 	.word	0xffffffff


	//   ....[95]....
        /*c830*/ 	.word	0xffffffff


	//   ....[96]....
        /*c834*/ 	.word	0xffffffff


	//   ....[97]....
        /*c838*/ 	.word	0xffffffff


	//   ....[98]....
        /*c83c*/ 	.word	0xffffffff


	//   ....[99]....
        /*c840*/ 	.word	0xffffffff


	//   ....[100]....
        /*c844*/ 	.word	0xffffffff


	//   ....[101]....
        /*c848*/ 	.word	0xffffffff


	//   ....[102]....
        /*c84c*/ 	.word	0xffffffff


	//   ....[103]....
        /*c850*/ 	.word	0xffffffff


	//   ....[104]....
        /*c854*/ 	.word	0xffffffff


	//   ....[105]....
        /*c858*/ 	.word	0xffffffff


	//   ....[106]....
        /*c85c*/ 	.word	0xffffffff


	//   ....[107]....
        /*c860*/ 	.word	0xffffffff


	//   ....[108]....
        /*c864*/ 	.word	0xffffffff


	//   ....[109]....
        /*c868*/ 	.word	0xffffffff


	//   ....[110]....
        /*c86c*/ 	.word	0xffffffff


	//   ....[111]....
        /*c870*/ 	.word	0xffffffff


	//   ....[112]....
        /*c874*/ 	.word	0xffffffff


	//   ....[113]....
        /*c878*/ 	.word	0xffffffff


	//   ....[114]....
        /*c87c*/ 	.word	0xffffffff


	//   ....[115]....
        /*c880*/ 	.word	0xffffffff


	//   ....[116]....
        /*c884*/ 	.word	0xffffffff


	//   ....[117]....
        /*c888*/ 	.word	0xffffffff


	//   ....[118]....
        /*c88c*/ 	.word	0xffffffff


	//   ....[119]....
        /*c890*/ 	.word	0xffffffff


	//   ....[120]....
        /*c894*/ 	.word	0xffffffff


	//   ....[121]....
        /*c898*/ 	.word	0xffffffff


	//   ....[122]....
        /*c89c*/ 	.word	0xffffffff


	//   ....[123]....
        /*c8a0*/ 	.word	0xffffffff


	//   ....[124]....
        /*c8a4*/ 	.word	0xffffffff


	//   ....[125]....
        /*c8a8*/ 	.word	0xffffffff


	//   ....[126]....
        /*c8ac*/ 	.word	0xffffffff


	//   ....[127]....
        /*c8b0*/ 	.word	0xffffffff


	//   ....[128]....
        /*c8b4*/ 	.word	0xffffffff


	//   ....[129]....
        /*c8b8*/ 	.word	0xffffffff


	//   ....[130]....
        /*c8bc*/ 	.word	0xffffffff


	//   ....[131]....
        /*c8c0*/ 	.word	0xffffffff


	//   ....[132]....
        /*c8c4*/ 	.word	0xffffffff


	//   ....[133]....
        /*c8c8*/ 	.word	0xffffffff


	//   ....[134]....
        /*c8cc*/ 	.word	0xffffffff


	//   ....[135]....
        /*c8d0*/ 	.word	0xffffffff


	//   ....[136]....
        /*c8d4*/ 	.word	0xffffffff


	//   ....[137]....
        /*c8d8*/ 	.word	0xffffffff


	//   ....[138]....
        /*c8dc*/ 	.word	0xffffffff


	//   ....[139]....
        /*c8e0*/ 	.word	0xffffffff


	//   ....[140]....
        /*c8e4*/ 	.word	0xffffffff


	//   ....[141]....
        /*c8e8*/ 	.word	0xffffffff


	//   ....[142]....
        /*c8ec*/ 	.word	0xffffffff


	//   ....[143]....
        /*c8f0*/ 	.word	0xffffffff


	//   ....[144]....
        /*c8f4*/ 	.word	0xffffffff


	//   ....[145]....
        /*c8f8*/ 	.word	0xffffffff


	//   ....[146]....
        /*c8fc*/ 	.word	0xffffffff


	//   ....[147]....
        /*c900*/ 	.word	0xffffffff


	//   ....[148]....
        /*c904*/ 	.word	0xffffffff


	//   ....[149]....
        /*c908*/ 	.word	0xffffffff


	//   ....[150]....
        /*c90c*/ 	.word	0xffffffff


	//   ....[151]....
        /*c910*/ 	.word	0xffffffff


	//   ....[152]....
        /*c914*/ 	.word	0xffffffff


	//   ....[153]....
        /*c918*/ 	.word	0xffffffff


	//   ....[154]....
        /*c91c*/ 	.word	0xffffffff


	//   ....[155]....
        /*c920*/ 	.word	0xffffffff


	//   ....[156]....
        /*c924*/ 	.word	0xffffffff


	//   ....[157]....
        /*c928*/ 	.word	0xffffffff


	//   ....[158]....
        /*c92c*/ 	.word	0xffffffff


	//   ....[159]....
        /*c930*/ 	.word	0xffffffff


	//   ....[160]....
        /*c934*/ 	.word	0xffffffff


	//   ....[161]....
        /*c938*/ 	.word	0xffffffff


	//   ....[162]....
        /*c93c*/ 	.word	0xffffffff


	//   ....[163]....
        /*c940*/ 	.word	0xffffffff


	//   ....[164]....
        /*c944*/ 	.word	0xffffffff


	//   ....[165]....
        /*c948*/ 	.word	0xffffffff


	//   ....[166]....
        /*c94c*/ 	.word	0xffffffff


	//   ....[167]....
        /*c950*/ 	.word	0xffffffff


	//   ....[168]....
        /*c954*/ 	.word	0xffffffff


	//   ....[169]....
        /*c958*/ 	.word	0xffffffff


	//   ....[170]....
        /*c95c*/ 	.word	0xffffffff


	//   ....[171]....
        /*c960*/ 	.word	0xffffffff


	//   ....[172]....
        /*c964*/ 	.word	0xffffffff


	//   ....[173]....
        /*c968*/ 	.word	0xffffffff


	//   ....[174]....
        /*c96c*/ 	.word	0xffffffff


	//   ....[175]....
        /*c970*/ 	.word	0xffffffff


	//   ....[176]....
        /*c974*/ 	.word	0xffffffff


	//   ....[177]....
        /*c978*/ 	.word	0xffffffff


	//   ....[178]....
        /*c97c*/ 	.word	0xffffffff


	//   ....[179]....
        /*c980*/ 	.word	0xffffffff


	//   ....[180]....
        /*c984*/ 	.word	0xffffffff


	//   ....[181]....
        /*c988*/ 	.word	0xffffffff


	//   ....[182]....
        /*c98c*/ 	.word	0xffffffff


	//   ....[183]....
        /*c990*/ 	.word	0xffffffff


	//   ....[184]....
        /*c994*/ 	.word	0xffffffff


	//   ....[185]....
        /*c998*/ 	.word	0xffffffff


	//   ....[186]....
        /*c99c*/ 	.word	0xffffffff


	//   ....[187]....
        /*c9a0*/ 	.word	0xffffffff


	//   ....[188]....
        /*c9a4*/ 	.word	0xffffffff


	//   ....[189]....
        /*c9a8*/ 	.word	0xffffffff


	//   ....[190]....
        /*c9ac*/ 	.word	0xffffffff


	//   ....[191]....
        /*c9b0*/ 	.word	0xffffffff


	//   ....[192]....
        /*c9b4*/ 	.word	0xffffffff


	//   ....[193]....
        /*c9b8*/ 	.word	0xffffffff


	//   ....[194]....
        /*c9bc*/ 	.word	0xffffffff


	//   ....[195]....
        /*c9c0*/ 	.word	0xffffffff


	//   ....[196]....
        /*c9c4*/ 	.word	0xffffffff


	//   ....[197]....
        /*c9c8*/ 	.word	0xffffffff


	//   ....[198]....
        /*c9cc*/ 	.word	0xffffffff


	//   ....[199]....
        /*c9d0*/ 	.word	0xffffffff


	//   ....[200]....
        /*c9d4*/ 	.word	0xffffffff


	//   ....[201]....
        /*c9d8*/ 	.word	0xffffffff


	//   ....[202]....
        /*c9dc*/ 	.word	0xffffffff


	//   ....[203]....
        /*c9e0*/ 	.word	0xffffffff


	//   ....[204]....
        /*c9e4*/ 	.word	0xffffffff


	//   ....[205]....
        /*c9e8*/ 	.word	0xffffffff


	//   ....[206]....
        /*c9ec*/ 	.word	0xffffffff


	//   ....[207]....
        /*c9f0*/ 	.word	0xffffffff


	//   ....[208]....
        /*c9f4*/ 	.word	0xffffffff


	//   ....[209]....
        /*c9f8*/ 	.word	0xffffffff


	//   ....[210]....
        /*c9fc*/ 	.word	0xffffffff


	//   ....[211]....
        /*ca00*/ 	.word	0xffffffff


	//   ....[212]....
        /*ca04*/ 	.word	0xffffffff


	//   ....[213]....
        /*ca08*/ 	.word	0xffffffff


	//   ....[214]....
        /*ca0c*/ 	.word	0xffffffff


	//   ....[215]....
        /*ca10*/ 	.word	0xffffffff


	//   ....[216]....
        /*ca14*/ 	.word	0xffffffff


	//   ....[217]....
        /*ca18*/ 	.word	0xffffffff


	//   ....[218]....
        /*ca1c*/ 	.word	0xffffffff


	//   ....[219]....
        /*ca20*/ 	.word	0xffffffff


	//   ....[220]....
        /*ca24*/ 	.word	0xffffffff


	//   ....[221]....
        /*ca28*/ 	.word	0xffffffff


	//   ....[222]....
        /*ca2c*/ 	.word	0xffffffff


	//   ....[223]....
        /*ca30*/ 	.word	0xffffffff


	//   ....[224]....
        /*ca34*/ 	.word	0xffffffff


	//   ....[225]....
        /*ca38*/ 	.word	0xffffffff


	//   ....[226]....
        /*ca3c*/ 	.word	0xffffffff


	//   ....[227]....
        /*ca40*/ 	.word	0xffffffff


	//   ....[228]....
        /*ca44*/ 	.word	0xffffffff


	//   ....[229]....
        /*ca48*/ 	.word	0xffffffff


	//   ....[230]....
        /*ca4c*/ 	.word	0xffffffff


	//   ....[231]....
        /*ca50*/ 	.word	0xffffffff


	//   ....[232]....
        /*ca54*/ 	.word	0xffffffff


	//   ....[233]....
        /*ca58*/ 	.word	0xffffffff


	//   ....[234]....
        /*ca5c*/ 	.word	0xffffffff


	//   ....[235]....
        /*ca60*/ 	.word	0xffffffff


	//   ....[236]....
        /*ca64*/ 	.word	0xffffffff


	//   ....[237]....
        /*ca68*/ 	.word	0xffffffff


	//   ....[238]....
        /*ca6c*/ 	.word	0xffffffff


	//   ....[239]....
        /*ca70*/ 	.word	0xffffffff


	//   ....[240]....
        /*ca74*/ 	.word	0xffffffff


	//   ....[241]....
        /*ca78*/ 	.word	0xffffffff


	//   ....[242]....
        /*ca7c*/ 	.word	0xffffffff


	//   ....[243]....
        /*ca80*/ 	.word	0xffffffff


	//   ....[244]....
        /*ca84*/ 	.word	0xffffffff


	//   ....[245]....
        /*ca88*/ 	.word	0xffffffff


	//   ....[246]....
        /*ca8c*/ 	.word	0xffffffff


	//   ....[247]....
        /*ca90*/ 	.word	0xffffffff


	//   ....[248]....
        /*ca94*/ 	.word	0xffffffff


	//   ....[249]....
        /*ca98*/ 	.word	0xffffffff


	//   ....[250]....
        /*ca9c*/ 	.word	0xffffffff


	//   ....[251]....
        /*caa0*/ 	.word	0xffffffff


	//   ....[252]....
        /*caa4*/ 	.word	0xffffffff


	//   ....[253]....
        /*caa8*/ 	.word	0xffffffff


	//   ....[254]....
        /*caac*/ 	.word	0xffffffff


	//----- nvinfo : EIATTR_COOP_GROUP_INSTR_OFFSETS
	.align		4
.L_39:
        /*cab0*/ 	.byte	0x04, 0x28
        /*cab2*/ 	.short	(.L_41 - .L_40)


	//   ....[0]....
.L_40:
        /*cab4*/ 	.word	0x00058750


	//   ....[1]....
        /*cab8*/ 	.word	0x00058770


	//   ....[2]....
        /*cabc*/ 	.word	0x00058790


	//   ....[3]....
        /*cac0*/ 	.word	0x000587b0


	//   ....[4]....
        /*cac4*/ 	.word	0x000587d0


	//   ....[5]....
        /*cac8*/ 	.word	0x000587f0


	//   ....[6]....
        /*cacc*/ 	.word	0x00058810


	//   ....[7]....
        /*cad0*/ 	.word	0x00058830


	//   ....[8]....
        /*cad4*/ 	.word	0x00058850


	//   ....[9]....
        /*cad8*/ 	.word	0x00058870


	//   ....[10]....
        /*cadc*/ 	.word	0x00058890


	//   ....[11]....
        /*cae0*/ 	.word	0x000588b0


	//   ....[12]....
        /*cae4*/ 	.word	0x000588d0


	//   ....[13]....
        /*cae8*/ 	.word	0x000588f0


	//   ....[14]....
        /*caec*/ 	.word	0x00058910


	//   ....[15]....
        /*caf0*/ 	.word	0x00058930


	//   ....[16]....
        /*caf4*/ 	.word	0x00058950


	//   ....[17]....
        /*caf8*/ 	.word	0x00058970


	//   ....[18]....
        /*cafc*/ 	.word	0x00058b90


	//   ....[19]....
        /*cb00*/ 	.word	0x00058bb0


	//   ....[20]....
        /*cb04*/ 	.word	0x00058d00


	//   ....[21]....
        /*cb08*/ 	.word	0x00058d60


	//   ....[22]....
        /*cb0c*/ 	.word	0x00058e90


	//   ....[23]....
        /*cb10*/ 	.word	0x00058ec0


	//   ....[24]....
        /*cb14*/ 	.word	0x00058f00


	//   ....[25]....
        /*cb18*/ 	.word	0x00058f20


	//   ....[26]....
        /*cb1c*/ 	.word	0x00058f60


	//   ....[27]....
        /*cb20*/ 	.word	0x00058f80


	//   ....[28]....
        /*cb24*/ 	.word	0x00059000


	//   ....[29]....
        /*cb28*/ 	.word	0x00059020


	//   ....[30]....
        /*cb2c*/ 	.word	0x00059060


	//   ....[31]....
        /*cb30*/ 	.word	0x00059080


	//   ....[32]....
        /*cb34*/ 	.word	0x00059100


	//   ....[33]....
        /*cb38*/ 	.word	0x00059120


	//   ....[34]....
        /*cb3c*/ 	.word	0x00059160


	//   ....[35]....
        /*cb40*/ 	.word	0x00059200


	//   ....[36]....
        /*cb44*/ 	.word	0x00059280


	//   ....[37]....
        /*cb48*/ 	.word	0x000592a0


	//   ....[38]....
        /*cb4c*/ 	.word	0x00059360


	//   ....[39]....
        /*cb50*/ 	.word	0x00059380


	//   ....[40]....
        /*cb54*/ 	.word	0x00059400


	//   ....[41]....
        /*cb58*/ 	.word	0x00059420


	//   ....[42]....
        /*cb5c*/ 	.word	0x00059460


	//   ....[43]....
        /*cb60*/ 	.word	0x000594c0


	//   ....[44]....
        /*cb64*/ 	.word	0x00059500


	//   ....[45]....
        /*cb68*/ 	.word	0x00059520


	//   ....[46]....
        /*cb6c*/ 	.word	0x00059560


	//   ....[47]....
        /*cb70*/ 	.word	0x00059580


	//   ....[48]....
        /*cb74*/ 	.word	0x00059600


	//   ....[49]....
        /*cb78*/ 	.word	0x00059620


	//   ....[50]....
        /*cb7c*/ 	.word	0x000596a0


	//   ....[51]....
        /*cb80*/ 	.word	0x000596c0


	//   ....[52]....
        /*cb84*/ 	.word	0x00059780


	//   ....[53]....
        /*cb88*/ 	.word	0x000597a0


	//   ....[54]....
        /*cb8c*/ 	.word	0x00059860


	//   ....[55]....
        /*cb90*/ 	.word	0x00059880


	//   ....[56]....
        /*cb94*/ 	.word	0x00059900


	//   ....[57]....
        /*cb98*/ 	.word	0x00059920


	//   ....[58]....
        /*cb9c*/ 	.word	0x00059960


	//   ....[59]....
        /*cba0*/ 	.word	0x000599c0


	//   ....[60]....
        /*cba4*/ 	.word	0x00059a00


	//   ....[61]....
        /*cba8*/ 	.word	0x00059a20


	//   ....[62]....
        /*cbac*/ 	.word	0x00059a60


	//   ....[63]....
        /*cbb0*/ 	.word	0x00059a80


	//   ....[64]....
        /*cbb4*/ 	.word	0x00059b00


	//   ....[65]....
        /*cbb8*/ 	.word	0x00059b20


	//   ....[66]....
        /*cbbc*/ 	.word	0x00059ba0


	//   ....[67]....
        /*cbc0*/ 	.word	0x00059bc0


	//   ....[68]....
        /*cbc4*/ 	.word	0x00059c80


	//   ....[69]....
        /*cbc8*/ 	.word	0x00059ca0


	//   ....[70]....
        /*cbcc*/ 	.word	0x00059d60


	//   ....[71]....
        /*cbd0*/ 	.word	0x00059d80


	//   ....[72]....
        /*cbd4*/ 	.word	0x00059e00


	//   ....[73]....
        /*cbd8*/ 	.word	0x00059e20


	//   ....[74]....
        /*cbdc*/ 	.word	0x00059e60


	//   ....[75]....
        /*cbe0*/ 	.word	0x00059ec0


	//   ....[76]....
        /*cbe4*/ 	.word	0x00059f00


	//   ....[77]....
        /*cbe8*/ 	.word	0x00059f20


	//   ....[78]....
        /*cbec*/ 	.word	0x00059f60


	//   ....[79]....
        /*cbf0*/ 	.word	0x00059f80


	//   ....[80]....
        /*cbf4*/ 	.word	0x0005a000


	//   ....[81]....
        /*cbf8*/ 	.word	0x0005a020


	//   ....[82]....
        /*cbfc*/ 	.word	0x0005a0a0


	//   ....[83]....
        /*cc00*/ 	.word	0x0005a0c0


	//   ....[84]....
        /*cc04*/ 	.word	0x0005a180


	//   ....[85]....
        /*cc08*/ 	.word	0x0005a1a0


	//   ....[86]....
        /*cc0c*/ 	.word	0x0005a260


	//   ....[87]....
        /*cc10*/ 	.word	0x0005a280


	//   ....[88]....
        /*cc14*/ 	.word	0x0005a300


	//   ....[89]....
        /*cc18*/ 	.word	0x0005a320


	//   ....[90]....
        /*cc1c*/ 	.word	0x0005a360


	//   ....[91]....
        /*cc20*/ 	.word	0x0005a3c0


	//   ....[92]....
        /*cc24*/ 	.word	0x0005a400


	//   ....[93]....
        /*cc28*/ 	.word	0x0005a420


	//   ....[94]....
        /*cc2c*/ 	.word	0x0005a460


	//   ....[95]....
        /*cc30*/ 	.word	0x0005a480


	//   ....[96]....
        /*cc34*/ 	.word	0x0005a500


	//   ....[97]....
        /*cc38*/ 	.word	0x0005a520


	//   ....[98]....
        /*cc3c*/ 	.word	0x0005a5a0


	//   ....[99]....
        /*cc40*/ 	.word	0x0005a5c0


	//   ....[100]....
        /*cc44*/ 	.word	0x0005a680


	//   ....[101]....
        /*cc48*/ 	.word	0x0005a6a0


	//   ....[102]....
        /*cc4c*/ 	.word	0x0005a760


	//   ....[103]....
        /*cc50*/ 	.word	0x0005a780


	//   ....[104]....
        /*cc54*/ 	.word	0x0005a800


	//   ....[105]....
        /*cc58*/ 	.word	0x0005a820


	//   ....[106]....
        /*cc5c*/ 	.word	0x0005a860


	//   ....[107]....
        /*cc60*/ 	.word	0x0005a8c0


	//   ....[108]....
        /*cc64*/ 	.word	0x0005a900


	//   ....[109]....
        /*cc68*/ 	.word	0x0005a920


	//   ....[110]....
        /*cc6c*/ 	.word	0x0005a960


	//   ....[111]....
        /*cc70*/ 	.word	0x0005a980


	//   ....[112]....
        /*cc74*/ 	.word	0x0005aa00


	//   ....[113]....
        /*cc78*/ 	.word	0x0005aa20


	//   ....[114]....
        /*cc7c*/ 	.word	0x0005aaa0


	//   ....[115]....
        /*cc80*/ 	.word	0x0005aac0


	//   ....[116]....
        /*cc84*/ 	.word	0x0005ab80


	//   ....[117]....
        /*cc88*/ 	.word	0x0005aba0


	//   ....[118]....
        /*cc8c*/ 	.word	0x0005ac60


	//   ....[119]....
        /*cc90*/ 	.word	0x0005ac80


	//   ....[120]....
        /*cc94*/ 	.word	0x0005ad00


	//   ....[121]....
        /*cc98*/ 	.word	0x0005ad20


	//   ....[122]....
        /*cc9c*/ 	.word	0x0005ad60


	//   ....[123]....
        /*cca0*/ 	.word	0x0005adc0


	//   ....[124]....
        /*cca4*/ 	.word	0x0005ae00


	//   ....[125]....
        /*cca8*/ 	.word	0x0005ae20


	//   ....[126]....
        /*ccac*/ 	.word	0x0005ae60


	//   ....[127]....
        /*ccb0*/ 	.word	0x0005ae80


	//   ....[128]....
        /*ccb4*/ 	.word	0x0005af00


	//   ....[129]....
        /*ccb8*/ 	.word	0x0005af20


	//   ....[130]....
        /*ccbc*/ 	.word	0x0005afa0


	//   ....[131]....
        /*ccc0*/ 	.word	0x0005afc0


	//   ....[132]....
        /*ccc4*/ 	.word	0x0005b080


	//   ....[133]....
        /*ccc8*/ 	.word	0x0005b0a0


	//   ....[134]....
        /*cccc*/ 	.word	0x0005b160


	//   ....[135]....
        /*ccd0*/ 	.word	0x0005b180


	//   ....[136]....
        /*ccd4*/ 	.word	0x0005b200


	//   ....[137]....
        /*ccd8*/ 	.word	0x0005b220


	//   ....[138]....
        /*ccdc*/ 	.word	0x0005b260


	//   ....[139]....
        /*cce0*/ 	.word	0x0005b280


	//   ....[140]....
        /*cce4*/ 	.word	0x0005b2d0


	//   ....[141]....
        /*cce8*/ 	.word	0x0005b320


	//   ....[142]....
        /*ccec*/ 	.word	0x0005b360


	//   ....[143]....
        /*ccf0*/ 	.word	0x0005b380


	//   ....[144]....
        /*ccf4*/ 	.word	0x0005b400


	//   ....[145]....
        /*ccf8*/ 	.word	0x0005b420


	//   ....[146]....
        /*ccfc*/ 	.word	0x0005b4a0


	//   ....[147]....
        /*cd00*/ 	.word	0x0005b4c0


	//   ....[148]....
        /*cd04*/ 	.word	0x0005b5a0


	//   ....[149]....
        /*cd08*/ 	.word	0x0005b5c0


	//   ....[150]....
        /*cd0c*/ 	.word	0x0005b640


	//   ....[151]....
        /*cd10*/ 	.word	0x0005b660


	//   ....[152]....
        /*cd14*/ 	.word	0x0005b6f0


	//   ....[153]....
        /*cd18*/ 	.word	0x0005b710


	//   ....[154]....
        /*cd1c*/ 	.word	0x0005b760


	//   ....[155]....
        /*cd20*/ 	.word	0x0005b7c0


	//   ....[156]....
        /*cd24*/ 	.word	0x0005b7e0


	//   ....[157]....
        /*cd28*/ 	.word	0x0005b820


	//   ....[158]....
        /*cd2c*/ 	.word	0x0005b860


	//   ....[159]....
        /*cd30*/ 	.word	0x0005b880


	//   ....[160]....
        /*cd34*/ 	.word	0x0005b900


	//   ....[161]....
        /*cd38*/ 	.word	0x0005b920


	//   ....[162]....
        /*cd3c*/ 	.word	0x0005b9c0


	//   ....[163]....
        /*cd40*/ 	.word	0x0005b9e0


	//   ....[164]....
        /*cd44*/ 	.word	0x0005bb00


	//   ....[165]....
        /*cd48*/ 	.word	0x0005bb20


	//   ....[166]....
        /*cd4c*/ 	.word	0x0005bbc0


	//   ....[167]....
        /*cd50*/ 	.word	0x0005bbe0


	//   ....[168]....
        /*cd54*/ 	.word	0x0005bc40


	//   ....[169]....
        /*cd58*/ 	.word	0x0005bc60


	//   ....[170]....
        /*cd5c*/ 	.word	0x0005bda0


	//   ....[171]....
        /*cd60*/ 	.word	0x0005bdc0


	//   ....[172]....
        /*cd64*/ 	.word	0x0005be20


	//   ....[173]....
        /*cd68*/ 	.word	0x0005be40


	//   ....[174]....
        /*cd6c*/ 	.word	0x0005bee0


	//   ....[175]....
        /*cd70*/ 	.word	0x0005bf00


	//   ....[176]....
        /*cd74*/ 	.word	0x0005bf20


	//   ....[177]....
        /*cd78*/ 	.word	0x0005bf40


	//   ....[178]....
        /*cd7c*/ 	.word	0x0005bf60


	//   ....[179]....
        /*cd80*/ 	.word	0x0005bf80


	//   ....[180]....
        /*cd84*/ 	.word	0x0005bfe0


	//   ....[181]....
        /*cd88*/ 	.word	0x0005c000


	//   ....[182]....
        /*cd8c*/ 	.word	0x0005c080


	//   ....[183]....
        /*cd90*/ 	.word	0x0005c0a0


	//   ....[184]....
        /*cd94*/ 	.word	0x0005c1c0


	//   ....[185]....
        /*cd98*/ 	.word	0x0005c1e0


	//   ....[186]....
        /*cd9c*/ 	.word	0x0005c260


	//   ....[187]....
        /*cda0*/ 	.word	0x0005c280


	//   ....[188]....
        /*cda4*/ 	.word	0x0005c300


	//   ....[189]....
        /*cda8*/ 	.word	0x0005c320


	//   ....[190]....
        /*cdac*/ 	.word	0x0005c380


	//   ....[191]....
        /*cdb0*/ 	.word	0x0005c3a0


	//   ....[192]....
        /*cdb4*/ 	.word	0x0005c3c0


	//   ....[193]....
        /*cdb8*/ 	.word	0x0005c3e0


	//   ....[194]....
        /*cdbc*/ 	.word	0x0005c460


	//   ....[195]....
        /*cdc0*/ 	.word	0x0005c490


	//   ....[196]....
        /*cdc4*/ 	.word	0x0005c500


	//   ....[197]....
        /*cdc8*/ 	.word	0x0005c520


	//   ....[198]....
        /*cdcc*/ 	.word	0x0005c620


	//   ....[199]....
        /*cdd0*/ 	.word	0x0005c640


	//   ....[200]....
        /*cdd4*/ 	.word	0x0005c6c0


	//   ....[201]....
        /*cdd8*/ 	.word	0x0005c6e0


	//   ....[202]....
        /*cddc*/ 	.word	0x0005c760


	//   ....[203]....
        /*cde0*/ 	.word	0x0005c780


	//   ....[204]....
        /*cde4*/ 	.word	0x0005c7e0


	//   ....[205]....
        /*cde8*/ 	.word	0x0005c800


	//   ....[206]....
        /*cdec*/ 	.word	0x0005c820


	//   ....[207]....
        /*cdf0*/ 	.word	0x0005c840


	//   ....[208]....
        /*cdf4*/ 	.word	0x0005c8c0


	//   ....[209]....
        /*cdf8*/ 	.word	0x0005c8e0


	//   ....[210]....
        /*cdfc*/ 	.word	0x0005c960


	//   ....[211]....
        /*ce00*/ 	.word	0x0005c980


	//   ....[212]....
        /*ce04*/ 	.word	0x0005ca80


	//   ....[213]....
        /*ce08*/ 	.word	0x0005caa0


	//   ....[214]....
        /*ce0c*/ 	.word	0x0005cb20


	//   ....[215]....
        /*ce10*/ 	.word	0x0005cb40


	//   ....[216]....
        /*ce14*/ 	.word	0x0005cbc0


	//   ....[217]....
        /*ce18*/ 	.word	0x0005cbe0


	//   ....[218]....
        /*ce1c*/ 	.word	0x0005cc40


	//   ....[219]....
        /*ce20*/ 	.word	0x0005cc60


	//   ....[220]....
        /*ce24*/ 	.word	0x0005cc80


	//   ....[221]....
        /*ce28*/ 	.word	0x0005cca0


	//   ....[222]....
        /*ce2c*/ 	.word	0x0005cd20


	//   ....[223]....
        /*ce30*/ 	.word	0x0005cd40


	//   ....[224]....
        /*ce34*/ 	.word	0x0005cdc0


	//   ....[225]....
        /*ce38*/ 	.word	0x0005cde0


	//   ....[226]....
        /*ce3c*/ 	.word	0x0005cee0


	//   ....[227]....
        /*ce40*/ 	.word	0x0005cf00


	//   ....[228]....
        /*ce44*/ 	.word	0x0005cf80


	//   ....[229]....
        /*ce48*/ 	.word	0x0005cfa0


	//   ....[230]....
        /*ce4c*/ 	.word	0x0005d020


	//   ....[231]....
        /*ce50*/ 	.word	0x0005d040


	//   ....[232]....
        /*ce54*/ 	.word	0x0005d0a0


	//   ....[233]....
        /*ce58*/ 	.word	0x0005d0c0


	//   ....[234]....
        /*ce5c*/ 	.word	0x0005d0e0


	//   ....[235]....
        /*ce60*/ 	.word	0x0005d100


	//   ....[236]....
        /*ce64*/ 	.word	0x0005d1c0


	//   ....[237]....
        /*ce68*/ 	.word	0x0005d1e0


	//   ....[238]....
        /*ce6c*/ 	.word	0x0005d220


	//   ....[239]....
        /*ce70*/ 	.word	0x0005d240


	//   ....[240]....
        /*ce74*/ 	.word	0x0005d2c0


	//   ....[241]....
        /*ce78*/ 	.word	0x0005d2e0


	//   ....[242]....
        /*ce7c*/ 	.word	0x0005d420


	//   ....[243]....
        /*ce80*/ 	.word	0x0005d440


	//   ....[244]....
        /*ce84*/ 	.word	0x0005d4c0


	//   ....[245]....
        /*ce88*/ 	.word	0x0005d4e0


	//   ....[246]....
        /*ce8c*/ 	.word	0x0005d540


	//   ....[247]....
        /*ce90*/ 	.word	0x0005d560


	//   ....[248]....
        /*ce94*/ 	.word	0x0005d580


	//   ....[249]....
        /*ce98*/ 	.word	0x0005d5a0


	//   ....[250]....
        /*ce9c*/ 	.word	0x0005d650


	//   ....[251]....
        /*cea0*/ 	.word	0x0005d670


	//   ....[252]....
        /*cea4*/ 	.word	0x0005d690


	//   ....[253]....
        /*cea8*/ 	.word	0x0005d6b0


	//   ....[254]....
        /*ceac*/ 	.word	0x0005d7a0


	//----- nvinfo : EIATTR_VRC_CTA_INIT_COUNT
	.align		4
.L_41:
        /*ceb0*/ 	.byte	0x02, 0x4a
	.zero		1
	.zero		1


	//----- nvinfo : EIATTR_EXIT_INSTR_OFFSETS
	.align		4
        /*ceb4*/ 	.byte	0x04, 0x1c
        /*ceb6*/ 	.short	(.L_43 - .L_42)


	//   ....[0]....
.L_42:
        /*ceb8*/ 	.word	0x00077160


	//   ....[1]....
        /*cebc*/ 	.word	0x00077190


	//----- nvinfo : EIATTR_REQNTID
	.align		4
.L_43:
        /*cec0*/ 	.byte	0x04, 0x10
        /*cec2*/ 	.short	(.L_45 - .L_44)
.L_44:
        /*cec4*/ 	.word	0x00000020
        /*cec8*/ 	.word	0x00000001
        /*cecc*/ 	.word	0x00000001


	//----- nvinfo : EIATTR_CBANK_PARAM_SIZE
	.align		4
.L_45:
        /*ced0*/ 	.byte	0x03, 0x19
        /*ced2*/ 	.short	0x0050


	//----- nvinfo : EIATTR_PARAM_CBANK
	.align		4
        /*ced4*/ 	.byte	0x04, 0x0a
        /*ced6*/ 	.short	(.L_47 - .L_46)
	.align		4
.L_46:
        /*ced8*/ 	.word	index@(.nv.constant0.matmul_kernel)
        /*cedc*/ 	.short	0x0380
        /*cede*/ 	.short	0x0050


	//----- nvinfo : EIATTR_SW_WAR
	.align		4
.L_47:
        /*cee0*/ 	.byte	0x04, 0x36
        /*cee2*/ 	.short	(.L_49 - .L_48)
.L_48:
        /*cee4*/ 	.word	0x00000008
.L_49:


//--------------------- .nv.compat                --------------------------
	.section	.nv.compat,"",@"SHT_CUDA_COMPAT_INFO"
	.align	4
        /*0000*/ 	.byte	0x02, 0x02, 0x01, 0x00, 0x02, 0x05, 0x05, 0x00, 0x02, 0x03, 0x00, 0x00, 0x02, 0x06, 0x01, 0x00


//--------------------- .nv.callgraph             --------------------------
	.section	.nv.callgraph,"",@"SHT_CUDA_CALLGRAPH"
	.align	4
	.sectionentsize	8
	.align		4
        /*0000*/ 	.word	0x00000000
	.align		4
        /*0004*/ 	.word	0xffffffff
	.align		4
        /*0008*/ 	.word	0x00000000
	.align		4
        /*000c*/ 	.word	0xfffffffe
	.align		4
        /*0010*/ 	.word	0x00000000
	.align		4
        /*0014*/ 	.word	0xfffffffd
	.align		4
        /*0018*/ 	.word	0x00000000
	.align		4
        /*001c*/ 	.word	0xfffffffc


//--------------------- .text.matmul_kernel       --------------------------
	.section	.text.matmul_kernel,"ax",@progbits
	.align	128
        .global         matmul_kernel
        .type           matmul_kernel,@function
        .size           matmul_kernel,(.L_x_3 - matmul_kernel)
        .other          matmul_kernel,@"STO_CUDA_ENTRY STV_DEFAULT"
matmul_kernel:
.text.matmul_kernel:
[----:B------:R-:W0:Y:S08]  /*0000*/  LDC R1, c[0x0][0x37c] ;  /* 0x0000df00ff017b82 */ /* 0x000e300000000800 */
[----:B------:R-:W1:Y:S01]  /*0010*/  LDC.64 R56, c[0x0][0x398] ;  /* 0x0000e600ff387b82 */ /* 0x000e620000000a00 */
[----:B0-----:R-:W-:Y:S01]  /*0020*/  VIADD R1, R1, 0xffffc798 ;  /* 0xffffc79801017836 */ /* 0x001fe20000000000 */
[----:B------:R-:W0:Y:S01]  /*0030*/  S2R R5, SR_CTAID.X ;  /* 0x0000000000057919 */ /* 0x000e220000002500 */
[----:B------:R-:W2:Y:S01]  /*0040*/  LDCU UR4, c[0x0][0x3a0] ;  /* 0x00007400ff0477ac */ /* 0x000ea20008000800 */
[----:B------:R-:W-:-:S02]  /*0050*/  CS2R R48, SRZ ;  /* 0x0000000000307805 */ /* 0x000fc4000001ff00 */
[----:B------:R-:W-:Y:S01]  /*0060*/  CS2R R50, SRZ ;  /* 0x0000000000327805 */ /* 0x000fe2000001ff00 */
[----:B------:R-:W3:Y:S01]  /*0070*/  S2R R58, SR_TID.X ;  /* 0x00000000003a7919 */ /* 0x000ee20000002100 */
[----:B------:R-:W-:Y:S01]  /*0080*/  CS2R R44, SRZ ;  /* 0x00000000002c7805 */ /* 0x000fe2000001ff00 */
[----:B------:R-:W4:Y:S01]  /*0090*/  S2UR UR6, SR_CgaCtaId ;  /* 0x00000000000679c3 */ /* 0x000f220000008800 */
[----:B------:R-:W-:Y:S02]  /*00a0*/  CS2R R46, SRZ ;  /* 0x00000000002e7805 */ /* 0x000fe4000001ff00 */
[----:B------:R-:W-:Y:S02]  /*00b0*/  CS2R R40, SRZ ;  /* 0x0000000000287805 */ /* 0x000fe4000001ff00 */
[----:B------:R-:W-:Y:S02]  /*00c0*/  CS2R R42, SRZ ;  /* 0x00000000002a7805 */ /* 0x000fe4000001ff00 */
[----:B------:R-:W-:-:S02]  /*00d0*/  CS2R R36, SRZ ;  /* 0x0000000000247805 */ /* 0x000fc4000001ff00 */
[----:B------:R-:W-:Y:S02]  /*00e0*/  CS2R R38, SRZ ;  /* 0x0000000000267805 */ /* 0x000fe4000001ff00 */
[----:B------:R-:W-:Y:S02]  /*00f0*/  CS2R R32, SRZ ;  /* 0x0000000000207805 */ /* 0x000fe4000001ff00 */
[----:B------:R-:W-:Y:S02]  /*0100*/  CS2R R34, SRZ ;  /* 0x0000000000227805 */ /* 0x000fe4000001ff00 */
[----:B------:R-:W-:Y:S02]  /*0110*/  CS2R R28, SRZ ;  /* 0x00000000001c7805 */ /* 0x000fe4000001ff00 */
[----:B------:R-:W-:Y:S02]  /*0120*/  CS2R R30, SRZ ;  /* 0x00000000001e7805 */ /* 0x000fe4000001ff00 */
[----:B------:R-:W-:-:S02]  /*0130*/  CS2R R24, SRZ ;  /* 0x0000000000187805 */ /* 0x000fc4000001ff00 */
[----:B------:R-:W-:Y:S02]  /*0140*/  CS2R R26, SRZ ;  /* 0x00000000001a7805 */ /* 0x000fe4000001ff00 */
[----:B------:R-:W-:Y:S01]  /*0150*/  CS2R R20, SRZ ;  /* 0x0000000000147805 */ /* 0x000fe2000001ff00 */
[----:B--2---:R-:W-:Y:S01]  /*0160*/  UIADD3 UR4, UPT, UPT, UR4, 0x1f, URZ ;  /* 0x0000001f04047890 */ /* 0x004fe2000fffe0ff */
[----:B------:R-:W-:Y:S02]  /*0170*/  CS2R R22, SRZ ;  /* 0x0000000000167805 */ /* 0x000fe4000001ff00 */
[----:B------:R-:W-:Y:S01]  /*0180*/  CS2R R16, SRZ ;  /* 0x0000000000107805 */ /* 0x000fe2000001ff00 */
[----:B-1----:R1:W-:Y:S01]  /*0190*/  STL [R1+0x1e68], R57 ;  /* 0x001e683901007387 */ /* 0x0023e20000100800 */
[----:B------:R-:W-:Y:S01]  /*01a0*/  VIADD R0, R57, 0xff ;  /* 0x000000ff39007836 */ /* 0x000fe20000000000 */
[----:B------:R-:W-:Y:S01]  /*01b0*/  UISETP.GE.AND UP0, UPT, UR4, 0x20, UPT ;  /* 0x000000200400788c */ /* 0x000fe2000bf06270 */
[----:B------:R-:W-:Y:S01]  /*01c0*/  CS2R R18, SRZ ;  /* 0x0000000000127805 */ /* 0x000fe2000001ff00 */
[----:B------:R-:W-:Y:S01]  /*01d0*/  STL [R1], RZ ;  /* 0x000000ff01007387 */ /* 0x000fe20000100800 */
[----:B------:R-:W-:-:S02]  /*01e0*/  CS2R R12, SRZ ;  /* 0x00000000000c7805 */ /* 0x000fc4000001ff00 */
[----:B------:R-:W-:Y:S02]  /*01f0*/  SHF.R.S32.HI R3, RZ, 0x1f, R0 ;  /* 0x0000001fff037819 */ /* 0x000fe40000011400 */
[----:B------:R-:W-:Y:S01]  /*0200*/  CS2R R14, SRZ ;  /* 0x00000000000e7805 */ /* 0x000fe2000001ff00 */
[----:B------:R-:W-:Y:S01]  /*0210*/  STL [R1+0x4], RZ ;  /* 0x000004ff01007387 */ /* 0x000fe20000100800 */
[----:B------:R-:W-:Y:S02]  /*0220*/  CS2R R52, SRZ ;  /* 0x0000000000347805 */ /* 0x000fe4000001ff00 */
[----:B------:R-:W-:Y:S02]  /*0230*/  LEA.HI R3, R3, R0, RZ, 0x8 ;  /* 0x0000000003037211 */ /* 0x000fe400078f40ff */
[----:B------:R-:W-:Y:S01]  /*0240*/  CS2R R54, SRZ ;  /* 0x0000000000367805 */ /* 0x000fe2000001ff00 */
[----:B------:R-:W-:Y:S01]  /*0250*/  STL [R1+0x8], RZ ;  /* 0x000008ff01007387 */ /* 0x000fe20000100800 */
[----:B0-----:R-:W-:Y:S01]  /*0260*/  IABS R8, R5 ;  /* 0x0000000500087213 */ /* 0x001fe20000000000 */
[----:B------:R-:W-:Y:S01]  /*0270*/  UMOV UR5, 0x400 ;  /* 0x0000040000057882 */ /* 0x000fe20000000000 */
[----:B------:R-:W-:Y:S01]  /*0280*/  SHF.R.S32.HI R3, RZ, 0x8, R3 ;  /* 0x00000008ff037819 */ /* 0x000fe20000011403 */
[----:B------:R-:W-:Y:S01]  /*0290*/  STL [R1+0xc], RZ ;  /* 0x00000cff01007387 */ /* 0x000fe20000100800 */
[----:B------:R-:W0:Y:S03]  /*02a0*/  LDCU.64 UR66, c[0x0][0x358] ;  /* 0x00006b00ff4277ac */ /* 0x000e260008000a00 */
[----:B------:R-:W-:Y:S01]  /*02b0*/  STL [R1+0x20], RZ ;  /* 0x000020ff01007387 */ /* 0x000fe20000100800 */
[----:B------:R-:W-:Y:S01]  /*02c0*/  IMAD.SHL.U32 R4, R3, 0x8, RZ ;  /* 0x0000000803047824 */ /* 0x000fe200078e00ff */
[----:B----4-:R-:W-:-:S02]  /*02d0*/  ULEA UR5, UR6, UR5, 0x18 ;  /* 0x0000000506057291 */ /* 0x010fc4000f8ec0ff */
[----:B------:R-:W-:Y:S02]  /*02e0*/  STL [R1+0x24], RZ ;  /* 0x000024ff01007387 */ /* 0x000fe40000100800 */
[-C--:B------:R-:W-:Y:S02]  /*02f0*/  IABS R7, R4.reuse ;  /* 0x0000000400077213 */ /* 0x080fe40000000000 */
[----:B------:R-:W-:Y:S01]  /*0300*/  STL [R1+0x28], RZ ;  /* 0x000028ff01007387 */ /* 0x000fe20000100800 */
[----:B------:R-:W-:Y:S01]  /*0310*/  IABS R10, R4 ;  /* 0x00000004000a7213 */ /* 0x000fe20000000000 */
[----:B------:R-:W2:Y:S02]  /*0320*/  I2F.RP R0, R7 ;  /* 0x0000000700007306 */ /* 0x000ea40000209400 */
[----:B------:R-:W-:Y:S04]  /*0330*/  STL [R1+0x2c], RZ ;  /* 0x00002cff01007387 */ /* 0x000fe80000100800 */
[----:B------:R-:W-:Y:S04]  /*0340*/  STL [R1+0x10], RZ ;  /* 0x000010ff01007387 */ /* 0x000fe80000100800 */
[----:B------:R-:W-:Y:S04]  /*0350*/  STL [R1+0x14], RZ ;  /* 0x000014ff01007387 */ /* 0x000fe80000100800 */
[----:B------:R-:W-:Y:S01]  /*0360*/  STL [R1+0x18], RZ ;  /* 0x000018ff01007387 */ /* 0x000fe20000100800 */
[----:B--2---:R-:W2:Y:S03]  /*0370*/  MUFU.RCP R0, R0 ;  /* 0x0000000000007308 */ /* 0x004ea60000001000 */
[----:B------:R-:W-:Y:S04]  /*0380*/  STL [R1+0x1c], RZ ;  /* 0x00001cff01007387 */ /* 0x000fe80000100800 */
[----:B------:R-:W-:Y:S04]  /*0390*/  STL [R1+0x30], RZ ;  /* 0x000030ff01007387 */ /* 0x000fe80000100800 */
[----:B------:R-:W-:Y:S04]  /*03a0*/  STL [R1+0x34], RZ ;  /* 0x000034ff01007387 */ /* 0x000fe80000100800 */
[----:B------:R-:W-:Y:S01]  /*03b0*/  STL [R1+0x38], RZ ;  /* 0x000038ff01007387 */ /* 0x000fe20000100800 */
[----:B--2---:R-:W-:-:S03]  /*03c0*/  VIADD R2, R0, 0xffffffe ;  /* 0x0ffffffe00027836 */ /* 0x004fc60000000000 */
[----:B------:R-:W-:Y:S01]  /*03d0*/  STL [R1+0x3c], RZ ;  /* 0x00003cff01007387 */ /* 0x000fe20000100800 */
[----:B------:R-:W-:Y:S01]  /*03e0*/  IMAD.MOV R0, RZ, RZ, -R10 ;  /* 0x000000ffff007224 */ /* 0x000fe200078e0a0a */
[----:B------:R2:W4:Y:S02]  /*03f0*/  F2I.FTZ.U32.TRUNC.NTZ R3, R2 ;  /* 0x0000000200037305 */ /* 0x000524000021f000 */
[----:B------:R-:W-:Y:S04]  /*0400*/  STL [R1+0x40], RZ ;  /* 0x000040ff01007387 */ /* 0x000fe80000100800 */
[----:B------:R-:W-:Y:S01]  /*0410*/  STL [R1+0x44], RZ ;  /* 0x000044ff01007387 */ /* 0x000fe20000100800 */
[----:B--2---:R-:W-:-:S03]  /*0420*/  IMAD.MOV.U32 R2, RZ, RZ, RZ ;  /* 0x000000ffff027224 */ /* 0x004fc600078e00ff */
[----:B------:R-:W-:Y:S04]  /*0430*/  STL [R1+0x48], RZ ;  /* 0x000048ff01007387 */ /* 0x000fe80000100800 */
[----:B------:R-:W-:Y:S01]  /*0440*/  STL [R1+0x4c], RZ ;  /* 0x00004cff01007387 */ /* 0x000fe20000100800 */
[----:B----4-:R-:W-:-:S03]  /*0450*/  IMAD.MOV R6, RZ, RZ, -R3 ;  /* 0x000000ffff067224 */ /* 0x010fc600078e0a03 */
[----:B------:R-:W-:Y:S01]  /*0460*/  STL [R1+0x60], RZ ;  /* 0x000060ff01007387 */ /* 0x000fe20000100800 */
[----:B------:R-:W-:Y:S02]  /*0470*/  IMAD R9, R6, R7, RZ ;  /* 0x0000000706097224 */ /* 0x000fe400078e02ff */
[----:B------:R-:W-:Y:S01]  /*0480*/  IMAD.MOV.U32 R6, RZ, RZ, R8 ;  /* 0x000000ffff067224 */ /* 0x000fe200078e0008 */
[----:B------:R-:W-:Y:S01]  /*0490*/  STL [R1+0x64], RZ ;  /* 0x000064ff01007387 */ /* 0x000fe20000100800 */
[----:B------:R-:W-:-:S03]  /*04a0*/  IMAD.HI.U32 R3, R3, R9, R2 ;  /* 0x0000000903037227 */ /* 0x000fc600078e0002 */
[----:B------:R-:W-:Y:S03]  /*04b0*/  STL [R1+0x68], RZ ;  /* 0x000068ff01007387 */ /* 0x000fe60000100800 */
[----:B------:R-:W-:Y:S01]  /*04c0*/  IMAD.HI.U32 R3, R3, R6, RZ ;  /* 0x0000000603037227 */ /* 0x000fe200078e00ff */
[----:B------:R-:W-:Y:S03]  /*04d0*/  STL [R1+0x6c], RZ ;  /* 0x00006cff01007387 */ /* 0x000fe60000100800 */
[----:B------:R-:W-:Y:S01]  /*04e0*/  IMAD R0, R3, R0, R6 ;  /* 0x0000000003007224 */ /* 0x000fe200078e0206 */
[----:B------:R-:W-:Y:S04]  /*04f0*/  STL [R1+0x50], RZ ;  /* 0x000050ff01007387 */ /* 0x000fe80000100800 */
[----:B------:R-:W-:Y:S01]  /*0500*/  STL [R1+0x54], RZ ;  /* 0x000054ff01007387 */ /* 0x000fe20000100800 */
[----:B------:R-:W-:-:S03]  /*0510*/  ISETP.GT.U32.AND P1, PT, R7, R0, PT ;  /* 0x000000000700720c */ /* 0x000fc60003f24070 */
[----:B------:R-:W-:Y:S04]  /*0520*/  STL [R1+0x58], RZ ;  /* 0x000058ff01007387 */ /* 0x000fe80000100800 */
[----:B------:R-:W-:Y:S04]  /*0530*/  STL [R1+0x5c], RZ ;  /* 0x00005cff01007387 */ /* 0x000fe80000100800 */
[----:B------:R-:W-:Y:S02]  /*0540*/  STL [R1+0x70], RZ ;  /* 0x000070ff01007387 */ /* 0x000fe40000100800 */
[----:B------:R-:W-:-:S02]  /*0550*/  @!P1 IMAD.IADD R0, R0, 0x1, -R7 ;  /* 0x0000000100009824 */ /* 0x000fc400078e0a07 */
[----:B------:R-:W-:Y:S01]  /*0560*/  STL [R1+0x74], RZ ;  /* 0x000074ff01007387 */ /* 0x000fe20000100800 */
[----:B------:R-:W-:Y:S01]  /*0570*/  @!P1 VIADD R3, R3, 0x1 ;  /* 0x0000000103039836 */ /* 0x000fe20000000000 */
[----:B------:R-:W-:Y:S02]  /*0580*/  ISETP.NE.AND P1, PT, R4, RZ, PT ;  /* 0x000000ff0400720c */ /* 0x000fe40003f25270 */
[----:B------:R-:W-:Y:S01]  /*0590*/  STL [R1+0x78], RZ ;  /* 0x000078ff01007387 */ /* 0x000fe20000100800 */
[----:B------:R-:W-:Y:S02]  /*05a0*/  ISETP.GE.U32.AND P0, PT, R0, R7, PT ;  /* 0x000000070000720c */ /* 0x000fe40003f06070 */
[----:B------:R-:W-:Y:S01]  /*05b0*/  LOP3.LUT R0, R5, R4, RZ, 0x3c, !PT ;  /* 0x0000000405007212 */ /* 0x000fe200078e3cff */
[----:B------:R-:W-:Y:S03]  /*05c0*/  STL [R1+0x7c], RZ ;  /* 0x00007cff01007387 */ /* 0x000fe60000100800 */
[----:B------:R-:W-:Y:S01]  /*05d0*/  ISETP.GE.AND P2, PT, R0, RZ, PT ;  /* 0x000000ff0000720c */ /* 0x000fe20003f46270 */
[----:B------:R-:W-:Y:S01]  /*05e0*/  STL [R1+0x80], RZ ;  /* 0x000080ff01007387 */ /* 0x000fe20000100800 */
[----:B------:R-:W-:-:S03]  /*05f0*/  VIADD R0, R56, 0x7f ;  /* 0x0000007f38007836 */ /* 0x000fc60000000000 */
[----:B------:R-:W-:Y:S02]  /*0600*/  STL [R1+0x84], RZ ;  /* 0x000084ff01007387 */ /* 0x000fe40000100800 */
[----:B------:R-:W-:Y:S02]  /*0610*/  @P0 VIADD R3, R3, 0x1 ;  /* 0x0000000103030836 */ /* 0x000fe40000000000 */
[----:B------:R-:W-:Y:S02]  /*0620*/  STL [R1+0x88], RZ ;  /* 0x000088ff01007387 */ /* 0x000fe40000100800 */
[----:B------:R-:W-:Y:S01]  /*0630*/  IMAD.MOV.U32 R2, RZ, RZ, R3 ;  /* 0x000000ffff027224 */ /* 0x000fe200078e0003 */
[----:B------:R-:W-:Y:S01]  /*0640*/  SHF.R.S32.HI R3, RZ, 0x1f, R0 ;  /* 0x0000001fff037819 */ /* 0x000fe20000011400 */
[----:B------:R-:W-:Y:S02]  /*0650*/  STL [R1+0x8c], RZ ;  /* 0x00008cff01007387 */ /* 0x000fe40000100800 */
[----:B------:R-:W-:Y:S01]  /*0660*/  @!P2 IMAD.MOV R2, RZ, RZ, -R2 ;  /* 0x000000ffff02a224 */ /* 0x000fe200078e0a02 */
[----:B------:R-:W-:Y:S01]  /*0670*/  @!P1 LOP3.LUT R2, RZ, R4, RZ, 0x33, !PT ;  /* 0x00000004ff029212 */ /* 0x000fe200078e33ff */
[----:B------:R-:W-:Y:S01]  /*0680*/  STL [R1+0xa0], RZ ;  /* 0x0000a0ff01007387 */ /* 0x000fe20000100800 */
[----:B------:R-:W-:-:S03]  /*0690*/  LEA.HI R3, R3, R0, RZ, 0x7 ;  /* 0x0000000003037211 */ /* 0x000fc600078f38ff */
[----:B------:R-:W-:Y:S01]  /*06a0*/  STL [R1+0xa4], RZ ;  /* 0x0000a4ff01007387 */ /* 0x000fe20000100800 */
[----:B------:R-:W-:Y:S02]  /*06b0*/  IMAD.SHL.U32 R6, R2, 0x8, RZ ;  /* 0x0000000802067824 */ /* 0x000fe400078e00ff */
[----:B------:R-:W-:Y:S01]  /*06c0*/  IMAD.MOV R2, RZ, RZ, -R2 ;  /* 0x000000ffff027224 */ /* 0x000fe200078e0a02 */
[----:B------:R-:W-:Y:S02]  /*06d0*/  STL [R1+0xa8], RZ ;  /* 0x0000a8ff01007387 */ /* 0x000fe40000100800 */
[----:B------:R-:W-:Y:S01]  /*06e0*/  LEA.HI.SX32 R3, R3, -R6, 0x19 ;  /* 0x8000000603037211 */ /* 0x000fe200078fcaff */
[----:B------:R-:W-:Y:S01]  /*06f0*/  IMAD R9, R4, R2, R5 ;  /* 0x0000000204097224 */ /* 0x000fe200078e0205 */
[----:B------:R-:W-:Y:S02]  /*0700*/  STL [R1+0xac], RZ ;  /* 0x0000acff01007387 */ /* 0x000fe40000100800 */
[----:B------:R-:W-:-:S02]  /*0710*/  VIMNMX R8, PT, PT, R3, 0x8, PT ;  /* 0x0000000803087848 */ /* 0x000fc40003fe0100 */
[----:B------:R-:W-:Y:S01]  /*0720*/  STL [R1+0x90], RZ ;  /* 0x000090ff01007387 */ /* 0x000fe20000100800 */
[----:B------:R-:W-:Y:S02]  /*0730*/  IABS R4, R9 ;  /* 0x0000000900047213 */ /* 0x000fe40000000000 */
[----:B------:R-:W-:Y:S01]  /*0740*/  IABS R7, R8 ;  /* 0x0000000800077213 */ /* 0x000fe20000000000 */
[----:B------:R-:W-:Y:S03]  /*0750*/  STL [R1+0x94], RZ ;  /* 0x000094ff01007387 */ /* 0x000fe60000100800 */
[----:B------:R-:W2:Y:S01]  /*0760*/  I2F.RP R0, R7 ;  /* 0x0000000700007306 */ /* 0x000ea20000209400 */
        /* <DEDUP_REMOVED lines=10> */
[----:B------:R-:W-:Y:S04]  /*0810*/  STL [R1+0xc8], RZ ;  /* 0x0000c8ff01007387 */ /* 0x000fe80000100800 */
[----:B------:R-:W-:Y:S01]  /*0820*/  STL [R1+0xcc], RZ ;  /* 0x0000ccff01007387 */ /* 0x000fe20000100800 */
[----:B------:R-:W2:Y:S03]  /*0830*/  F2I.FTZ.U32.TRUNC.NTZ R3, R3 ;  /* 0x0000000300037305 */ /* 0x000ea6000021f000 */
[----:B------:R-:W-:Y:S04]  /*0840*/  STL [R1+0xe0], RZ ;  /* 0x0000e0ff01007387 */ /* 0x000fe80000100800 */
[----:B------:R-:W-:Y:S04]  /*0850*/  STL [R1+0xe4], RZ ;  /* 0x0000e4ff01007387 */ /* 0x000fe80000100800 */
[----:B------:R-:W-:Y:S04]  /*0860*/  STL [R1+0xe8], RZ ;  /* 0x0000e8ff01007387 */ /* 0x000fe80000100800 */
[----:B------:R-:W-:Y:S01]  /*0870*/  STL [R1+0xec], RZ ;  /* 0x0000ecff01007387 */ /* 0x000fe20000100800 */
[----:B--2---:R-:W-:-:S03]  /*0880*/  IMAD.MOV R10, RZ, RZ, -R3 ;  /* 0x000000ffff0a7224 */ /* 0x004fc600078e0a03 */
[----:B------:R-:W-:Y:S01]  /*0890*/  STL [R1+0xd0], RZ ;  /* 0x0000d0ff01007387 */ /* 0x000fe20000100800 */
[----:B------:R-:W-:Y:S01]  /*08a0*/  IMAD.MOV.U32 R2, RZ, RZ, R10 ;  /* 0x000000ffff027224 */ /* 0x000fe200078e000a */
[----:B------:R-:W-:Y:S02]  /*08b0*/  IABS R10, R8 ;  /* 0x00000008000a7213 */ /* 0x000fe40000000000 */
[----:B------:R-:W-:Y:S01]  /*08c0*/  STL [R1+0xd4], RZ ;  /* 0x0000d4ff01007387 */ /* 0x000fe20000100800 */
[----:B------:R-:W-:Y:S02]  /*08d0*/  IMAD R5, R2, R7, RZ ;  /* 0x0000000702057224 */ /* 0x000fe400078e02ff */
[----:B------:R-:W-:Y:S01]  /*08e0*/  IMAD.MOV.U32 R2, RZ, RZ, RZ ;  /* 0x000000ffff027224 */ /* 0x000fe200078e00ff */
[----:B------:R-:W-:Y:S01]  /*08f0*/  STL [R1+0xd8], RZ ;  /* 0x0000d8ff01007387 */ /* 0x000fe20000100800 */
[----:B------:R-:W-:Y:S01]  /*0900*/  IMAD.MOV R0, RZ, RZ, -R10 ;  /* 0x000000ffff007224 */ /* 0x000fe200078e0a0a */
[----:B------:R-:W-:Y:S01]  /*0910*/  CS2R R10, SRZ ;  /* 0x00000000000a7805 */ /* 0x000fe2000001ff00 */
[----:B------:R-:W-:Y:S01]  /*0920*/  IMAD.HI.U32 R2, R3, R5, R2 ;  /* 0x0000000503027227 */ /* 0x000fe200078e0002 */
[----:B------:R-:W-:Y:S04]  /*0930*/  STL [R1+0xdc], RZ ;  /* 0x0000dcff01007387 */ /* 0x000fe80000100800 */
[----:B------:R-:W-:Y:S01]  /*0940*/  STL [R1+0xf0], RZ ;  /* 0x0000f0ff01007387 */ /* 0x000fe20000100800 */
[----:B------:R-:W-:-:S03]  /*0950*/  IMAD.HI.U32 R3, R2, R4, RZ ;  /* 0x0000000402037227 */ /* 0x000fc600078e00ff */
[----:B------:R-:W-:Y:S01]  /*0960*/  STL [R1+0xf4], RZ ;  /* 0x0000f4ff01007387 */ /* 0x000fe20000100800 */
[----:B------:R-:W-:Y:S01]  /*0970*/  IMAD R0, R3, R0, R4 ;  /* 0x0000000003007224 */ /* 0x000fe200078e0204 */
[----:B------:R-:W-:Y:S02]  /*0980*/  CS2R R4, SRZ ;  /* 0x0000000000047805 */ /* 0x000fe4000001ff00 */
[----:B------:R-:W-:Y:S02]  /*0990*/  STL [R1+0xf8], RZ ;  /* 0x0000f8ff01007387 */ /* 0x000fe40000100800 */
[----:B------:R-:W-:Y:S02]  /*09a0*/  ISETP.GT.U32.AND P1, PT, R7, R0, PT ;  /* 0x000000000700720c */ /* 0x000fe40003f24070 */
[----:B------:R-:W-:Y:S04]  /*09b0*/  STL [R1+0xfc], RZ ;  /* 0x0000fcff01007387 */ /* 0x000fe80000100800 */
[----:B------:R-:W-:Y:S04]  /*09c0*/  STL [R1+0x100], RZ ;  /* 0x000100ff01007387 */ /* 0x000fe80000100800 */
[----:B------:R-:W-:Y:S03]  /*09d0*/  STL [R1+0x104], RZ ;  /* 0x000104ff01007387 */ /* 0x000fe60000100800 */
[----:B------:R-:W-:Y:S01]  /*09e0*/  @!P1 IMAD.IADD R0, R0, 0x1, -R7 ;  /* 0x0000000100009824 */ /* 0x000fe200078e0a07 */
[----:B------:R-:W-:Y:S01]  /*09f0*/  STL [R1+0x108], RZ ;  /* 0x000108ff01007387 */ /* 0x000fe20000100800 */
[----:B------:R-:W-:Y:S01]  /*0a00*/  @!P1 VIADD R3, R3, 0x1 ;  /* 0x0000000103039836 */ /* 0x000fe20000000000 */
[----:B------:R-:W-:-:S02]  /*0a10*/  ISETP.NE.AND P1, PT, R8, RZ, PT ;  /* 0x000000ff0800720c */ /* 0x000fc40003f25270 */
[----:B------:R-:W-:Y:S01]  /*0a20*/  STL [R1+0x10c], RZ ;  /* 0x00010cff01007387 */ /* 0x000fe20000100800 */
[----:B------:R-:W-:Y:S02]  /*0a30*/  ISETP.GE.U32.AND P0, PT, R0, R7, PT ;  /* 0x000000070000720c */ /* 0x000fe40003f06070 */
[----:B------:R-:W-:Y:S01]  /*0a40*/  LOP3.LUT R0, R9, R8, RZ, 0x3c, !PT ;  /* 0x0000000809007212 */ /* 0x000fe200078e3cff */
[----:B------:R-:W-:Y:S03]  /*0a50*/  STL [R1+0x120], RZ ;  /* 0x000120ff01007387 */ /* 0x000fe60000100800 */
[----:B------:R-:W-:Y:S01]  /*0a60*/  ISETP.GE.AND P2, PT, R0, RZ, PT ;  /* 0x000000ff0000720c */ /* 0x000fe20003f46270 */
[----:B------:R-:W-:Y:S01]  /*0a70*/  STL [R1+0x124], RZ ;  /* 0x000124ff01007387 */ /* 0x000fe20000100800 */
[----:B---3--:R-:W-:-:S03]  /*0a80*/  LOP3.LUT R0, R58, 0x1f, RZ, 0xc0, !PT ;  /* 0x0000001f3a007812 */ /* 0x008fc600078ec0ff */
[----:B------:R-:W-:Y:S02]  /*0a90*/  STL [R1+0x128], RZ ;  /* 0x000128ff01007387 */ /* 0x000fe40000100800 */
[----:B------:R-:W-:Y:S02]  /*0aa0*/  @P0 VIADD R3, R3, 0x1 ;  /* 0x0000000103030836 */ /* 0x000fe40000000000 */
[----:B------:R-:W-:Y:S04]  /*0ab0*/  STL [R1+0x12c], RZ ;  /* 0x00012cff01007387 */ /* 0x000fe80000100800 */
[----:B------:R-:W-:Y:S01]  /*0ac0*/  STL [R1+0x110], RZ ;  /* 0x000110ff01007387 */ /* 0x000fe20000100800 */
[----:B------:R-:W-:Y:S01]  /*0ad0*/  @!P2 IMAD.MOV R3, RZ, RZ, -R3 ;  /* 0x000000ffff03a224 */ /* 0x000fe200078e0a03 */
[----:B------:R-:W-:-:S02]  /*0ae0*/  @!P1 LOP3.LUT R3, RZ, R8, RZ, 0x33, !PT ;  /* 0x00000008ff039212 */ /* 0x000fc400078e33ff */
[----:B------:R-:W-:Y:S03]  /*0af0*/  STL [R1+0x114], RZ ;  /* 0x000114ff01007387 */ /* 0x000fe60000100800 */
[----:B------:R-:W-:Y:S01]  /*0b00*/  IMAD.MOV R61, RZ, RZ, -R3 ;  /* 0x000000ffff3d7224 */ /* 0x000fe200078e0a03 */
[----:B------:R-:W-:Y:S01]  /*0b10*/  STL [R1+0x118], RZ ;  /* 0x000118ff01007387 */ /* 0x000fe20000100800 */
[----:B------:R-:W-:Y:S02]  /*0b20*/  IMAD.SHL.U32 R3, R3, 0x100, RZ ;  /* 0x0000010003037824 */ /* 0x000fe400078e00ff */
[----:B------:R-:W-:Y:S01]  /*0b30*/  IMAD R61, R8, R61, R9 ;  /* 0x0000003d083d7224 */ /* 0x000fe200078e0209 */
[----:B------:R-:W-:Y:S01]  /*0b40*/  STL [R1+0x11c], RZ ;  /* 0x00011cff01007387 */ /* 0x000fe20000100800 */
[C---:B-1----:R-:W-:Y:S01]  /*0b50*/  VIADD R57, R3.reuse, 0x2 ;  /* 0x0000000203397836 */ /* 0x042fe20000000000 */
[----:B------:R-:W-:Y:S01]  /*0b60*/  CS2R R8, SRZ ;  /* 0x0000000000087805 */ /* 0x000fe2000001ff00 */
[C---:B------:R-:W-:Y:S01]  /*0b70*/  VIADD R57, R3.reuse, 0x5 ;  /* 0x0000000503397836 */ /* 0x040fe20000000000 */
[----:B------:R-:W-:Y:S01]  /*0b80*/  STL [R1+0x130], RZ ;  /* 0x000130ff01007387 */ /* 0x000fe20000100800 */
[----:B------:R-:W-:-:S02]  /*0b90*/  VIADD R57, R3, 0x8 ;  /* 0x0000000803397836 */ /* 0x000fc40000000000 */
[C---:B------:R-:W-:Y:S01]  /*0ba0*/  VIADD R57, R3.reuse, 0xb ;  /* 0x0000000b03397836 */ /* 0x040fe20000000000 */
[----:B------:R-:W-:Y:S01]  /*0bb0*/  STL [R1+0x134], RZ ;  /* 0x000134ff01007387 */ /* 0x000fe20000100800 */
[C---:B------:R-:W-:Y:S02]  /*0bc0*/  VIADD R57, R3.reuse, 0xe ;  /* 0x0000000e03397836 */ /* 0x040fe40000000000 */
[C---:B------:R-:W-:Y:S01]  /*0bd0*/  VIADD R57, R3.reuse, 0x11 ;  /* 0x0000001103397836 */ /* 0x040fe20000000000 */
[----:B------:R-:W-:Y:S01]  /*0be0*/  STL [R1+0x138], RZ ;  /* 0x000138ff01007387 */ /* 0x000fe20000100800 */
[C---:B------:R-:W-:Y:S02]  /*0bf0*/  VIADD R57, R3.reuse, 0x14 ;  /* 0x0000001403397836 */ /* 0x040fe40000000000 */
        /* <DEDUP_REMOVED lines=102> */
[----:B------:R-:W-:Y:S01]  /*1260*/  IMAD.IADD R61, R6, 0x1, R61 ;  /* 0x00000001063d7824 */ /* 0x000fe200078e023d */
[----:B------:R-:W-:Y:S01]  /*1270*/  STL [R1+0x3d4], RZ ;  /* 0x0003d4ff01007387 */ /* 0x000fe20000100800 */
[C---:B------:R-:W-:Y:S01]  /*1280*/  VIADD R57, R3.reuse, 0xe3 ;  /* 0x000000e303397836 */ /* 0x040fe20000000000 */
[----:B------:R-:W-:Y:S01]  /*1290*/  CS2R R6, SRZ ;  /* 0x0000000000067805 */ /* 0x000fe2000001ff00 */
[C---:B------:R-:W-:Y:S01]  /*12a0*/  VIADD R57, R3.reuse, 0xe6 ;  /* 0x000000e603397836 */ /* 0x040fe20000000000 */
[----:B------:R-:W-:Y:S01]  /*12b0*/  STL [R1+0x3d8], RZ ;  /* 0x0003d8ff01007387 */ /* 0x000fe20000100800 */
[C---:B------:R-:W-:Y:S02]  /*12c0*/  VIADD R57, R3.reuse, 0xe9 ;  /* 0x000000e903397836 */ /* 0x040fe40000000000 */
[----:B------:R-:W-:Y:S01]  /*12d0*/  VIADD R57, R3, 0xec ;  /* 0x000000ec03397836 */ /* 0x000fe20000000000 */
[----:B------:R-:W-:Y:S01]  /*12e0*/  STL [R1+0x3dc], RZ ;  /* 0x0003dcff01007387 */ /* 0x000fe20000100800 */
[----:B------:R-:W-:-:S02]  /*12f0*/  IMAD R61, R61, 0x80, R0 ;  /* 0x000000803d3d7824 */ /* 0x000fc400078e0200 */
[C---:B------:R-:W-:Y:S01]  /*1300*/  VIADD R57, R3.reuse, 0xef ;  /* 0x000000ef03397836 */ /* 0x040fe20000000000 */
[----:B------:R-:W-:Y:S01]  /*1310*/  STL [R1+0x470], RZ ;  /* 0x000470ff01007387 */ /* 0x000fe20000100800 */
[C---:B------:R-:W-:Y:S02]  /*1320*/  VIADD R57, R3.reuse, 0xf2 ;  /* 0x000000f203397836 */ /* 0x040fe40000000000 */
[C---:B------:R-:W-:Y:S01]  /*1330*/  VIADD R57, R3.reuse, 0xf5 ;  /* 0x000000f503397836 */ /* 0x040fe20000000000 */
[----:B------:R-:W-:Y:S01]  /*1340*/  STL [R1+0x474], RZ ;  /* 0x000474ff01007387 */ /* 0x000fe20000100800 */
[----:B------:R-:W-:Y:S02]  /*1350*/  VIADD R57, R3, 0xf8 ;  /* 0x000000f803397836 */ /* 0x000fe40000000000 */
[----:B------:R-:W-:Y:S01]  /*1360*/  VIADD R57, R61, 0x20 ;  /* 0x000000203d397836 */ /* 0x000fe20000000000 */
        /* <DEDUP_REMOVED lines=257> */
[----:B------:R-:W-:Y:S01]  /*2380*/  VIADD R0, R3, 0xff ;  /* 0x000000ff03007836 */ /* 0x000fe20000000000 */
[----:B------:R-:W-:Y:S04]  /*2390*/  STL [R1+0x630], RZ ;  /* 0x000630ff01007387 */ /* 0x000fe80000100800 */
        /* <DEDUP_REMOVED lines=255> */
[----:B------:R1:W-:Y:S02]  /*3390*/  STL [R1+0x1140], R57 ;  /* 0x0011403901007387 */ /* 0x0003e40000100800 */
[----:B-1----:R-:W-:-:S05]  /*33a0*/  VIADD R57, R61, 0x40 ;  /* 0x000000403d397836 */ /* 0x002fca0000000000 */
[----:B------:R1:W-:Y:S02]  /*33b0*/  STL [R1+0x1144], R57 ;  /* 0x0011443901007387 */ /* 0x0003e40000100800 */
[----:B-1----:R-:W-:-:S05]  /*33c0*/  VIADD R57, R61, 0x60 ;  /* 0x000000603d397836 */ /* 0x002fca0000000000 */
[----:B------:R1:W-:Y:S04]  /*33d0*/  STL [R1+0x1148], R57 ;  /* 0x0011483901007387 */ /* 0x0003e80000100800 */
[----:B-1----:R1:W5:Y:S01]  /*33e0*/  LDL.LU R57, [R1+0x1e68] ;  /* 0x001e680001397983 */ /* 0x0023620000300800 */
[----:B0-----:R-:W-:Y:S05]  /*33f0*/  BRA.U !UP0, `(.L_x_0) ;  /* 0x0000055108107547 */ /* 0x001fea000b800000 */
[----:B-----5:R-:W-:Y:S01]  /*3400*/  IABS R39, R57 ;  /* 0x0000003900277213 */ /* 0x020fe20000000000 */
[C---:B------:R-:W-:Y:S01]  /*3410*/  VIADD R15, R3.reuse, 0xfa ;  /* 0x000000fa030f7836 */ /* 0x040fe20000000000 */
[----:B------:R-:W-:Y:S01]  /*3420*/  IABS R6, R2 ;  /* 0x0000000200067213 */ /* 0x000fe20000000000 */
[C---:B------:R-:W-:Y:S01]  /*3430*/  VIADD R52, R3.reuse, 0xf9 ;  /* 0x000000f903347836 */ /* 0x040fe20000000000 */
[----:B------:R-:W0:Y:S01]  /*3440*/  I2F.RP R4, R39 ;  /* 0x0000002700047306 */ /* 0x000e220000209400 */
[----:B------:R-:W-:Y:S01]  /*3450*/  IABS R7, R0 ;  /* 0x0000000000077213 */ /* 0x000fe20000000000 */
[C---:B------:R-:W-:Y:S01]  /*3460*/  VIADD R53, R3.reuse, 0xf8 ;  /* 0x000000f803357836 */ /* 0x040fe20000000000 */
[----:B------:R-:W-:Y:S01]  /*3470*/  IABS R8, R58 ;  /* 0x0000003a00087213 */ /* 0x000fe20000000000 */
[C---:B------:R-:W-:Y:S01]  /*3480*/  VIADD R54, R3.reuse, 0xf7 ;  /* 0x000000f703367836 */ /* 0x040fe20000000000 */
[----:B------:R-:W-:Y:S01]  /*3490*/  ISETP.GE.AND P1, PT, R0, RZ, PT ;  /* 0x000000ff0000720c */ /* 0x000fe20003f26270 */
[C---:B------:R-:W-:Y:S01]  /*34a0*/  VIADD R55, R3.reuse, 0xf6 ;  /* 0x000000f603377836 */ /* 0x040fe20000000000 */
[----:B------:R-:W-:Y:S01]  /*34b0*/  IABS R10, R15 ;  /* 0x0000000f000a7213 */ /* 0x000fe20000000000 */
[C---:B------:R-:W-:Y:S01]  /*34c0*/  VIADD R19, R3.reuse, 0xcc ;  /* 0x000000cc03137836 */ /* 0x040fe20000000000 */
[----:B------:R-:W-:Y:S01]  /*34d0*/  IABS R11, R52 ;  /* 0x00000034000b7213 */ /* 0x000fe20000000000 */
[C---:B------:R-:W-:Y:S01]  /*34e0*/  VIADD R18, R3.reuse, 0xc4 ;  /* 0x000000c403127836 */ /* 0x040fe20000000000 */
[----:B------:R-:W-:Y:S01]  /*34f0*/  ISETP.GE.AND P4, PT, R58, RZ, PT ;  /* 0x000000ff3a00720c */ /* 0x000fe20003f86270 */
[C---:B------:R-:W-:Y:S01]  /*3500*/  VIADD R21, R3.reuse, 0xc1 ;  /* 0x000000c103157836 */ /* 0x040fe20000000000 */
[----:B------:R-:W2:Y:S01]  /*3510*/  LDCU UR6, c[0x0][0x3ac] ;  /* 0x00007580ff0677ac */ /* 0x000ea20008000800 */
[C---:B------:R-:W-:Y:S01]  /*3520*/  VIADD R23, R3.reuse, 0xbf ;  /* 0x000000bf03177836 */ /* 0x040fe20000000000 */
[----:B0-----:R-:W0:Y:S01]  /*3530*/  MUFU.RCP R4, R4 ;  /* 0x0000000400047308 */ /* 0x001e220000001000 */
[C---:B------:R-:W-:Y:S01]  /*3540*/  VIADD R22, R3.reuse, 0xc0 ;  /* 0x000000c003167836 */ /* 0x040fe20000000000 */
[----:B------:R-:W3:Y:S01]  /*3550*/  LDCU.64 UR8, c[0x0][0x388] ;  /* 0x00007100ff0877ac */ /* 0x000ee20008000a00 */
[----:B------:R-:W-:-:S02]  /*3560*/  VIADD R30, R3, 0xb8 ;  /* 0x000000b8031e7836 */ /* 0x000fc40000000000 */
[C---:B------:R-:W-:Y:S01]  /*3570*/  VIADD R35, R3.reuse, 0xb7 ;  /* 0x000000b703237836 */ /* 0x040fe20000000000 */
[----:B------:R-:W4:Y:S01]  /*3580*/  LDCU UR7, c[0x0][0x3b0] ;  /* 0x00007600ff0777ac */ /* 0x000f220008000800 */
[C---:B------:R-:W-:Y:S02]  /*3590*/  VIADD R31, R3.reuse, 0xb6 ;  /* 0x000000b6031f7836 */ /* 0x040fe40000000000 */
[C---:B------:R-:W-:Y:S01]  /*35a0*/  VIADD R27, R3.reuse, 0xb2 ;  /* 0x000000b2031b7836 */ /* 0x040fe20000000000 */
[----:B------:R-:W1:Y:S01]  /*35b0*/  LDCU UR10, c[0x0][0x3a4] ;  /* 0x00007480ff0a77ac */ /* 0x000e620008000800 */
[C---:B------:R-:W-:Y:S01]  /*35c0*/  VIADD R49, R3.reuse, 0xac ;  /* 0x000000ac03317836 */ /* 0x040fe20000000000 */
[----:B------:R-:W-:Y:S01]  /*35d0*/  IABS R24, R31 ;  /* 0x0000001f00187213 */ /* 0x000fe20000000000 */
[C---:B------:R-:W-:Y:S02]  /*35e0*/  VIADD R50, R3.reuse, 0xab ;  /* 0x000000ab03327836 */ /* 0x040fe40000000000 */
[C---:B------:R-:W-:Y:S01]  /*35f0*/  VIADD R44, R3.reuse, 0xa9 ;  /* 0x000000a9032c7836 */ /* 0x040fe20000000000 */
[----:B------:R-:W-:Y:S01]  /*3600*/  IABS R40, R49 ;  /* 0x0000003100287213 */ /* 0x000fe20000000000 */
[----:B0-----:R-:W-:Y:S01]  /*3610*/  VIADD R4, R4, 0xffffffe ;  /* 0x0ffffffe04047836 */ /* 0x001fe20000000000 */
[----:B------:R-:W-:Y:S01]  /*3620*/  IABS R38, R50 ;  /* 0x0000003200267213 */ /* 0x000fe20000000000 */
[C---:B------:R-:W-:Y:S01]  /*3630*/  VIADD R46, R3.reuse, 0xa7 ;  /* 0x000000a7032e7836 */ /* 0x040fe20000000000 */
[----:B------:R-:W-:Y:S01]  /*3640*/  IABS R37, R44 ;  /* 0x0000002c00257213 */ /* 0x000fe20000000000 */
[----:B------:R-:W0:Y:S01]  /*3650*/  F2I.FTZ.U32.TRUNC.NTZ R5, R4 ;  /* 0x0000000400057305 */ /* 0x000e22000021f000 */
[----:B------:R-:W-:-:S02]  /*3660*/  VIADD R45, R3, 0xa8 ;  /* 0x000000a8032d7836 */ /* 0x000fc40000000000 */
[----:B------:R-:W-:Y:S01]  /*3670*/  IABS R36, R46 ;  /* 0x0000002e00247213 */ /* 0x000fe20000000000 */
[C---:B------:R-:W-:Y:S02]  /*3680*/  VIADD R47, R3.reuse, 0xa5 ;  /* 0x000000a5032f7836 */ /* 0x040fe40000000000 */
[----:B------:R-:W-:Y:S01]  /*3690*/  IABS R34, R45 ;  /* 0x0000002d00227213 */ /* 0x000fe20000000000 */
[----:B------:R-:W-:Y:S02]  /*36a0*/  VIADD R48, R3, 0x27 ;  /* 0x0000002703307836 */ /* 0x000fe40000000000 */
[----:B0-----:R-:W-:-:S04]  /*36b0*/  IMAD.MOV R4, RZ, RZ, -R5 ;  /* 0x000000ffff047224 */ /* 0x001fc800078e0a05 */
[----:B------:R-:W-:Y:S02]  /*36c0*/  IMAD R51, R4, R39, RZ ;  /* 0x0000002704337224 */ /* 0x000fe400078e02ff */
[----:B------:R-:W-:-:S04]  /*36d0*/  IMAD.MOV.U32 R4, RZ, RZ, RZ ;  /* 0x000000ffff047224 */ /* 0x000fc800078e00ff */
[----:B------:R-:W-:-:S04]  /*36e0*/  IMAD.HI.U32 R51, R5, R51, R4 ;  /* 0x0000003305337227 */ /* 0x000fc800078e0004 */
[----:B------:R-:W-:Y:S02]  /*36f0*/  IMAD.MOV.U32 R4, RZ, RZ, R6 ;  /* 0x000000ffff047224 */ /* 0x000fe400078e0006 */
[----:B------:R-:W-:Y:S02]  /*3700*/  IMAD.MOV.U32 R5, RZ, RZ, R7 ;  /* 0x000000ffff057224 */ /* 0x000fe400078e0007 */
[----:B------:R-:W-:-:S04]  /*3710*/  IMAD.HI.U32 R6, R51, R4, RZ ;  /* 0x0000000433067227 */ /* 0x000fc800078e00ff */
[----:B------:R-:W-:Y:S02]  /*3720*/  IMAD.MOV R6, RZ, RZ, -R6 ;  /* 0x000000ffff067224 */ /* 0x000fe400078e0a06 */
[----:B------:R-:W-:-:S04]  /*3730*/  IMAD.HI.U32 R7, R51, R5, RZ ;  /* 0x0000000533077227 */ /* 0x000fc800078e00ff */
[----:B------:R-:W-:Y:S01]  /*3740*/  IMAD R4, R39, R6, R4 ;  /* 0x0000000627047224 */ /* 0x000fe200078e0204 */
[----:B------:R-:W-:Y:S01]  /*3750*/  IABS R6, R59 ;  /* 0x0000003b00067213 */ /* 0x000fe20000000000 */
[----:B------:R-:W-:Y:S02]  /*3760*/  IMAD.MOV R7, RZ, RZ, -R7 ;  /* 0x000000ffff077224 */ /* 0x000fe400078e0a07 */
[----:B------:R-:W-:Y:S01]  /*3770*/  IMAD.HI.U32 R9, R51, R8, RZ ;  /* 0x0000000833097227 */ /* 0x000fe200078e00ff */
[----:B------:R-:W-:-:S03]  /*3780*/  ISETP.GT.U32.AND P2, PT, R39, R4, PT ;  /* 0x000000042700720c */ /* 0x000fc60003f44070 */
[----:B------:R-:W-:Y:S01]  /*3790*/  IMAD R5, R39, R7, R5 ;  /* 0x0000000727057224 */ /* 0x000fe200078e0205 */
[----:B------:R-:W-:Y:S01]  /*37a0*/  IABS R7, R60 ;  /* 0x0000003c00077213 */ /* 0x000fe20000000000 */
[----:B------:R-:W-:Y:S02]  /*37b0*/  IMAD.MOV R9, RZ, RZ, -R9 ;  /* 0x000000ffff097224 */ /* 0x000fe400078e0a09 */
[----:B------:R-:W-:Y:S01]  /*37c0*/  IMAD.HI.U32 R26, R51, R24, RZ ;  /* 0x00000018331a7227 */ /* 0x000fe200078e00ff */
[----:B------:R-:W-:-:S03]  /*37d0*/  ISETP.GT.U32.AND P0, PT, R39, R5, PT ;  /* 0x000000052700720c */ /* 0x000fc60003f04070 */
[----:B------:R-:W-:Y:S02]  /*37e0*/  IMAD R0, R39, R9, R8 ;  /* 0x0000000927007224 */ /* 0x000fe400078e0208 */
[----:B------:R-:W-:Y:S02]  /*37f0*/  @!P2 IMAD.IADD R4, R4, 0x1, -R39 ;  /* 0x000000010404a824 */ /* 0x000fe400078e0a27 */
[----:B------:R-:W-:Y:S01]  /*3800*/  IMAD.HI.U32 R8, R51, R6, RZ ;  /* 0x0000000633087227 */ /* 0x000fe200078e00ff */
[C---:B------:R-:W-:Y:S02]  /*3810*/  ISETP.GT.U32.AND P2, PT, R39.reuse, R0, PT ;  /* 0x000000002700720c */ /* 0x040fe40003f44070 */
[----:B------:R-:W-:Y:S01]  /*3820*/  ISETP.GT.U32.AND P6, PT, R39, R4, PT ;  /* 0x000000042700720c */ /* 0x000fe20003fc4070 */
[----:B------:R-:W-:-:S04]  /*3830*/  IMAD.HI.U32 R9, R51, R7, RZ ;  /* 0x0000000733097227 */ /* 0x000fc800078e00ff */
[----:B------:R-:W-:Y:S02]  /*3840*/  IMAD.MOV R8, RZ, RZ, -R8 ;  /* 0x000000ffff087224 */ /* 0x000fe400078e0a08 */
[----:B------:R-:W-:Y:S02]  /*3850*/  IMAD.MOV R9, RZ, RZ, -R9 ;  /* 0x000000ffff097224 */ /* 0x000fe400078e0a09 */
[----:B------:R-:W-:Y:S01]  /*3860*/  IMAD R6, R39, R8, R6 ;  /* 0x0000000827067224 */ /* 0x000fe200078e0206 */
[----:B------:R-:W-:Y:S01]  /*3870*/  IABS R8, R54 ;  /* 0x0000003600087213 */ /* 0x000fe20000000000 */
[----:B------:R-:W-:Y:S01]  /*3880*/  @!P0 IMAD.IADD R5, R5, 0x1, -R39 ;  /* 0x0000000105058824 */ /* 0x000fe200078e0a27 */
[----:B------:R-:W-:Y:S01]  /*3890*/  ISETP.GE.AND P0, PT, R2, RZ, PT ;  /* 0x000000ff0200720c */ /* 0x000fe20003f06270 */
[C---:B------:R-:W-:Y:S01]  /*38a0*/  IMAD R7, R39.reuse, R9, R7 ;  /* 0x0000000927077224 */ /* 0x040fe200078e0207 */
[C---:B------:R-:W-:Y:S01]  /*38b0*/  ISETP.GT.U32.AND P3, PT, R39.reuse, R6, PT ;  /* 0x000000062700720c */ /* 0x040fe20003f64070 */
[----:B------:R-:W-:Y:S01]  /*38c0*/  @!P6 IMAD.IADD R4, R4, 0x1, -R39 ;  /* 0x000000010404e824 */ /* 0x000fe200078e0a27 */
[----:B------:R-:W-:Y:S01]  /*38d0*/  ISETP.GT.U32.AND P5, PT, R39, R5, PT ;  /* 0x000000052700720c */ /* 0x000fe20003fa4070 */
[----:B------:R-:W-:Y:S01]  /*38e0*/  IMAD.HI.U32 R2, R51, R10, RZ ;  /* 0x0000000a33027227 */ /* 0x000fe200078e00ff */
[----:B------:R-:W-:-:S02]  /*38f0*/  ISETP.GT.U32.AND P6, PT, R39, R7, PT ;  /* 0x000000072700720c */ /* 0x000fc40003fc4070 */
[----:B------:R-:W-:Y:S01]  /*3900*/  IABS R9, R55 ;  /* 0x0000003700097213 */ /* 0x000fe20000000000 */
[----:B------:R-:W-:Y:S02]  /*3910*/  IMAD.MOV R2, RZ, RZ, -R2 ;  /* 0x000000ffff027224 */ /* 0x000fe400078e0a02 */
[--C-:B------:R-:W-:Y:S01]  /*3920*/  @!P2 IMAD.IADD R0, R0, 0x1, -R39.reuse ;  /* 0x000000010000a824 */ /* 0x100fe200078e0a27 */
[----:B------:R-:W-:Y:S01]  /*3930*/  ISETP.GE.AND P2, PT, R60, RZ, PT ;  /* 0x000000ff3c00720c */ /* 0x000fe20003f46270 */
[C---:B------:R-:W-:Y:S01]  /*3940*/  IMAD R10, R39.reuse, R2, R10 ;  /* 0x00000002270a7224 */ /* 0x040fe200078e020a */
[----:B------:R-:W-:Y:S01]  /*3950*/  IABS R2, R53 ;  /* 0x0000003500027213 */ /* 0x000fe20000000000 */
[--C-:B------:R-:W-:Y:S01]  /*3960*/  @!P3 IMAD.IADD R6, R6, 0x1, -R39.reuse ;  /* 0x000000010606b824 */ /* 0x100fe200078e0a27 */
[----:B------:R-:W-:Y:S01]  /*3970*/  ISETP.GT.U32.AND P3, PT, R39, R0, PT ;  /* 0x000000002700720c */ /* 0x000fe20003f64070 */
[--C-:B------:R-:W-:Y:S01]  /*3980*/  @!P5 IMAD.IADD R5, R5, 0x1, -R39.reuse ;  /* 0x000000010505d824 */ /* 0x100fe200078e0a27 */
[----:B------:R-:W-:Y:S01]  /*3990*/  ISETP.GE.AND P5, PT, R59, RZ, PT ;  /* 0x000000ff3b00720c */ /* 0x000fe20003fa6270 */
[----:B------:R-:W-:Y:S01]  /*39a0*/  @!P6 IMAD.IADD R7, R7, 0x1, -R39 ;  /* 0x000000010707e824 */ /* 0x000fe200078e0a27 */
[----:B------:R-:W-:Y:S01]  /*39b0*/  ISETP.GT.U32.AND P6, PT, R39, R6, PT ;  /* 0x000000062700720c */ /* 0x000fe20003fc4070 */
[----:B------:R-:W-:-:S02]  /*39c0*/  IMAD.MOV.U32 R12, RZ, RZ, R5 ;  /* 0x000000ffff0c7224 */ /* 0x000fc400078e0005 */
[----:B------:R-:W-:-:S04]  /*39d0*/  IMAD.HI.U32 R5, R51, R11, RZ ;  /* 0x0000000b33057227 */ /* 0x000fc800078e00ff */
[----:B------:R-:W-:Y:S02]  /*39e0*/  IMAD.MOV R5, RZ, RZ, -R5 ;  /* 0x000000ffff057224 */ /* 0x000fe400078e0a05 */
[----:B------:R-:W-:Y:S01]  /*39f0*/  @!P0 IMAD.MOV R4, RZ, RZ, -R4 ;  /* 0x000000ffff048224 */ /* 0x000fe200078e0a04 */
[C---:B------:R-:W-:Y:S01]  /*3a00*/  ISETP.GT.U32.AND P0, PT, R39.reuse, R10, PT ;  /* 0x0000000a2700720c */ /* 0x040fe20003f04070 */
[----:B------:R-:W-:Y:S02]  /*3a10*/  IMAD R5, R39, R5, R11 ;  /* 0x0000000527057224 */ /* 0x000fe400078e020b */
[----:B------:R-:W-:Y:S02]  /*3a20*/  @!P6 IMAD.IADD R6, R6, 0x1, -R39 ;  /* 0x000000010606e824 */ /* 0x000fe400078e0a27 */
[----:B------:R-:W-:Y:S01]  /*3a30*/  IMAD.HI.U32 R11, R51, R2, RZ ;  /* 0x00000002330b7227 */ /* 0x000fe200078e00ff */
[----:B------:R-:W-:-:S03]  /*3a40*/  ISETP.GT.U32.AND P6, PT, R39, R5, PT ;  /* 0x000000052700720c */ /* 0x000fc60003fc4070 */
[----:B------:R-:W-:Y:S02]  /*3a50*/  IMAD.MOV R11, RZ, RZ, -R11 ;  /* 0x000000ffff0b7224 */ /* 0x000fe400078e0a0b */
[----:B------:R-:W-:Y:S01]  /*3a60*/  @!P1 IMAD.MOV R12, RZ, RZ, -R12 ;  /* 0x000000ffff0c9224 */ /* 0x000fe200078e0a0c */
[C---:B------:R-:W-:Y:S01]  /*3a70*/  ISETP.GT.U32.AND P1, PT, R39.reuse, R7, PT ;  /* 0x000000072700720c */ /* 0x040fe20003f24070 */
[----:B------:R-:W-:Y:S02]  /*3a80*/  IMAD R2, R39, R11, R2 ;  /* 0x0000000b27027224 */ /* 0x000fe400078e0202 */
[--C-:B------:R-:W-:Y:S01]  /*3a90*/  @!P3 IMAD.IADD R0, R0, 0x1, -R39.reuse ;  /* 0x000000010000b824 */ /* 0x100fe200078e0a27 */
[----:B------:R0:W-:Y:S01]  /*3aa0*/  STL [R1+0x44c], R12 ;  /* 0x00044c0c01007387 */ /* 0x0001e20000100800 */
[--C-:B------:R-:W-:Y:S01]  /*3ab0*/  @!P0 IMAD.IADD R10, R10, 0x1, -R39.reuse ;  /* 0x000000010a0a8824 */ /* 0x100fe200078e0a27 */
[----:B------:R-:W-:Y:S01]  /*3ac0*/  ISETP.GE.AND P3, PT, R15, RZ, PT ;  /* 0x000000ff0f00720c */ /* 0x000fe20003f66270 */
[--C-:B------:R-:W-:Y:S01]  /*3ad0*/  @!P6 IMAD.IADD R5, R5, 0x1, -R39.reuse ;  /* 0x000000010505e824 */ /* 0x100fe200078e0a27 */
[C---:B------:R-:W-:Y:S01]  /*3ae0*/  ISETP.GT.U32.AND P6, PT, R39.reuse, R2, PT ;  /* 0x000000022700720c */ /* 0x040fe20003fc4070 */
[----:B------:R-:W-:Y:S01]  /*3af0*/  @!P4 IMAD.MOV R0, RZ, RZ, -R0 ;  /* 0x000000ffff00c224 */ /* 0x000fe200078e0a00 */
[----:B------:R1:W-:Y:S01]  /*3b00*/  STL [R1+0x448], R4 ;  /* 0x0004480401007387 */ /* 0x0003e20000100800 */
[----:B------:R-:W-:Y:S01]  /*3b10*/  ISETP.GT.U32.AND P4, PT, R39, R10, PT ;  /* 0x0000000a2700720c */ /* 0x000fe20003f84070 */
[----:B------:R-:W-:Y:S01]  /*3b20*/  @!P5 IMAD.MOV R6, RZ, RZ, -R6 ;  /* 0x000000ffff06d224 */ /* 0x000fe200078e0a06 */
[----:B------:R-:W-:Y:S01]  /*3b30*/  ISETP.GE.AND P0, PT, R53, RZ, PT ;  /* 0x000000ff3500720c */ /* 0x000fe20003f06270 */
[----:B------:R-:W-:Y:S01]  /*3b40*/  @!P1 IMAD.IADD R7, R7, 0x1, -R39 ;  /* 0x0000000107079824 */ /* 0x000fe200078e0a27 */
[----:B------:R-:W-:Y:S01]  /*3b50*/  ISETP.GE.AND P1, PT, R52, RZ, PT ;  /* 0x000000ff3400720c */ /* 0x000fe20003f26270 */
[----:B0-----:R-:W-:Y:S01]  /*3b60*/  IMAD.HI.U32 R12, R51, R9, RZ ;  /* 0x00000009330c7227 */ /* 0x001fe200078e00ff */
[----:B------:R-:W-:Y:S01]  /*3b70*/  STL [R1+0x444], R0 ;  /* 0x0004440001007387 */ /* 0x000fe20000100800 */
[----:B------:R-:W-:-:S02]  /*3b80*/  ISETP.GT.U32.AND P5, PT, R39, R5, PT ;  /* 0x000000052700720c */ /* 0x000fc40003fa4070 */
[----:B-1----:R-:W-:Y:S01]  /*3b90*/  IMAD.HI.U32 R4, R51, R8, RZ ;  /* 0x0000000833047227 */ /* 0x002fe200078e00ff */
[----:B------:R0:W-:Y:S03]  /*3ba0*/  STL [R1+0x440], R6 ;  /* 0x0004400601007387 */ /* 0x0001e60000100800 */
[----:B------:R-:W-:Y:S02]  /*3bb0*/  VIADD R52, R3, 0xf5 ;  /* 0x000000f503347836 */ /* 0x000fe40000000000 */
[----:B------:R-:W-:Y:S02]  /*3bc0*/  IMAD.MOV R4, RZ, RZ, -R4 ;  /* 0x000000ffff047224 */ /* 0x000fe400078e0a04 */
[----:B------:R-:W-:Y:S02]  /*3bd0*/  IMAD.MOV R12, RZ, RZ, -R12 ;  /* 0x000000ffff0c7224 */ /* 0x000fe400078e0a0c */
[----:B------:R-:W-:Y:S01]  /*3be0*/  @!P6 IMAD.IADD R2, R2, 0x1, -R39 ;  /* 0x000000010202e824 */ /* 0x000fe200078e0a27 */
[----:B0-----:R-:W-:Y:S01]  /*3bf0*/  IABS R6, R52 ;  /* 0x0000003400067213 */ /* 0x001fe20000000000 */
[----:B------:R-:W-:-:S02]  /*3c00*/  IMAD R4, R39, R4, R8 ;  /* 0x0000000427047224 */ /* 0x000fc400078e0208 */
[C---:B------:R-:W-:Y:S01]  /*3c10*/  IMAD R9, R39.reuse, R12, R9 ;  /* 0x0000000c27097224 */ /* 0x040fe200078e0209 */
[----:B------:R-:W-:Y:S01]  /*3c20*/  ISETP.GT.U32.AND P6, PT, R39, R2, PT ;  /* 0x000000022700720c */ /* 0x000fe20003fc4070 */
[----:B------:R-:W-:-:S04]  /*3c30*/  IMAD.HI.U32 R11, R51, R6, RZ ;  /* 0x00000006330b7227 */ /* 0x000fc800078e00ff */
[----:B------:R-:W-:Y:S01]  /*3c40*/  @!P2 IMAD.MOV R7, RZ, RZ, -R7 ;  /* 0x000000ffff07a224 */ /* 0x000fe200078e0a07 */
[C---:B------:R-:W-:Y:S01]  /*3c50*/  ISETP.GT.U32.AND P2, PT, R39.reuse, R4, PT ;  /* 0x000000042700720c */ /* 0x040fe20003f44070 */
[----:B------:R-:W-:Y:S01]  /*3c60*/  @!P4 IMAD.IADD R10, R10, 0x1, -R39 ;  /* 0x000000010a0ac824 */ /* 0x000fe200078e0a27 */
[----:B------:R-:W-:Y:S01]  /*3c70*/  ISETP.GT.U32.AND P4, PT, R39, R9, PT ;  /* 0x000000092700720c */ /* 0x000fe20003f84070 */
[C---:B------:R-:W-:Y:S01]  /*3c80*/  VIADD R15, R3.reuse, 0xf3 ;  /* 0x000000f3030f7836 */ /* 0x040fe20000000000 */
[----:B------:R0:W-:Y:S01]  /*3c90*/  STL [R1+0x43c], R7 ;  /* 0x00043c0701007387 */ /* 0x0001e20000100800 */
[----:B------:R-:W-:Y:S02]  /*3ca0*/  IMAD.MOV R11, RZ, RZ, -R11 ;  /* 0x000000ffff0b7224 */ /* 0x000fe400078e0a0b */
[----:B------:R-:W-:Y:S01]  /*3cb0*/  VIADD R53, R3, 0xf4 ;  /* 0x000000f403357836 */ /* 0x000fe20000000000 */
[----:B------:R-:W-:Y:S01]  /*3cc0*/  IABS R8, R15 ;  /* 0x0000000f00087213 */ /* 0x000fe20000000000 */
[----:B------:R-:W-:-:S02]  /*3cd0*/  IMAD R6, R39, R11, R6 ;  /* 0x0000000b27067224 */ /* 0x000fc400078e0206 */
[----:B------:R-:W-:Y:S01]  /*3ce0*/  @!P6 IMAD.IADD R2, R2, 0x1, -R39 ;  /* 0x000000010202e824 */ /* 0x000fe200078e0a27 */
[----:B------:R-:W-:Y:S01]  /*3cf0*/  IABS R0, R53 ;  /* 0x0000003500007213 */ /* 0x000fe20000000000 */
[----:B------:R-:W-:Y:S01]  /*3d00*/  IMAD.HI.U32 R11, R51, R8, RZ ;  /* 0x00000008330b7227 */ /* 0x000fe200078e00ff */
[----:B------:R-:W-:-:S03]  /*3d10*/  ISETP.GT.U32.AND P6, PT, R39, R6, PT ;  /* 0x000000062700720c */ /* 0x000fc60003fc4070 */
[--C-:B------:R-:W-:Y:S02]  /*3d20*/  @!P2 IMAD.IADD R4, R4, 0x1, -R39.reuse ;  /* 0x000000010404a824 */ /* 0x100fe400078e0a27 */
[----:B------:R-:W-:Y:S02]  /*3d30*/  @!P4 IMAD.IADD R9, R9, 0x1, -R39 ;  /* 0x000000010909c824 */ /* 0x000fe400078e0a27 */
[----:B------:R-:W-:Y:S01]  /*3d40*/  IMAD.MOV R11, RZ, RZ, -R11 ;  /* 0x000000ffff0b7224 */ /* 0x000fe200078e0a0b */
[----:B------:R-:W-:Y:S01]  /*3d50*/  ISETP.GT.U32.AND P2, PT, R39, R4, PT ;  /* 0x000000042700720c */ /* 0x000fe20003f44070 */
[----:B0-----:R-:W-:Y:S01]  /*3d60*/  IMAD.HI.U32 R7, R51, R0, RZ ;  /* 0x0000000033077227 */ /* 0x001fe200078e00ff */
[----:B------:R-:W-:-:S03]  /*3d70*/  ISETP.GT.U32.AND P4, PT, R39, R9, PT ;  /* 0x000000092700720c */ /* 0x000fc60003f84070 */
[C---:B------:R-:W-:Y:S02]  /*3d80*/  IMAD R8, R39.reuse, R11, R8 ;  /* 0x0000000b27087224 */ /* 0x040fe400078e0208 */
[----:B------:R-:W-:Y:S02]  /*3d90*/  IMAD.MOV R7, RZ, RZ, -R7 ;  /* 0x000000ffff077224 */ /* 0x000fe400078e0a07 */
[--C-:B------:R-:W-:Y:S01]  /*3da0*/  @!P6 IMAD.IADD R6, R6, 0x1, -R39.reuse ;  /* 0x000000010606e824 */ /* 0x100fe200078e0a27 */
[----:B------:R-:W-:Y:S01]  /*3db0*/  ISETP.GT.U32.AND P6, PT, R39, R8, PT ;  /* 0x000000082700720c */ /* 0x000fe20003fc4070 */
[----:B------:R-:W-:Y:S01]  /*3dc0*/  @!P5 IMAD.IADD R5, R5, 0x1, -R39 ;  /* 0x000000010505d824 */ /* 0x000fe200078e0a27 */
[----:B------:R-:W-:Y:S01]  /*3dd0*/  ISETP.GE.AND P5, PT, R54, RZ, PT ;  /* 0x000000ff3600720c */ /* 0x000fe20003fa6270 */
[----:B------:R-:W-:Y:S02]  /*3de0*/  IMAD R0, R39, R7, R0 ;  /* 0x0000000727007224 */ /* 0x000fe400078e0200 */
[----:B------:R-:W-:-:S02]  /*3df0*/  VIADD R54, R3, 0xf2 ;  /* 0x000000f203367836 */ /* 0x000fc40000000000 */
[--C-:B------:R-:W-:Y:S01]  /*3e00*/  @!P2 IMAD.IADD R4, R4, 0x1, -R39.reuse ;  /* 0x000000010404a824 */ /* 0x100fe200078e0a27 */
[----:B------:R-:W-:Y:S01]  /*3e10*/  ISETP.GT.U32.AND P2, PT, R39, R0, PT ;  /* 0x000000002700720c */ /* 0x000fe20003f44070 */
[--C-:B------:R-:W-:Y:S01]  /*3e20*/  @!P4 IMAD.IADD R9, R9, 0x1, -R39.reuse ;  /* 0x000000010909c824 */ /* 0x100fe200078e0a27 */
[----:B------:R-:W-:Y:S01]  /*3e30*/  ISETP.GE.AND P4, PT, R52, RZ, PT ;  /* 0x000000ff3400720c */ /* 0x000fe20003f86270 */
[----:B------:R-:W-:Y:S01]  /*3e40*/  VIADD R52, R3, 0xf0 ;  /* 0x000000f003347836 */ /* 0x000fe20000000000 */
[----:B------:R-:W-:Y:S01]  /*3e50*/  IABS R7, R54 ;  /* 0x0000003600077213 */ /* 0x000fe20000000000 */
[----:B------:R-:W-:Y:S01]  /*3e60*/  @!P3 IMAD.MOV R10, RZ, RZ, -R10 ;  /* 0x000000ffff0ab224 */ /* 0x000fe200078e0a0a */
[----:B------:R-:W-:Y:S01]  /*3e70*/  ISETP.GE.AND P3, PT, R55, RZ, PT ;  /* 0x000000ff3700720c */ /* 0x000fe20003f66270 */
[----:B------:R-:W-:Y:S01]  /*3e80*/  VIADD R55, R3, 0xf1 ;  /* 0x000000f103377836 */ /* 0x000fe20000000000 */
[----:B------:R-:W-:Y:S01]  /*3e90*/  IABS R12, R52 ;  /* 0x00000034000c7213 */ /* 0x000fe20000000000 */
[----:B------:R-:W-:Y:S01]  /*3ea0*/  @!P6 IMAD.IADD R8, R8, 0x1, -R39 ;  /* 0x000000010808e824 */ /* 0x000fe200078e0a27 */
[----:B------:R0:W-:Y:S01]  /*3eb0*/  STL [R1+0x438], R10 ;  /* 0x0004380a01007387 */ /* 0x0001e20000100800 */
[----:B------:R-:W-:-:S02]  /*3ec0*/  IMAD.MOV.U32 R14, RZ, RZ, R5 ;  /* 0x000000ffff0e7224 */ /* 0x000fc400078e0005 */
[----:B------:R-:W-:Y:S01]  /*3ed0*/  IMAD.HI.U32 R13, R51, R7, RZ ;  /* 0x00000007330d7227 */ /* 0x000fe200078e00ff */
[----:B------:R-:W-:-:S03]  /*3ee0*/  ISETP.GT.U32.AND P6, PT, R39, R8, PT ;  /* 0x000000082700720c */ /* 0x000fc60003fc4070 */
[----:B------:R-:W-:Y:S01]  /*3ef0*/  @!P1 IMAD.MOV R14, RZ, RZ, -R14 ;  /* 0x000000ffff0e9224 */ /* 0x000fe200078e0a0e */
[----:B------:R-:W-:Y:S01]  /*3f00*/  ISETP.GT.U32.AND P1, PT, R39, R6, PT ;  /* 0x000000062700720c */ /* 0x000fe20003f24070 */
[----:B------:R-:W-:Y:S01]  /*3f10*/  IMAD.MOV R13, RZ, RZ, -R13 ;  /* 0x000000ffff0d7224 */ /* 0x000fe200078e0a0d */
[----:B0-----:R-:W-:Y:S01]  /*3f20*/  IABS R10, R55 ;  /* 0x00000037000a7213 */ /* 0x001fe20000000000 */
[----:B------:R-:W-:Y:S01]  /*3f30*/  IMAD.HI.U32 R5, R51, R12, RZ ;  /* 0x0000000c33057227 */ /* 0x000fe200078e00ff */
[----:B------:R-:W-:Y:S03]  /*3f40*/  STL [R1+0x434], R14 ;  /* 0x0004340e01007387 */ /* 0x000fe60000100800 */
[----:B------:R-:W-:Y:S01]  /*3f50*/  @!P2 IMAD.IADD R0, R0, 0x1, -R39 ;  /* 0x000000010000a824 */ /* 0x000fe200078e0a27 */
[----:B------:R-:W-:Y:S01]  /*3f60*/  ISETP.GE.AND P2, PT, R53, RZ, PT ;  /* 0x000000ff3500720c */ /* 0x000fe20003f46270 */
[----:B------:R-:W-:-:S04]  /*3f70*/  IMAD.HI.U32 R11, R51, R10, RZ ;  /* 0x0000000a330b7227 */ /* 0x000fc800078e00ff */
[C---:B------:R-:W-:Y:S02]  /*3f80*/  IMAD R7, R39.reuse, R13, R7 ;  /* 0x0000000d27077224 */ /* 0x040fe400078e0207 */
[----:B------:R-:W-:Y:S02]  /*3f90*/  IMAD.MOV R5, RZ, RZ, -R5 ;  /* 0x000000ffff057224 */ /* 0x000fe400078e0a05 */
[----:B------:R-:W-:Y:S01]  /*3fa0*/  @!P0 IMAD.MOV R2, RZ, RZ, -R2 ;  /* 0x000000ffff028224 */ /* 0x000fe200078e0a02 */
[C---:B------:R-:W-:Y:S01]  /*3fb0*/  ISETP.GT.U32.AND P0, PT, R39.reuse, R0, PT ;  /* 0x000000002700720c */ /* 0x040fe20003f04070 */
[----:B------:R-:W-:Y:S02]  /*3fc0*/  IMAD.MOV R11, RZ, RZ, -R11 ;  /* 0x000000ffff0b7224 */ /* 0x000fe400078e0a0b */
[----:B------:R-:W-:Y:S01]  /*3fd0*/  @!P5 IMAD.MOV R4, RZ, RZ, -R4 ;  /* 0x000000ffff04d224 */ /* 0x000fe200078e0a04 */
[C---:B------:R-:W-:Y:S01]  /*3fe0*/  ISETP.GT.U32.AND P5, PT, R39.reuse, R7, PT ;  /* 0x000000072700720c */ /* 0x040fe20003fa4070 */
[C---:B------:R-:W-:Y:S01]  /*3ff0*/  IMAD R5, R39.reuse, R5, R12 ;  /* 0x0000000527057224 */ /* 0x040fe200078e020c */
[----:B------:R0:W-:Y:S01]  /*4000*/  STL [R1+0x430], R2 ;  /* 0x0004300201007387 */ /* 0x0001e20000100800 */
[----:B------:R-:W-:-:S02]  /*4010*/  IMAD R11, R39, R11, R10 ;  /* 0x0000000b270b7224 */ /* 0x000fc400078e020a */
[--C-:B------:R-:W-:Y:S01]  /*4020*/  @!P6 IMAD.IADD R8, R8, 0x1, -R39.reuse ;  /* 0x000000010808e824 */ /* 0x100fe200078e0a27 */
[C---:B------:R-:W-:Y:S01]  /*4030*/  ISETP.GT.U32.AND P6, PT, R39.reuse, R5, PT ;  /* 0x000000052700720c */ /* 0x040fe20003fc4070 */
[----:B------:R-:W-:Y:S01]  /*4040*/  @!P1 IMAD.IADD R6, R6, 0x1, -R39 ;  /* 0x0000000106069824 */ /* 0x000fe200078e0a27 */
[----:B------:R1:W-:Y:S01]  /*4050*/  STL [R1+0x42c], R4 ;  /* 0x00042c0401007387 */ /* 0x0003e20000100800 */
[----:B------:R-:W-:Y:S01]  /*4060*/  ISETP.GT.U32.AND P1, PT, R39, R11, PT ;  /* 0x0000000b2700720c */ /* 0x000fe20003f24070 */
[----:B------:R-:W-:Y:S02]  /*4070*/  VIADD R53, R3, 0xef ;  /* 0x000000ef03357836 */ /* 0x000fe40000000000 */
[----:B0-----:R-:W-:Y:S02]  /*4080*/  IMAD.MOV.U32 R2, RZ, RZ, R9 ;  /* 0x000000ffff027224 */ /* 0x001fe400078e0009 */
[----:B------:R-:W-:Y:S01]  /*4090*/  @!P0 IMAD.IADD R0, R0, 0x1, -R39 ;  /* 0x0000000100008824 */ /* 0x000fe200078e0a27 */
[----:B------:R-:W-:Y:S01]  /*40a0*/  ISETP.GE.AND P0, PT, R54, RZ, PT ;  /* 0x000000ff3600720c */ /* 0x000fe20003f06270 */
[----:B------:R-:W-:Y:S01]  /*40b0*/  @!P3 IMAD.MOV R2, RZ, RZ, -R2 ;  /* 0x000000ffff02b224 */ /* 0x000fe200078e0a02 */
[----:B------:R-:W-:Y:S01]  /*40c0*/  IABS R10, R53 ;  /* 0x00000035000a7213 */ /* 0x000fe20000000000 */
[----:B-1----:R-:W-:Y:S01]  /*40d0*/  IMAD.MOV.U32 R4, RZ, RZ, R6 ;  /* 0x000000ffff047224 */ /* 0x002fe200078e0006 */
[----:B------:R-:W-:Y:S01]  /*40e0*/  ISETP.GE.AND P3, PT, R15, RZ, PT ;  /* 0x000000ff0f00720c */ /* 0x000fe20003f66270 */
[----:B------:R-:W-:Y:S01]  /*40f0*/  VIADD R54, R3, 0xee ;  /* 0x000000ee03367836 */ /* 0x000fe20000000000 */
[----:B------:R0:W-:Y:S01]  /*4100*/  STL [R1+0x428], R2 ;  /* 0x0004280201007387 */ /* 0x0001e20000100800 */
[----:B------:R-:W-:-:S02]  /*4110*/  @!P4 IMAD.MOV R4, RZ, RZ, -R4 ;  /* 0x000000ffff04c224 */ /* 0x000fc400078e0a04 */
[--C-:B------:R-:W-:Y:S01]  /*4120*/  @!P5 IMAD.IADD R7, R7, 0x1, -R39.reuse ;  /* 0x000000010707d824 */ /* 0x100fe200078e0a27 */
[----:B------:R-:W-:Y:S01]  /*4130*/  ISETP.GE.AND P5, PT, R55, RZ, PT ;  /* 0x000000ff3700720c */ /* 0x000fe20003fa6270 */
[--C-:B------:R-:W-:Y:S01]  /*4140*/  @!P6 IMAD.IADD R5, R5, 0x1, -R39.reuse ;  /* 0x000000010505e824 */ /* 0x100fe200078e0a27 */
[----:B------:R1:W-:Y:S01]  /*4150*/  STL [R1+0x424], R4 ;  /* 0x0004240401007387 */ /* 0x0003e20000100800 */
[----:B------:R-:W-:Y:S01]  /*4160*/  @!P1 IMAD.IADD R11, R11, 0x1, -R39 ;  /* 0x000000010b0b9824 */ /* 0x000fe200078e0a27 */
[C---:B------:R-:W-:Y:S01]  /*4170*/  ISETP.GT.U32.AND P4, PT, R39.reuse, R7, PT ;  /* 0x000000072700720c */ /* 0x040fe20003f84070 */
[----:B------:R-:W-:Y:S01]  /*4180*/  IMAD.MOV.U32 R9, RZ, RZ, R0 ;  /* 0x000000ffff097224 */ /* 0x000fe200078e0000 */
[----:B------:R-:W-:Y:S01]  /*4190*/  ISETP.GT.U32.AND P6, PT, R39, R5, PT ;  /* 0x000000052700720c */ /* 0x000fe20003fc4070 */
[----:B0-----:R-:W-:Y:S01]  /*41a0*/  IMAD.HI.U32 R2, R51, R10, RZ ;  /* 0x0000000a33027227 */ /* 0x001fe200078e00ff */
[----:B------:R-:W-:-:S03]  /*41b0*/  ISETP.GE.AND P1, PT, R52, RZ, PT ;  /* 0x000000ff3400720c */ /* 0x000fc60003f26270 */
[----:B------:R-:W-:Y:S01]  /*41c0*/  IMAD.MOV R2, RZ, RZ, -R2 ;  /* 0x000000ffff027224 */ /* 0x000fe200078e0a02 */
[----:B-1----:R-:W-:Y:S01]  /*41d0*/  IABS R4, R54 ;  /* 0x0000003600047213 */ /* 0x002fe20000000000 */
[----:B------:R-:W-:Y:S01]  /*41e0*/  @!P2 IMAD.MOV R9, RZ, RZ, -R9 ;  /* 0x000000ffff09a224 */ /* 0x000fe200078e0a09 */
[C---:B------:R-:W-:Y:S01]  /*41f0*/  ISETP.GT.U32.AND P2, PT, R39.reuse, R11, PT ;  /* 0x0000000b2700720c */ /* 0x040fe20003f44070 */
[----:B------:R-:W-:Y:S02]  /*4200*/  IMAD R2, R39, R2, R10 ;  /* 0x0000000227027224 */ /* 0x000fe400078e020a */
[----:B------:R-:W-:Y:S01]  /*4210*/  IMAD.HI.U32 R0, R51, R4, RZ ;  /* 0x0000000433007227 */ /* 0x000fe200078e00ff */
[----:B------:R0:W-:Y:S03]  /*4220*/  STL [R1+0x420], R9 ;  /* 0x0004200901007387 */ /* 0x0001e60000100800 */
[----:B------:R-:W-:-:S02]  /*4230*/  IMAD.MOV R0, RZ, RZ, -R0 ;  /* 0x000000ffff007224 */ /* 0x000fc400078e0a00 */
[----:B------:R-:W-:Y:S02]  /*4240*/  VIADD R55, R3, 0xed ;  /* 0x000000ed03377836 */ /* 0x000fe40000000000 */
[--C-:B------:R-:W-:Y:S01]  /*4250*/  @!P4 IMAD.IADD R7, R7, 0x1, -R39.reuse ;  /* 0x000000010707c824 */ /* 0x100fe200078e0a27 */
[C---:B------:R-:W-:Y:S01]  /*4260*/  ISETP.GT.U32.AND P4, PT, R39.reuse, R2, PT ;  /* 0x000000022700720c */ /* 0x040fe20003f84070 */
[----:B------:R-:W-:Y:S01]  /*4270*/  IMAD R0, R39, R0, R4 ;  /* 0x0000000027007224 */ /* 0x000fe200078e0204 */
[----:B------:R-:W-:Y:S01]  /*4280*/  IABS R6, R55 ;  /* 0x0000003700067213 */ /* 0x000fe20000000000 */
[--C-:B------:R-:W-:Y:S02]  /*4290*/  @!P6 IMAD.IADD R5, R5, 0x1, -R39.reuse ;  /* 0x000000010505e824 */ /* 0x100fe400078e0a27 */
[----:B------:R-:W-:Y:S01]  /*42a0*/  @!P3 IMAD.MOV R8, RZ, RZ, -R8 ;  /* 0x000000ffff08b224 */ /* 0x000fe200078e0a08 */
[----:B------:R-:W-:Y:S01]  /*42b0*/  ISETP.GT.U32.AND P6, PT, R39, R0, PT ;  /* 0x000000002700720c */ /* 0x000fe20003fc4070 */
[----:B------:R-:W-:Y:S01]  /*42c0*/  @!P2 IMAD.IADD R11, R11, 0x1, -R39 ;  /* 0x000000010b0ba824 */ /* 0x000fe200078e0a27 */
[----:B------:R-:W-:Y:S01]  /*42d0*/  ISETP.GE.AND P2, PT, R55, RZ, PT ;  /* 0x000000ff3700720c */ /* 0x000fe20003f46270 */
[----:B0-----:R-:W-:Y:S01]  /*42e0*/  IMAD.MOV.U32 R9, RZ, RZ, R7 ;  /* 0x000000ffff097224 */ /* 0x001fe200078e0007 */
[----:B------:R0:W-:Y:S01]  /*42f0*/  STL [R1+0x41c], R8 ;  /* 0x00041c0801007387 */ /* 0x0001e20000100800 */
[----:B------:R-:W-:Y:S01]  /*4300*/  IMAD.HI.U32 R7, R51, R6, RZ ;  /* 0x0000000633077227 */ /* 0x000fe200078e00ff */
[----:B------:R-:W-:-:S03]  /*4310*/  ISETP.GE.AND P3, PT, R53, RZ, PT ;  /* 0x000000ff3500720c */ /* 0x000fc60003f66270 */
[----:B------:R-:W-:Y:S02]  /*4320*/  VIADD R55, R3, 0xec ;  /* 0x000000ec03377836 */ /* 0x000fe40000000000 */
[----:B------:R-:W-:Y:S02]  /*4330*/  IMAD.MOV.U32 R12, RZ, RZ, R11 ;  /* 0x000000ffff0c7224 */ /* 0x000fe400078e000b */
[----:B------:R-:W-:Y:S01]  /*4340*/  @!P4 IMAD.IADD R2, R2, 0x1, -R39 ;  /* 0x000000010202c824 */ /* 0x000fe200078e0a27 */
[----:B------:R-:W-:Y:S01]  /*4350*/  ISETP.GE.AND P4, PT, R55, RZ, PT ;  /* 0x000000ff3700720c */ /* 0x000fe20003f86270 */
[----:B0-----:R-:W-:Y:S01]  /*4360*/  IMAD.MOV R8, RZ, RZ, -R7 ;  /* 0x000000ffff087224 */ /* 0x001fe200078e0a07 */
[----:B------:R-:W-:Y:S01]  /*4370*/  IABS R7, R55 ;  /* 0x0000003700077213 */ /* 0x000fe20000000000 */
[----:B------:R-:W-:Y:S02]  /*4380*/  VIADD R52, R3, 0xeb ;  /* 0x000000eb03347836 */ /* 0x000fe40000000000 */
[----:B------:R-:W-:Y:S01]  /*4390*/  @!P0 IMAD.MOV R9, RZ, RZ, -R9 ;  /* 0x000000ffff098224 */ /* 0x000fe200078e0a09 */
[----:B------:R-:W-:Y:S01]  /*43a0*/  ISETP.GE.AND P0, PT, R54, RZ, PT ;  /* 0x000000ff3600720c */ /* 0x000fe20003f06270 */
[----:B------:R-:W-:Y:S01]  /*43b0*/  @!P5 IMAD.MOV R12, RZ, RZ, -R12 ;  /* 0x000000ffff0cd224 */ /* 0x000fe200078e0a0c */
[----:B------:R-:W-:Y:S01]  /*43c0*/  IABS R4, R52 ;  /* 0x0000003400047213 */ /* 0x000fe20000000000 */
[----:B------:R-:W-:Y:S01]  /*43d0*/  @!P6 IMAD.IADD R0, R0, 0x1, -R39 ;  /* 0x000000010000e824 */ /* 0x000fe200078e0a27 */
[----:B------:R-:W-:Y:S01]  /*43e0*/  ISETP.GT.U32.AND P5, PT, R39, R2, PT ;  /* 0x000000022700720c */ /* 0x000fe20003fa4070 */
[----:B------:R-:W-:Y:S01]  /*43f0*/  IMAD.HI.U32 R11, R51, R7, RZ ;  /* 0x00000007330b7227 */ /* 0x000fe200078e00ff */
[----:B------:R-:W-:Y:S02]  /*4400*/  STL [R1+0x418], R9 ;  /* 0x0004180901007387 */ /* 0x000fe40000100800 */
[C---:B------:R-:W-:Y:S01]  /*4410*/  ISETP.GT.U32.AND P6, PT, R39.reuse, R0, PT ;  /* 0x000000002700720c */ /* 0x040fe20003fc4070 */
[----:B------:R-:W-:Y:S01]  /*4420*/  IMAD R8, R39, R8, R6 ;  /* 0x0000000827087224 */ /* 0x000fe200078e0206 */
[----:B------:R0:W-:Y:S01]  /*4430*/  STL [R1+0x414], R12 ;  /* 0x0004140c01007387 */ /* 0x0001e20000100800 */
[----:B------:R-:W-:-:S04]  /*4440*/  IMAD.HI.U32 R10, R51, R4, RZ ;  /* 0x00000004330a7227 */ /* 0x000fc800078e00ff */
[----:B------:R-:W-:Y:S02]  /*4450*/  IMAD.MOV R10, RZ, RZ, -R10 ;  /* 0x000000ffff0a7224 */ /* 0x000fe400078e0a0a */
[----:B------:R-:W-:Y:S02]  /*4460*/  @!P5 IMAD.IADD R2, R2, 0x1, -R39 ;  /* 0x000000010202d824 */ /* 0x000fe400078e0a27 */
[C---:B------:R-:W-:Y:S02]  /*4470*/  IMAD R4, R39.reuse, R10, R4 ;  /* 0x0000000a27047224 */ /* 0x040fe400078e0204 */
[----:B0-----:R-:W-:Y:S02]  /*4480*/  IMAD.MOV.U32 R12, RZ, RZ, R5 ;  /* 0x000000ffff0c7224 */ /* 0x001fe400078e0005 */
[----:B------:R-:W-:Y:S02]  /*4490*/  IMAD.MOV R5, RZ, RZ, -R11 ;  /* 0x000000ffff057224 */ /* 0x000fe400078e0a0b */
[----:B------:R-:W-:Y:S01]  /*44a0*/  @!P1 IMAD.MOV R12, RZ, RZ, -R12 ;  /* 0x000000ffff0c9224 */ /* 0x000fe200078e0a0c */
[C---:B------:R-:W-:Y:S01]  /*44b0*/  ISETP.GT.U32.AND P1, PT, R39.reuse, R8, PT ;  /* 0x000000082700720c */ /* 0x040fe20003f24070 */
[----:B------:R-:W-:-:S02]  /*44c0*/  IMAD R5, R39, R5, R7 ;  /* 0x0000000527057224 */ /* 0x000fc400078e0207 */
[----:B------:R-:W-:Y:S01]  /*44d0*/  VIADD R15, R3, 0xe9 ;  /* 0x000000e9030f7836 */ /* 0x000fe20000000000 */
[----:B------:R-:W-:Y:S01]  /*44e0*/  STL [R1+0x410], R12 ;  /* 0x0004100c01007387 */ /* 0x000fe20000100800 */
[--C-:B------:R-:W-:Y:S01]  /*44f0*/  @!P6 IMAD.IADD R0, R0, 0x1, -R39.reuse ;  /* 0x000000010000e824 */ /* 0x100fe200078e0a27 */
[----:B------:R-:W-:Y:S01]  /*4500*/  ISETP.GT.U32.AND P5, PT, R39, R5, PT ;  /* 0x000000052700720c */ /* 0x000fe20003fa4070 */
[----:B------:R-:W-:Y:S01]  /*4510*/  VIADD R53, R3, 0xea ;  /* 0x000000ea03357836 */ /* 0x000fe20000000000 */
[----:B------:R-:W-:Y:S01]  /*4520*/  ISETP.GT.U32.AND P6, PT, R39, R4, PT ;  /* 0x000000042700720c */ /* 0x000fe20003fc4070 */
[C---:B------:R-:W-:Y:S01]  /*4530*/  VIADD R54, R3.reuse, 0xe8 ;  /* 0x000000e803367836 */ /* 0x040fe20000000000 */
[----:B------:R-:W-:Y:S01]  /*4540*/  IABS R9, R15 ;  /* 0x0000000f00097213 */ /* 0x000fe20000000000 */
[----:B------:R-:W-:Y:S01]  /*4550*/  VIADD R55, R3, 0xe7 ;  /* 0x000000e703377836 */ /* 0x000fe20000000000 */
[----:B------:R-:W-:Y:S01]  /*4560*/  IABS R6, R53 ;  /* 0x0000003500067213 */ /* 0x000fe20000000000 */
[----:B------:R-:W-:Y:S01]  /*4570*/  @!P1 IMAD.IADD R8, R8, 0x1, -R39 ;  /* 0x0000000108089824 */ /* 0x000fe200078e0a27 */
[----:B------:R-:W-:Y:S01]  /*4580*/  IABS R10, R54 ;  /* 0x00000036000a7213 */ /* 0x000fe20000000000 */
[----:B------:R-:W-:Y:S01]  /*4590*/  IMAD.HI.U32 R11, R51, R9, RZ ;  /* 0x00000009330b7227 */ /* 0x000fe200078e00ff */
[----:B------:R-:W-:-:S03]  /*45a0*/  ISETP.GE.AND P1, PT, R52, RZ, PT ;  /* 0x000000ff3400720c */ /* 0x000fc60003f26270 */
[----:B------:R-:W-:Y:S01]  /*45b0*/  @!P5 IMAD.IADD R5, R5, 0x1, -R39 ;  /* 0x000000010505d824 */ /* 0x000fe200078e0a27 */
[----:B------:R-:W-:Y:S01]  /*45c0*/  ISETP.GT.U32.AND P5, PT, R39, R8, PT ;  /* 0x000000082700720c */ /* 0x000fe20003fa4070 */
[----:B------:R-:W-:Y:S02]  /*45d0*/  IMAD.MOV R11, RZ, RZ, -R11 ;  /* 0x000000ffff0b7224 */ /* 0x000fe400078e0a0b */
[----:B------:R-:W-:-:S04]  /*45e0*/  IMAD.HI.U32 R7, R51, R6, RZ ;  /* 0x0000000633077227 */ /* 0x000fc800078e00ff */
[----:B------:R-:W-:Y:S01]  /*45f0*/  @!P6 IMAD.IADD R4, R4, 0x1, -R39 ;  /* 0x000000010404e824 */ /* 0x000fe200078e0a27 */
[C---:B------:R-:W-:Y:S01]  /*4600*/  ISETP.GT.U32.AND P6, PT, R39.reuse, R5, PT ;  /* 0x000000052700720c */ /* 0x040fe20003fc4070 */
[----:B------:R-:W-:Y:S02]  /*4610*/  IMAD R9, R39, R11, R9 ;  /* 0x0000000b27097224 */ /* 0x000fe400078e0209 */
[----:B------:R-:W-:-:S04]  /*4620*/  IMAD.HI.U32 R11, R51, R10, RZ ;  /* 0x0000000a330b7227 */ /* 0x000fc800078e00ff */
[----:B------:R-:W-:Y:S02]  /*4630*/  IMAD.MOV R7, RZ, RZ, -R7 ;  /* 0x000000ffff077224 */ /* 0x000fe400078e0a07 */
[----:B------:R-:W-:Y:S02]  /*4640*/  IMAD.MOV R11, RZ, RZ, -R11 ;  /* 0x000000ffff0b7224 */ /* 0x000fe400078e0a0b */
[C---:B------:R-:W-:Y:S01]  /*4650*/  IMAD R6, R39.reuse, R7, R6 ;  /* 0x0000000727067224 */ /* 0x040fe200078e0206 */
[----:B------:R-:W-:Y:S01]  /*4660*/  IABS R7, R55 ;  /* 0x0000003700077213 */ /* 0x000fe20000000000 */
[C---:B------:R-:W-:Y:S02]  /*4670*/  IMAD R10, R39.reuse, R11, R10 ;  /* 0x0000000b270a7224 */ /* 0x040fe400078e020a */
[--C-:B------:R-:W-:Y:S01]  /*4680*/  @!P5 IMAD.IADD R8, R8, 0x1, -R39.reuse ;  /* 0x000000010808d824 */ /* 0x100fe200078e0a27 */
[C---:B------:R-:W-:Y:S01]  /*4690*/  ISETP.GT.U32.AND P5, PT, R39.reuse, R9, PT ;  /* 0x000000092700720c */ /* 0x040fe20003fa4070 */
[----:B------:R-:W-:Y:S01]  /*46a0*/  @!P0 IMAD.MOV R0, RZ, RZ, -R0 ;  /* 0x000000ffff008224 */ /* 0x000fe200078e0a00 */
[----:B------:R-:W-:Y:S01]  /*46b0*/  ISETP.GT.U32.AND P0, PT, R39, R6, PT ;  /* 0x000000062700720c */ /* 0x000fe20003f04070 */
[----:B------:R-:W-:Y:S01]  /*46c0*/  @!P6 IMAD.IADD R5, R5, 0x1, -R39 ;  /* 0x000000010505e824 */ /* 0x000fe200078e0a27 */
[C---:B------:R-:W-:Y:S01]  /*46d0*/  ISETP.GT.U32.AND P6, PT, R39.reuse, R10, PT ;  /* 0x0000000a2700720c */ /* 0x040fe20003fc4070 */
[----:B------:R-:W-:Y:S01]  /*46e0*/  @!P3 IMAD.MOV R2, RZ, RZ, -R2 ;  /* 0x000000ffff02b224 */ /* 0x000fe200078e0a02 */
[----:B------:R-:W-:Y:S01]  /*46f0*/  ISETP.GT.U32.AND P3, PT, R39, R4, PT ;  /* 0x000000042700720c */ /* 0x000fe20003f64070 */
[----:B------:R-:W-:-:S02]  /*4700*/  VIADD R52, R3, 0xe6 ;  /* 0x000000e603347836 */ /* 0x000fc40000000000 */
[----:B------:R-:W-:Y:S01]  /*4710*/  @!P2 IMAD.MOV R8, RZ, RZ, -R8 ;  /* 0x000000ffff08a224 */ /* 0x000fe200078e0a08 */
[----:B------:R0:W-:Y:S01]  /*4720*/  STL [R1+0x40c], R2 ;  /* 0x00040c0201007387 */ /* 0x0001e20000100800 */
[----:B------:R-:W-:Y:S01]  /*4730*/  @!P4 IMAD.MOV R5, RZ, RZ, -R5 ;  /* 0x000000ffff05c224 */ /* 0x000fe200078e0a05 */
[----:B------:R-:W-:Y:S01]  /*4740*/  ISETP.GE.AND P4, PT, R54, RZ, PT ;  /* 0x000000ff3600720c */ /* 0x000fe20003f86270 */
[--C-:B------:R-:W-:Y:S01]  /*4750*/  @!P5 IMAD.IADD R9, R9, 0x1, -R39.reuse ;  /* 0x000000010909d824 */ /* 0x100fe200078e0a27 */
[----:B------:R1:W-:Y:S01]  /*4760*/  STL [R1+0x408], R0 ;  /* 0x0004080001007387 */ /* 0x0003e20000100800 */
[--C-:B------:R-:W-:Y:S01]  /*4770*/  @!P0 IMAD.IADD R6, R6, 0x1, -R39.reuse ;  /* 0x0000000106068824 */ /* 0x100fe200078e0a27 */
[----:B------:R-:W-:Y:S01]  /*4780*/  ISETP.GE.AND P0, PT, R15, RZ, PT ;  /* 0x000000ff0f00720c */ /* 0x000fe20003f06270 */
[--C-:B------:R-:W-:Y:S01]  /*4790*/  @!P6 IMAD.IADD R10, R10, 0x1, -R39.reuse ;  /* 0x000000010a0ae824 */ /* 0x100fe200078e0a27 */
[C---:B------:R-:W-:Y:S01]  /*47a0*/  ISETP.GT.U32.AND P6, PT, R39.reuse, R9, PT ;  /* 0x000000092700720c */ /* 0x040fe20003fc4070 */
[----:B------:R-:W-:Y:S01]  /*47b0*/  @!P3 IMAD.IADD R4, R4, 0x1, -R39 ;  /* 0x000000010404b824 */ /* 0x000fe200078e0a27 */
[----:B------:R-:W-:Y:S01]  /*47c0*/  ISETP.GT.U32.AND P5, PT, R39, R6, PT ;  /* 0x000000062700720c */ /* 0x000fe20003fa4070 */
[----:B0-----:R-:W-:Y:S01]  /*47d0*/  IMAD.HI.U32 R2, R51, R7, RZ ;  /* 0x0000000733027227 */ /* 0x001fe200078e00ff */
[----:B------:R-:W-:Y:S01]  /*47e0*/  ISETP.GE.AND P3, PT, R53, RZ, PT ;  /* 0x000000ff3500720c */ /* 0x000fe20003f66270 */
[----:B------:R-:W-:Y:S01]  /*47f0*/  STL [R1+0x404], R8 ;  /* 0x0004040801007387 */ /* 0x000fe20000100800 */
[----:B-1----:R-:W-:Y:S01]  /*4800*/  IABS R0, R52 ;  /* 0x0000003400007213 */ /* 0x002fe20000000000 */
[----:B------:R-:W-:Y:S01]  /*4810*/  IMAD.MOV R2, RZ, RZ, -R2 ;  /* 0x000000ffff027224 */ /* 0x000fe200078e0a02 */
[----:B------:R-:W-:Y:S01]  /*4820*/  ISETP.GT.U32.AND P2, PT, R39, R10, PT ;  /* 0x0000000a2700720c */ /* 0x000fe20003f44070 */
[----:B------:R-:W-:Y:S01]  /*4830*/  VIADD R53, R3, 0xe5 ;  /* 0x000000e503357836 */ /* 0x000fe20000000000 */
[----:B------:R0:W-:Y:S01]  /*4840*/  STL [R1+0x400], R5 ;  /* 0x0004000501007387 */ /* 0x0001e20000100800 */
[----:B------:R-:W-:-:S04]  /*4850*/  IMAD.HI.U32 R11, R51, R0, RZ ;  /* 0x00000000330b7227 */ /* 0x000fc800078e00ff */
[C---:B------:R-:W-:Y:S01]  /*4860*/  IMAD R2, R39.reuse, R2, R7 ;  /* 0x0000000227027224 */ /* 0x040fe200078e0207 */
[----:B------:R-:W-:Y:S01]  /*4870*/  IABS R7, R53 ;  /* 0x0000003500077213 */ /* 0x000fe20000000000 */
[----:B------:R-:W-:Y:S02]  /*4880*/  IMAD.MOV R11, RZ, RZ, -R11 ;  /* 0x000000ffff0b7224 */ /* 0x000fe400078e0a0b */
[----:B------:R-:W-:Y:S01]  /*4890*/  @!P1 IMAD.MOV R4, RZ, RZ, -R4 ;  /* 0x000000ffff049224 */ /* 0x000fe200078e0a04 */
[C---:B------:R-:W-:Y:S01]  /*48a0*/  ISETP.GT.U32.AND P1, PT, R39.reuse, R2, PT ;  /* 0x000000022700720c */ /* 0x040fe20003f24070 */
[----:B------:R-:W-:Y:S02]  /*48b0*/  IMAD R0, R39, R11, R0 ;  /* 0x0000000b27007224 */ /* 0x000fe400078e0200 */
[--C-:B------:R-:W-:Y:S01]  /*48c0*/  @!P6 IMAD.IADD R9, R9, 0x1, -R39.reuse ;  /* 0x000000010909e824 */ /* 0x100fe200078e0a27 */
[----:B------:R1:W-:Y:S01]  /*48d0*/  STL [R1+0x3fc], R4 ;  /* 0x0003fc0401007387 */ /* 0x0003e20000100800 */
[----:B------:R-:W-:Y:S01]  /*48e0*/  VIADD R54, R3, 0xe4 ;  /* 0x000000e403367836 */ /* 0x000fe20000000000 */
[----:B------:R-:W-:Y:S01]  /*48f0*/  ISETP.GT.U32.AND P6, PT, R39, R0, PT ;  /* 0x000000002700720c */ /* 0x000fe20003fc4070 */
[----:B------:R-:W-:Y:S01]  /*4900*/  @!P5 IMAD.IADD R6, R6, 0x1, -R39 ;  /* 0x000000010606d824 */ /* 0x000fe200078e0a27 */
[----:B------:R-:W-:Y:S01]  /*4910*/  ISETP.GE.AND P5, PT, R55, RZ, PT ;  /* 0x000000ff3700720c */ /* 0x000fe20003fa6270 */
[----:B0-----:R-:W-:-:S04]  /*4920*/  IMAD.HI.U32 R5, R51, R7, RZ ;  /* 0x0000000733057227 */ /* 0x001fc800078e00ff */
[----:B------:R-:W-:Y:S01]  /*4930*/  VIADD R55, R3, 0xe3 ;  /* 0x000000e303377836 */ /* 0x000fe20000000000 */
[----:B-1----:R-:W-:Y:S01]  /*4940*/  IABS R4, R54 ;  /* 0x0000003600047213 */ /* 0x002fe20000000000 */
[----:B------:R-:W-:Y:S02]  /*4950*/  IMAD.MOV R5, RZ, RZ, -R5 ;  /* 0x000000ffff057224 */ /* 0x000fe400078e0a05 */
[----:B------:R-:W-:Y:S01]  /*4960*/  @!P1 IMAD.IADD R2, R2, 0x1, -R39 ;  /* 0x0000000102029824 */ /* 0x000fe200078e0a27 */
[----:B------:R-:W-:Y:S01]  /*4970*/  IABS R8, R55 ;  /* 0x0000003700087213 */ /* 0x000fe20000000000 */
[----:B------:R-:W-:Y:S01]  /*4980*/  IMAD.MOV.U32 R12, RZ, RZ, R6 ;  /* 0x000000ffff0c7224 */ /* 0x000fe200078e0006 */
[----:B------:R-:W-:Y:S01]  /*4990*/  ISETP.GE.AND P1, PT, R53, RZ, PT ;  /* 0x000000ff3500720c */ /* 0x000fe20003f26270 */
[C---:B------:R-:W-:Y:S02]  /*49a0*/  IMAD R7, R39.reuse, R5, R7 ;  /* 0x0000000527077224 */ /* 0x040fe400078e0207 */
[----:B------:R-:W-:Y:S01]  /*49b0*/  @!P3 IMAD.MOV R12, RZ, RZ, -R12 ;  /* 0x000000ffff0cb224 */ /* 0x000fe200078e0a0c */
[----:B------:R-:W-:Y:S01]  /*49c0*/  ISETP.GT.U32.AND P3, PT, R39, R2, PT ;  /* 0x000000022700720c */ /* 0x000fe20003f64070 */
[----:B------:R-:W-:-:S03]  /*49d0*/  IMAD.HI.U32 R5, R51, R4, RZ ;  /* 0x0000000433057227 */ /* 0x000fc600078e00ff */
[----:B------:R-:W-:Y:S01]  /*49e0*/  STL [R1+0x3e8], R12 ;  /* 0x0003e80c01007387 */ /* 0x000fe20000100800 */
[----:B------:R-:W-:Y:S01]  /*49f0*/  @!P6 IMAD.IADD R0, R0, 0x1, -R39 ;  /* 0x000000010000e824 */ /* 0x000fe200078e0a27 */
[----:B------:R-:W-:Y:S01]  /*4a00*/  ISETP.GT.U32.AND P6, PT, R39, R7, PT ;  /* 0x000000072700720c */ /* 0x000fe20003fc4070 */
[----:B------:R-:W-:-:S04]  /*4a10*/  IMAD.HI.U32 R6, R51, R8, RZ ;  /* 0x0000000833067227 */ /* 0x000fc800078e00ff */
[----:B------:R-:W-:Y:S02]  /*4a20*/  IMAD.MOV R5, RZ, RZ, -R5 ;  /* 0x000000ffff057224 */ /* 0x000fe400078e0a05 */
[----:B------:R-:W-:Y:S01]  /*4a30*/  @!P2 IMAD.IADD R10, R10, 0x1, -R39 ;  /* 0x000000010a0aa824 */ /* 0x000fe200078e0a27 */
[----:B------:R-:W-:Y:S01]  /*4a40*/  ISETP.GE.AND P2, PT, R52, RZ, PT ;  /* 0x000000ff3400720c */ /* 0x000fe20003f46270 */
[----:B------:R-:W-:Y:S02]  /*4a50*/  IMAD.MOV R6, RZ, RZ, -R6 ;  /* 0x000000ffff067224 */ /* 0x000fe400078e0a06 */
[----:B------:R-:W-:Y:S02]  /*4a60*/  IMAD R4, R39, R5, R4 ;  /* 0x0000000527047224 */ /* 0x000fe400078e0204 */
[----:B------:R-:W-:Y:S02]  /*4a70*/  VIADD R52, R3, 0xe2 ;  /* 0x000000e203347836 */ /* 0x000fe40000000000 */
[----:B------:R-:W-:-:S02]  /*4a80*/  IMAD R6, R39, R6, R8 ;  /* 0x0000000627067224 */ /* 0x000fc400078e0208 */
[----:B------:R-:W-:Y:S01]  /*4a90*/  @!P3 IMAD.IADD R2, R2, 0x1, -R39 ;  /* 0x000000010202b824 */ /* 0x000fe200078e0a27 */
[----:B------:R-:W-:Y:S01]  /*4aa0*/  ISETP.GT.U32.AND P3, PT, R39, R4, PT ;  /* 0x000000042700720c */ /* 0x000fe20003f64070 */
[----:B------:R-:W-:Y:S01]  /*4ab0*/  @!P0 IMAD.MOV R9, RZ, RZ, -R9 ;  /* 0x000000ffff098224 */ /* 0x000fe200078e0a09 */
[----:B------:R-:W-:Y:S01]  /*4ac0*/  IABS R11, R52 ;  /* 0x00000034000b7213 */ /* 0x000fe20000000000 */
[----:B------:R-:W-:Y:S01]  /*4ad0*/  @!P6 IMAD.IADD R7, R7, 0x1, -R39 ;  /* 0x000000010707e824 */ /* 0x000fe200078e0a27 */
[----:B------:R-:W-:Y:S01]  /*4ae0*/  ISETP.GT.U32.AND P0, PT, R39, R0, PT ;  /* 0x000000002700720c */ /* 0x000fe20003f04070 */
[----:B------:R-:W-:Y:S01]  /*4af0*/  VIADD R15, R3, 0xe1 ;  /* 0x000000e1030f7836 */ /* 0x000fe20000000000 */
[----:B------:R-:W-:Y:S01]  /*4b00*/  ISETP.GT.U32.AND P6, PT, R39, R6, PT ;  /* 0x000000062700720c */ /* 0x000fe20003fc4070 */
[----:B------:R-:W-:Y:S01]  /*4b10*/  IMAD.HI.U32 R5, R51, R11, RZ ;  /* 0x0000000b33057227 */ /* 0x000fe200078e00ff */
[----:B------:R0:W-:Y:S03]  /*4b20*/  STL [R1+0x3e4], R9 ;  /* 0x0003e40901007387 */ /* 0x0001e60000100800 */
[----:B------:R-:W-:-:S02]  /*4b30*/  IMAD.MOV R5, RZ, RZ, -R5 ;  /* 0x000000ffff057224 */ /* 0x000fc400078e0a05 */
[----:B------:R-:W-:Y:S01]  /*4b40*/  @!P3 IMAD.IADD R4, R4, 0x1, -R39 ;  /* 0x000000010404b824 */ /* 0x000fe200078e0a27 */
[C---:B------:R-:W-:Y:S01]  /*4b50*/  ISETP.GT.U32.AND P3, PT, R39.reuse, R7, PT ;  /* 0x000000072700720c */ /* 0x040fe20003f64070 */
[----:B------:R-:W-:Y:S02]  /*4b60*/  IMAD R11, R39, R5, R11 ;  /* 0x00000005270b7224 */ /* 0x000fe400078e020b */
[--C-:B------:R-:W-:Y:S01]  /*4b70*/  @!P0 IMAD.IADD R0, R0, 0x1, -R39.reuse ;  /* 0x0000000100008824 */ /* 0x100fe200078e0a27 */
[----:B------:R-:W-:Y:S01]  /*4b80*/  ISETP.GE.AND P0, PT, R55, RZ, PT ;  /* 0x000000ff3700720c */ /* 0x000fe20003f06270 */
[----:B0-----:R-:W-:Y:S01]  /*4b90*/  IMAD.MOV.U32 R9, RZ, RZ, R10 ;  /* 0x000000ffff097224 */ /* 0x001fe200078e000a */
[----:B------:R-:W-:Y:S01]  /*4ba0*/  IABS R10, R15 ;  /* 0x0000000f000a7213 */ /* 0x000fe20000000000 */
[----:B------:R-:W-:Y:S01]  /*4bb0*/  @!P6 IMAD.IADD R6, R6, 0x1, -R39 ;  /* 0x000000010606e824 */ /* 0x000fe200078e0a27 */
[----:B------:R-:W-:Y:S01]  /*4bc0*/  ISETP.GT.U32.AND P6, PT, R39, R4, PT ;  /* 0x000000042700720c */ /* 0x000fe20003fc4070 */
[----:B------:R-:W-:-:S02]  /*4bd0*/  IMAD.MOV.U32 R13, RZ, RZ, R2 ;  /* 0x000000ffff0d7224 */ /* 0x000fc400078e0002 */
[----:B------:R-:W-:-:S04]  /*4be0*/  IMAD.HI.U32 R2, R51, R10, RZ ;  /* 0x0000000a33027227 */ /* 0x000fc800078e00ff */
[----:B------:R-:W-:Y:S01]  /*4bf0*/  @!P2 IMAD.MOV R0, RZ, RZ, -R0 ;  /* 0x000000ffff00a224 */ /* 0x000fe200078e0a00 */
[----:B------:R-:W-:Y:S01]  /*4c00*/  ISETP.GT.U32.AND P2, PT, R39, R11, PT ;  /* 0x0000000b2700720c */ /* 0x000fe20003f44070 */
[----:B------:R-:W-:Y:S02]  /*4c10*/  IMAD.MOV R2, RZ, RZ, -R2 ;  /* 0x000000ffff027224 */ /* 0x000fe400078e0a02 */
[----:B------:R-:W-:Y:S02]  /*4c20*/  VIADD R53, R3, 0xe0 ;  /* 0x000000e003357836 */ /* 0x000fe40000000000 */
[C---:B------:R-:W-:Y:S02]  /*4c30*/  IMAD R2, R39.reuse, R2, R10 ;  /* 0x0000000227027224 */ /* 0x040fe400078e020a */
[----:B------:R-:W-:Y:S01]  /*4c40*/  @!P6 IMAD.IADD R4, R4, 0x1, -R39 ;  /* 0x000000010404e824 */ /* 0x000fe200078e0a27 */
[----:B------:R-:W-:Y:S01]  /*4c50*/  IABS R5, R53 ;  /* 0x0000003500057213 */ /* 0x000fe20000000000 */
[----:B------:R-:W-:Y:S01]  /*4c60*/  @!P4 IMAD.MOV R9, RZ, RZ, -R9 ;  /* 0x000000ffff09c224 */ /* 0x000fe200078e0a09 */
[----:B------:R-:W-:Y:S01]  /*4c70*/  ISETP.GT.U32.AND P6, PT, R39, R2, PT ;  /* 0x000000022700720c */ /* 0x000fe20003fc4070 */
[--C-:B------:R-:W-:Y:S01]  /*4c80*/  @!P3 IMAD.IADD R7, R7, 0x1, -R39.reuse ;  /* 0x000000010707b824 */ /* 0x100fe200078e0a27 */
[----:B------:R-:W-:Y:S01]  /*4c90*/  ISETP.GE.AND P4, PT, R54, RZ, PT ;  /* 0x000000ff3600720c */ /* 0x000fe20003f86270 */
[----:B------:R-:W-:Y:S01]  /*4ca0*/  @!P2 IMAD.IADD R11, R11, 0x1, -R39 ;  /* 0x000000010b0ba824 */ /* 0x000fe200078e0a27 */
[----:B------:R0:W-:Y:S01]  /*4cb0*/  STL [R1+0x3e0], R9 ;  /* 0x0003e00901007387 */ /* 0x0001e20000100800 */
[----:B------:R-:W-:Y:S01]  /*4cc0*/  VIADD R54, R3, 0xdf ;  /* 0x000000df03367836 */ /* 0x000fe20000000000 */
[----:B------:R-:W-:Y:S01]  /*4cd0*/  ISETP.GE.AND P3, PT, R52, RZ, PT ;  /* 0x000000ff3400720c */ /* 0x000fe20003f66270 */
[----:B------:R-:W-:Y:S01]  /*4ce0*/  IMAD.HI.U32 R12, R51, R5, RZ ;  /* 0x00000005330c7227 */ /* 0x000fe200078e00ff */
[----:B------:R-:W-:-:S03]  /*4cf0*/  ISETP.GT.U32.AND P2, PT, R39, R11, PT ;  /* 0x0000000b2700720c */ /* 0x000fc60003f44070 */
[----:B------:R-:W-:Y:S02]  /*4d00*/  VIADD R55, R3, 0xde ;  /* 0x000000de03377836 */ /* 0x000fe40000000000 */
[----:B------:R-:W-:Y:S01]  /*4d10*/  @!P5 IMAD.MOV R13, RZ, RZ, -R13 ;  /* 0x000000ffff0dd224 */ /* 0x000fe200078e0a0d */
[----:B------:R-:W-:Y:S01]  /*4d20*/  ISETP.GT.U32.AND P5, PT, R39, R6, PT ;  /* 0x000000062700720c */ /* 0x000fe20003fa4070 */
[----:B------:R-:W-:Y:S01]  /*4d30*/  IMAD.MOV R12, RZ, RZ, -R12 ;  /* 0x000000ffff0c7224 */ /* 0x000fe200078e0a0c */
[----:B0-----:R-:W-:Y:S01]  /*4d40*/  IABS R9, R54 ;  /* 0x0000003600097213 */ /* 0x001fe20000000000 */
[----:B------:R-:W-:Y:S01]  /*4d50*/  @!P1 IMAD.MOV R7, RZ, RZ, -R7 ;  /* 0x000000ffff079224 */ /* 0x000fe200078e0a07 */
[----:B------:R-:W-:Y:S01]  /*4d60*/  IABS R8, R55 ;  /* 0x0000003700087213 */ /* 0x000fe20000000000 */
[----:B------:R-:W-:Y:S01]  /*4d70*/  VIADD R52, R3, 0xdd ;  /* 0x000000dd03347836 */ /* 0x000fe20000000000 */
[----:B------:R-:W-:Y:S01]  /*4d80*/  STL [R1+0x3dc], R13 ;  /* 0x0003dc0d01007387 */ /* 0x000fe20000100800 */
[----:B------:R-:W-:Y:S01]  /*4d90*/  IMAD R5, R39, R12, R5 ;  /* 0x0000000c27057224 */ /* 0x000fe200078e0205 */
[----:B------:R-:W-:Y:S01]  /*4da0*/  ISETP.GE.AND P1, PT, R15, RZ, PT ;  /* 0x000000ff0f00720c */ /* 0x000fe20003f26270 */
[--C-:B------:R-:W-:Y:S01]  /*4db0*/  @!P6 IMAD.IADD R2, R2, 0x1, -R39.reuse ;  /* 0x000000010202e824 */ /* 0x100fe200078e0a27 */
[----:B------:R0:W-:Y:S01]  /*4dc0*/  STL [R1+0x3cc], R0 ;  /* 0x0003cc0001007387 */ /* 0x0001e20000100800 */
[----:B------:R-:W-:Y:S01]  /*4dd0*/  IMAD.MOV.U32 R12, RZ, RZ, R4 ;  /* 0x000000ffff0c7224 */ /* 0x000fe200078e0004 */
[----:B------:R-:W-:Y:S01]  /*4de0*/  ISETP.GE.AND P6, PT, R53, RZ, PT ;  /* 0x000000ff3500720c */ /* 0x000fe20003fc6270 */
[----:B------:R-:W-:Y:S01]  /*4df0*/  IMAD.HI.U32 R10, R51, R8, RZ ;  /* 0x00000008330a7227 */ /* 0x000fe200078e00ff */
[----:B------:R1:W-:Y:S03]  /*4e00*/  STL [R1+0x3c8], R7 ;  /* 0x0003c80701007387 */ /* 0x0003e60000100800 */
[----:B------:R-:W-:Y:S01]  /*4e10*/  @!P4 IMAD.MOV R12, RZ, RZ, -R12 ;  /* 0x000000ffff0cc224 */ /* 0x000fe200078e0a0c */
[C---:B------:R-:W-:Y:S01]  /*4e20*/  ISETP.GT.U32.AND P4, PT, R39.reuse, R2, PT ;  /* 0x000000022700720c */ /* 0x040fe20003f84070 */
[----:B------:R-:W-:Y:S01]  /*4e30*/  @!P5 IMAD.IADD R6, R6, 0x1, -R39 ;  /* 0x000000010606d824 */ /* 0x000fe200078e0a27 */
[----:B------:R-:W-:Y:S01]  /*4e40*/  ISETP.GT.U32.AND P5, PT, R39, R5, PT ;  /* 0x000000052700720c */ /* 0x000fe20003fa4070 */
[----:B0-----:R-:W-:Y:S01]  /*4e50*/  IMAD.HI.U32 R0, R51, R9, RZ ;  /* 0x0000000933007227 */ /* 0x001fe200078e00ff */
[----:B------:R-:W-:Y:S01]  /*4e60*/  STL [R1+0x210], R12 ;  /* 0x0002100c01007387 */ /* 0x000fe20000100800 */
[----:B-1----:R-:W-:-:S02]  /*4e70*/  IABS R7, R52 ;  /* 0x0000003400077213 */ /* 0x002fc40000000000 */
[----:B------:R-:W-:Y:S02]  /*4e80*/  IMAD.MOV R0, RZ, RZ, -R0 ;  /* 0x000000ffff007224 */ /* 0x000fe400078e0a00 */
[----:B------:R-:W-:Y:S02]  /*4e90*/  IMAD.MOV R10, RZ, RZ, -R10 ;  /* 0x000000ffff0a7224 */ /* 0x000fe400078e0a0a */
[----:B------:R-:W-:-:S04]  /*4ea0*/  IMAD.HI.U32 R4, R51, R7, RZ ;  /* 0x0000000733047227 */ /* 0x000fc800078e00ff */
[----:B------:R-:W-:Y:S02]  /*4eb0*/  @!P2 IMAD.IADD R11, R11, 0x1, -R39 ;  /* 0x000000010b0ba824 */ /* 0x000fe400078e0a27 */
[C---:B------:R-:W-:Y:S02]  /*4ec0*/  IMAD R0, R39.reuse, R0, R9 ;  /* 0x0000000027007224 */ /* 0x040fe400078e0209 */
[C---:B------:R-:W-:Y:S02]  /*4ed0*/  IMAD R8, R39.reuse, R10, R8 ;  /* 0x0000000a27087224 */ /* 0x040fe400078e0208 */
[----:B------:R-:W-:Y:S01]  /*4ee0*/  IMAD.MOV R4, RZ, RZ, -R4 ;  /* 0x000000ffff047224 */ /* 0x000fe200078e0a04 */
[C---:B------:R-:W-:Y:S01]  /*4ef0*/  ISETP.GT.U32.AND P2, PT, R39.reuse, R0, PT ;  /* 0x000000002700720c */ /* 0x040fe20003f44070 */
[----:B------:R-:W-:Y:S02]  /*4f00*/  IMAD.MOV.U32 R9, RZ, RZ, R11 ;  /* 0x000000ffff097224 */ /* 0x000fe400078e000b */
[----:B------:R-:W-:-:S02]  /*4f10*/  IMAD R4, R39, R4, R7 ;  /* 0x0000000427047224 */ /* 0x000fc400078e0207 */
[----:B------:R-:W-:Y:S01]  /*4f20*/  @!P3 IMAD.MOV R9, RZ, RZ, -R9 ;  /* 0x000000ffff09b224 */ /* 0x000fe200078e0a09 */
[C---:B------:R-:W-:Y:S01]  /*4f30*/  ISETP.GT.U32.AND P3, PT, R39.reuse, R8, PT ;  /* 0x000000082700720c */ /* 0x040fe20003f64070 */
[--C-:B------:R-:W-:Y:S01]  /*4f40*/  @!P4 IMAD.IADD R2, R2, 0x1, -R39.reuse ;  /* 0x000000010202c824 */ /* 0x100fe200078e0a27 */
[----:B------:R-:W-:Y:S01]  /*4f50*/  ISETP.GT.U32.AND P4, PT, R39, R4, PT ;  /* 0x000000042700720c */ /* 0x000fe20003f84070 */
[--C-:B------:R-:W-:Y:S02]  /*4f60*/  @!P5 IMAD.IADD R5, R5, 0x1, -R39.reuse ;  /* 0x000000010505d824 */ /* 0x100fe400078e0a27 */
[----:B------:R-:W-:Y:S01]  /*4f70*/  @!P0 IMAD.MOV R6, RZ, RZ, -R6 ;  /* 0x000000ffff068224 */ /* 0x000fe200078e0a06 */
[----:B------:R-:W-:Y:S01]  /*4f80*/  ISETP.GE.AND P0, PT, R54, RZ, PT ;  /* 0x000000ff3600720c */ /* 0x000fe20003f06270 */
[----:B------:R-:W-:Y:S01]  /*4f90*/  VIADD R53, R3, 0xdc ;  /* 0x000000dc03357836 */ /* 0x000fe20000000000 */
[C---:B------:R-:W-:Y:S01]  /*4fa0*/  ISETP.GT.U32.AND P5, PT, R39.reuse, R5, PT ;  /* 0x000000052700720c */ /* 0x040fe20003fa4070 */
[----:B------:R-:W-:Y:S01]  /*4fb0*/  @!P1 IMAD.MOV R2, RZ, RZ, -R2 ;  /* 0x000000ffff029224 */ /* 0x000fe200078e0a02 */
[----:B------:R0:W-:Y:S01]  /*4fc0*/  STL [R1+0x214], R6 ;  /* 0x0002140601007387 */ /* 0x0001e20000100800 */
[--C-:B------:R-:W-:Y:S01]  /*4fd0*/  @!P2 IMAD.IADD R0, R0, 0x1, -R39.reuse ;  /* 0x000000010000a824 */ /* 0x100fe200078e0a27 */
[----:B------:R-:W-:Y:S01]  /*4fe0*/  ISETP.GE.AND P2, PT, R52, RZ, PT ;  /* 0x000000ff3400720c */ /* 0x000fe20003f46270 */
[--C-:B------:R-:W-:Y:S01]  /*4ff0*/  @!P3 IMAD.IADD R8, R8, 0x1, -R39.reuse ;  /* 0x000000010808b824 */ /* 0x100fe200078e0a27 */
[----:B------:R-:W-:Y:S01]  /*5000*/  STL [R1+0x218], R9 ;  /* 0x0002180901007387 */ /* 0x000fe20000100800 */
[--C-:B------:R-:W-:Y:S01]  /*5010*/  @!P4 IMAD.IADD R4, R4, 0x1, -R39.reuse ;  /* 0x000000010404c824 */ /* 0x100fe200078e0a27 */
[----:B------:R-:W-:Y:S01]  /*5020*/  ISETP.GT.U32.AND P3, PT, R39, R0, PT ;  /* 0x000000002700720c */ /* 0x000fe20003f64070 */
[----:B------:R-:W-:Y:S01]  /*5030*/  VIADD R54, R3, 0xdb ;  /* 0x000000db03367836 */ /* 0x000fe20000000000 */
[----:B------:R-:W-:Y:S01]  /*5040*/  ISETP.GT.U32.AND P4, PT, R39, R8, PT ;  /* 0x000000082700720c */ /* 0x000fe20003f84070 */
[----:B------:R1:W-:Y:S01]  /*5050*/  STL [R1+0x21c], R2 ;  /* 0x00021c0201007387 */ /* 0x0003e20000100800 */
[----:B0-----:R-:W-:Y:S01]  /*5060*/  IABS R6, R53 ;  /* 0x0000003500067213 */ /* 0x001fe20000000000 */
[----:B------:R-:W-:Y:S01]  /*5070*/  @!P5 IMAD.IADD R5, R5, 0x1, -R39 ;  /* 0x000000010505d824 */ /* 0x000fe200078e0a27 */
[----:B------:R-:W-:Y:S01]  /*5080*/  IABS R7, R54 ;  /* 0x0000003600077213 */ /* 0x000fe20000000000 */
[----:B------:R-:W-:Y:S01]  /*5090*/  VIADD R15, R3, 0xd8 ;  /* 0x000000d8030f7836 */ /* 0x000fe20000000000 */
[----:B------:R-:W-:Y:S01]  /*50a0*/  ISETP.GE.AND P5, PT, R55, RZ, PT ;  /* 0x000000ff3700720c */ /* 0x000fe20003fa6270 */
[----:B------:R-:W-:Y:S01]  /*50b0*/  IMAD.HI.U32 R10, R51, R6, RZ ;  /* 0x00000006330a7227 */ /* 0x000fe200078e00ff */
[----:B------:R-:W-:-:S03]  /*50c0*/  ISETP.GT.U32.AND P1, PT, R39, R4, PT ;  /* 0x000000042700720c */ /* 0x000fc60003f24070 */
[----:B------:R-:W-:Y:S02]  /*50d0*/  IMAD.MOV R10, RZ, RZ, -R10 ;  /* 0x000000ffff0a7224 */ /* 0x000fe400078e0a0a */
[----:B-1----:R-:W-:Y:S02]  /*50e0*/  IMAD.MOV.U32 R2, RZ, RZ, R5 ;  /* 0x000000ffff027224 */ /* 0x002fe400078e0005 */
[----:B------:R-:W-:Y:S01]  /*50f0*/  IMAD R6, R39, R10, R6 ;  /* 0x0000000a27067224 */ /* 0x000fe200078e0206 */
[----:B------:R-:W-:Y:S01]  /*5100*/  IABS R10, R15 ;  /* 0x0000000f000a7213 */ /* 0x000fe20000000000 */
[----:B------:R-:W-:Y:S01]  /*5110*/  @!P6 IMAD.MOV R2, RZ, RZ, -R2 ;  /* 0x000000ffff02e224 */ /* 0x000fe200078e0a02 */
[----:B------:R-:W-:Y:S01]  /*5120*/  ISETP.GE.AND P6, PT, R53, RZ, PT ;  /* 0x000000ff3500720c */ /* 0x000fe20003fc6270 */
[--C-:B------:R-:W-:Y:S01]  /*5130*/  @!P4 IMAD.IADD R8, R8, 0x1, -R39.reuse ;  /* 0x000000010808c824 */ /* 0x100fe200078e0a27 */
[----:B------:R-:W-:Y:S01]  /*5140*/  ISETP.GT.U32.AND P4, PT, R39, R6, PT ;  /* 0x000000062700720c */ /* 0x000fe20003f84070 */
[----:B------:R-:W-:Y:S01]  /*5150*/  VIADD R55, R3, 0xda ;  /* 0x000000da03377836 */ /* 0x000fe20000000000 */
[----:B------:R0:W-:Y:S01]  /*5160*/  STL [R1+0x2d8], R2 ;  /* 0x0002d80201007387 */ /* 0x0001e20000100800 */
[----:B------:R-:W-:Y:S01]  /*5170*/  @!P3 IMAD.IADD R0, R0, 0x1, -R39 ;  /* 0x000000010000b824 */ /* 0x000fe200078e0a27 */
[----:B------:R-:W-:Y:S01]  /*5180*/  ISETP.GE.AND P3, PT, R54, RZ, PT ;  /* 0x000000ff3600720c */ /* 0x000fe20003f66270 */
[----:B------:R-:W-:Y:S01]  /*5190*/  IMAD.HI.U32 R12, R51, R10, RZ ;  /* 0x0000000a330c7227 */ /* 0x000fe200078e00ff */
[----:B------:R-:W-:-:S03]  /*51a0*/  IABS R9, R55 ;  /* 0x0000003700097213 */ /* 0x000fc60000000000 */
[----:B------:R-:W-:Y:S02]  /*51b0*/  IMAD.MOV.U32 R13, RZ, RZ, R0 ;  /* 0x000000ffff0d7224 */ /* 0x000fe400078e0000 */
[----:B------:R-:W-:-:S04]  /*51c0*/  IMAD.HI.U32 R5, R51, R9, RZ ;  /* 0x0000000933057227 */ /* 0x000fc800078e00ff */
[----:B0-----:R-:W-:-:S04]  /*51d0*/  IMAD.HI.U32 R2, R51, R7, RZ ;  /* 0x0000000733027227 */ /* 0x001fc800078e00ff */
[----:B------:R-:W-:Y:S02]  /*51e0*/  IMAD.MOV R2, RZ, RZ, -R2 ;  /* 0x000000ffff027224 */ /* 0x000fe400078e0a02 */
[----:B------:R-:W-:Y:S02]  /*51f0*/  @!P4 IMAD.IADD R6, R6, 0x1, -R39 ;  /* 0x000000010606c824 */ /* 0x000fe400078e0a27 */
[C---:B------:R-:W-:Y:S02]  /*5200*/  IMAD R7, R39.reuse, R2, R7 ;  /* 0x0000000227077224 */ /* 0x040fe400078e0207 */
[----:B------:R-:W-:Y:S01]  /*5210*/  @!P0 IMAD.MOV R13, RZ, RZ, -R13 ;  /* 0x000000ffff0d8224 */ /* 0x000fe200078e0a0d */
[C---:B------:R-:W-:Y:S01]  /*5220*/  ISETP.GT.U32.AND P4, PT, R39.reuse, R6, PT ;  /* 0x000000062700720c */ /* 0x040fe20003f84070 */
[----:B------:R-:W-:Y:S01]  /*5230*/  IMAD.MOV R5, RZ, RZ, -R5 ;  /* 0x000000ffff057224 */ /* 0x000fe200078e0a05 */
[----:B------:R-:W-:Y:S01]  /*5240*/  ISETP.GT.U32.AND P0, PT, R39, R7, PT ;  /* 0x000000072700720c */ /* 0x000fe20003f04070 */
[----:B------:R-:W-:Y:S01]  /*5250*/  VIADD R53, R3, 0xd9 ;  /* 0x000000d903357836 */ /* 0x000fe20000000000 */
[----:B------:R0:W-:Y:S01]  /*5260*/  STL [R1+0x2d4], R13 ;  /* 0x0002d40d01007387 */ /* 0x0001e20000100800 */
[----:B------:R-:W-:-:S02]  /*5270*/  IMAD R9, R39, R5, R9 ;  /* 0x0000000527097224 */ /* 0x000fc400078e0209 */
[----:B------:R-:W-:Y:S01]  /*5280*/  @!P5 IMAD.MOV R8, RZ, RZ, -R8 ;  /* 0x000000ffff08d224 */ /* 0x000fe200078e0a08 */
[----:B------:R-:W-:Y:S01]  /*5290*/  IABS R11, R53 ;  /* 0x00000035000b7213 */ /* 0x000fe20000000000 */
[----:B------:R-:W-:Y:S01]  /*52a0*/  IMAD.MOV R12, RZ, RZ, -R12 ;  /* 0x000000ffff0c7224 */ /* 0x000fe200078e0a0c */
[----:B------:R-:W-:Y:S01]  /*52b0*/  ISETP.GT.U32.AND P5, PT, R39, R9, PT ;  /* 0x000000092700720c */ /* 0x000fe20003fa4070 */
[----:B------:R-:W-:Y:S01]  /*52c0*/  VIADD R54, R3, 0xd7 ;  /* 0x000000d703367836 */ /* 0x000fe20000000000 */
[----:B------:R1:W-:Y:S01]  /*52d0*/  STL [R1+0x29c], R8 ;  /* 0x00029c0801007387 */ /* 0x0003e20000100800 */
[--C-:B------:R-:W-:Y:S02]  /*52e0*/  @!P4 IMAD.IADD R6, R6, 0x1, -R39.reuse ;  /* 0x000000010606c824 */ /* 0x100fe400078e0a27 */
[----:B------:R-:W-:Y:S01]  /*52f0*/  @!P0 IMAD.IADD R7, R7, 0x1, -R39 ;  /* 0x0000000107078824 */ /* 0x000fe200078e0a27 */
[----:B------:R-:W-:Y:S01]  /*5300*/  IABS R2, R54 ;  /* 0x0000003600027213 */ /* 0x000fe20000000000 */
[----:B------:R-:W-:-:S02]  /*5310*/  IMAD R10, R39, R12, R10 ;  /* 0x0000000c270a7224 */ /* 0x000fc400078e020a */
[----:B0-----:R-:W-:Y:S01]  /*5320*/  IMAD.MOV.U32 R13, RZ, RZ, R6 ;  /* 0x000000ffff0d7224 */ /* 0x001fe200078e0006 */
[----:B------:R-:W-:Y:S01]  /*5330*/  ISETP.GT.U32.AND P0, PT, R39, R7, PT ;  /* 0x000000072700720c */ /* 0x000fe20003f04070 */
[----:B------:R-:W-:Y:S01]  /*5340*/  @!P1 IMAD.IADD R4, R4, 0x1, -R39 ;  /* 0x0000000104049824 */ /* 0x000fe200078e0a27 */
[----:B------:R-:W-:Y:S01]  /*5350*/  ISETP.GE.AND P1, PT, R55, RZ, PT ;  /* 0x000000ff3700720c */ /* 0x000fe20003f26270 */
[----:B------:R-:W-:-:S04]  /*5360*/  IMAD.HI.U32 R0, R51, R11, RZ ;  /* 0x0000000b33007227 */ /* 0x000fc800078e00ff */
[----:B------:R-:W-:Y:S02]  /*5370*/  VIADD R55, R3, 0xd6 ;  /* 0x000000d603377836 */ /* 0x000fe40000000000 */
[----:B------:R-:W-:Y:S01]  /*5380*/  @!P6 IMAD.MOV R13, RZ, RZ, -R13 ;  /* 0x000000ffff0de224 */ /* 0x000fe200078e0a0d */
[----:B------:R-:W-:Y:S01]  /*5390*/  ISETP.GT.U32.AND P6, PT, R39, R10, PT ;  /* 0x0000000a2700720c */ /* 0x000fe20003fc4070 */
[----:B------:R-:W-:Y:S01]  /*53a0*/  IMAD.MOV R0, RZ, RZ, -R0 ;  /* 0x000000ffff007224 */ /* 0x000fe200078e0a00 */
[----:B------:R-:W-:Y:S01]  /*53b0*/  IABS R5, R55 ;  /* 0x0000003700057213 */ /* 0x000fe20000000000 */
[----:B------:R-:W-:Y:S01]  /*53c0*/  @!P2 IMAD.MOV R4, RZ, RZ, -R4 ;  /* 0x000000ffff04a224 */ /* 0x000fe200078e0a04 */
[----:B------:R-:W-:Y:S01]  /*53d0*/  ISETP.GE.AND P2, PT, R53, RZ, PT ;  /* 0x000000ff3500720c */ /* 0x000fe20003f46270 */
[----:B------:R-:W-:Y:S02]  /*53e0*/  @!P5 IMAD.IADD R9, R9, 0x1, -R39 ;  /* 0x000000010909d824 */ /* 0x000fe400078e0a27 */
[----:B-1----:R-:W-:Y:S01]  /*53f0*/  IMAD.HI.U32 R8, R51, R2, RZ ;  /* 0x0000000233087227 */ /* 0x002fe200078e00ff */
[----:B------:R0:W-:Y:S02]  /*5400*/  STL [R1+0x298], R4 ;  /* 0x0002980401007387 */ /* 0x0001e40000100800 */
[C---:B------:R-:W-:Y:S01]  /*5410*/  ISETP.GT.U32.AND P5, PT, R39.reuse, R9, PT ;  /* 0x000000092700720c */ /* 0x040fe20003fa4070 */
[----:B------:R-:W-:Y:S01]  /*5420*/  IMAD R0, R39, R0, R11 ;  /* 0x0000000027007224 */ /* 0x000fe200078e020b */
[----:B------:R-:W-:Y:S01]  /*5430*/  STL [R1+0x294], R13 ;  /* 0x0002940d01007387 */ /* 0x000fe20000100800 */
[----:B------:R-:W-:-:S02]  /*5440*/  IMAD.MOV R8, RZ, RZ, -R8 ;  /* 0x000000ffff087224 */ /* 0x000fc400078e0a08 */
[----:B------:R-:W-:Y:S01]  /*5450*/  @!P0 IMAD.IADD R7, R7, 0x1, -R39 ;  /* 0x0000000107078824 */ /* 0x000fe200078e0a27 */
[C---:B------:R-:W-:Y:S01]  /*5460*/  ISETP.GT.U32.AND P4, PT, R39.reuse, R0, PT ;  /* 0x000000002700720c */ /* 0x040fe20003f84070 */
[----:B------:R-:W-:Y:S02]  /*5470*/  IMAD R2, R39, R8, R2 ;  /* 0x0000000827027224 */ /* 0x000fe400078e0202 */
[----:B0-----:R-:W-:-:S03]  /*5480*/  IMAD.HI.U32 R4, R51, R5, RZ ;  /* 0x0000000533047227 */ /* 0x001fc600078e00ff */
[----:B------:R-:W-:Y:S01]  /*5490*/  ISETP.GT.U32.AND P0, PT, R39, R2, PT ;  /* 0x000000022700720c */ /* 0x000fe20003f04070 */
[----:B------:R-:W-:Y:S02]  /*54a0*/  IMAD.MOV R4, RZ, RZ, -R4 ;  /* 0x000000ffff047224 */ /* 0x000fe400078e0a04 */
[C---:B------:R-:W-:Y:S02]  /*54b0*/  VIADD R52, R3.reuse, 0xd5 ;  /* 0x000000d503347836 */ /* 0x040fe40000000000 */
[----:B------:R-:W-:Y:S02]  /*54c0*/  IMAD.MOV.U32 R8, RZ, RZ, R7 ;  /* 0x000000ffff087224 */ /* 0x000fe400078e0007 */
[----:B------:R-:W-:Y:S01]  /*54d0*/  @!P6 IMAD.IADD R10, R10, 0x1, -R39 ;  /* 0x000000010a0ae824 */ /* 0x000fe200078e0a27 */
[----:B------:R-:W-:Y:S01]  /*54e0*/  IABS R6, R52 ;  /* 0x0000003400067213 */ /* 0x000fe20000000000 */
[----:B------:R-:W-:Y:S01]  /*54f0*/  VIADD R53, R3, 0xd4 ;  /* 0x000000d403357836 */ /* 0x000fe20000000000 */
[----:B------:R-:W-:Y:S01]  /*5500*/  ISETP.GE.AND P6, PT, R15, RZ, PT ;  /* 0x000000ff0f00720c */ /* 0x000fe20003fc6270 */
[----:B------:R-:W-:-:S02]  /*5510*/  IMAD R5, R39, R4, R5 ;  /* 0x0000000427057224 */ /* 0x000fc400078e0205 */
[----:B------:R-:W-:Y:S01]  /*5520*/  @!P3 IMAD.MOV R8, RZ, RZ, -R8 ;  /* 0x000000ffff08b224 */ /* 0x000fe200078e0a08 */
[----:B------:R-:W-:Y:S01]  /*5530*/  ISETP.GT.U32.AND P3, PT, R39, R10, PT ;  /* 0x0000000a2700720c */ /* 0x000fe20003f64070 */
[--C-:B------:R-:W-:Y:S01]  /*5540*/  @!P5 IMAD.IADD R9, R9, 0x1, -R39.reuse ;  /* 0x000000010909d824 */ /* 0x100fe200078e0a27 */
[----:B------:R-:W-:Y:S01]  /*5550*/  IABS R4, R53 ;  /* 0x0000003500047213 */ /* 0x000fe20000000000 */
[--C-:B------:R-:W-:Y:S01]  /*5560*/  @!P4 IMAD.IADD R0, R0, 0x1, -R39.reuse ;  /* 0x000000010000c824 */ /* 0x100fe200078e0a27 */
[----:B------:R-:W-:Y:S01]  /*5570*/  ISETP.GT.U32.AND P5, PT, R39, R5, PT ;  /* 0x000000052700720c */ /* 0x000fe20003fa4070 */
[----:B------:R0:W-:Y:S01]  /*5580*/  STL [R1+0x290], R8 ;  /* 0x0002900801007387 */ /* 0x0001e20000100800 */
[----:B------:R-:W-:Y:S01]  /*5590*/  @!P0 IMAD.IADD R2, R2, 0x1, -R39 ;  /* 0x0000000102028824 */ /* 0x000fe200078e0a27 */
[----:B------:R-:W-:Y:S01]  /*55a0*/  ISETP.GE.AND P0, PT, R55, RZ, PT ;  /* 0x000000ff3700720c */ /* 0x000fe20003f06270 */
[----:B------:R-:W-:Y:S01]  /*55b0*/  IMAD.HI.U32 R7, R51, R4, RZ ;  /* 0x0000000433077227 */ /* 0x000fe200078e00ff */
[----:B------:R-:W-:-:S03]  /*55c0*/  ISETP.GT.U32.AND P4, PT, R39, R0, PT ;  /* 0x000000002700720c */ /* 0x000fc60003f84070 */
[----:B------:R-:W-:Y:S02]  /*55d0*/  IMAD.MOV R7, RZ, RZ, -R7 ;  /* 0x000000ffff077224 */ /* 0x000fe400078e0a07 */
[----:B------:R-:W-:Y:S02]  /*55e0*/  @!P3 IMAD.IADD R10, R10, 0x1, -R39 ;  /* 0x000000010a0ab824 */ /* 0x000fe400078e0a27 */
[----:B0-----:R-:W-:-:S04]  /*55f0*/  IMAD.HI.U32 R8, R51, R6, RZ ;  /* 0x0000000633087227 */ /* 0x001fc800078e00ff */
[----:B------:R-:W-:Y:S02]  /*5600*/  IMAD.MOV R8, RZ, RZ, -R8 ;  /* 0x000000ffff087224 */ /* 0x000fe400078e0a08 */
[----:B------:R-:W-:Y:S02]  /*5610*/  @!P5 IMAD.IADD R5, R5, 0x1, -R39 ;  /* 0x000000010505d824 */ /* 0x000fe400078e0a27 */
[C---:B------:R-:W-:Y:S02]  /*5620*/  IMAD R6, R39.reuse, R8, R6 ;  /* 0x0000000827067224 */ /* 0x040fe400078e0206 */
[C---:B------:R-:W-:Y:S01]  /*5630*/  IMAD R4, R39.reuse, R7, R4 ;  /* 0x0000000727047224 */ /* 0x040fe200078e0204 */
[C---:B------:R-:W-:Y:S01]  /*5640*/  ISETP.GT.U32.AND P5, PT, R39.reuse, R5, PT ;  /* 0x000000052700720c */ /* 0x040fe20003fa4070 */
[----:B------:R-:W-:Y:S01]  /*5650*/  IMAD.MOV.U32 R8, RZ, RZ, R10 ;  /* 0x000000ffff087224 */ /* 0x000fe200078e000a */
[C---:B------:R-:W-:Y:S01]  /*5660*/  ISETP.GT.U32.AND P3, PT, R39.reuse, R6, PT ;  /* 0x000000062700720c */ /* 0x040fe20003f64070 */
[----:B------:R-:W-:Y:S01]  /*5670*/  @!P1 IMAD.MOV R9, RZ, RZ, -R9 ;  /* 0x000000ffff099224 */ /* 0x000fe200078e0a09 */
[C---:B------:R-:W-:Y:S01]  /*5680*/  ISETP.GT.U32.AND P1, PT, R39.reuse, R2, PT ;  /* 0x000000022700720c */ /* 0x040fe20003f24070 */
[----:B------:R-:W-:Y:S01]  /*5690*/  @!P6 IMAD.MOV R8, RZ, RZ, -R8 ;  /* 0x000000ffff08e224 */ /* 0x000fe200078e0a08 */
[----:B------:R-:W-:Y:S01]  /*56a0*/  ISETP.GT.U32.AND P6, PT, R39, R4, PT ;  /* 0x000000042700720c */ /* 0x000fe20003fc4070 */
[----:B------:R-:W-:Y:S01]  /*56b0*/  @!P4 IMAD.IADD R0, R0, 0x1, -R39 ;  /* 0x000000010000c824 */ /* 0x000fe200078e0a27 */
[----:B------:R-:W-:Y:S01]  /*56c0*/  ISETP.GE.AND P4, PT, R54, RZ, PT ;  /* 0x000000ff3600720c */ /* 0x000fe20003f86270 */
[----:B------:R-:W-:Y:S01]  /*56d0*/  VIADD R55, R3, 0xd3 ;  /* 0x000000d303377836 */ /* 0x000fe20000000000 */
[----:B------:R-:W-:Y:S01]  /*56e0*/  STL [R1+0x17c], R9 ;  /* 0x00017c0901007387 */ /* 0x000fe20000100800 */
[----:B------:R-:W-:-:S02]  /*56f0*/  IMAD.MOV.U32 R7, RZ, RZ, R0 ;  /* 0x000000ffff077224 */ /* 0x000fc400078e0000 */
[----:B------:R-:W-:Y:S01]  /*5700*/  VIADD R54, R3, 0xd2 ;  /* 0x000000d203367836 */ /* 0x000fe20000000000 */
[----:B------:R-:W-:Y:S01]  /*5710*/  IABS R0, R55 ;  /* 0x0000003700007213 */ /* 0x000fe20000000000 */
[----:B------:R-:W-:Y:S02]  /*5720*/  @!P3 IMAD.IADD R6, R6, 0x1, -R39 ;  /* 0x000000010606b824 */ /* 0x000fe400078e0a27 */
[----:B------:R-:W-:Y:S01]  /*5730*/  @!P2 IMAD.MOV R7, RZ, RZ, -R7 ;  /* 0x000000ffff07a224 */ /* 0x000fe200078e0a07 */
[----:B------:R-:W-:Y:S01]  /*5740*/  ISETP.GE.AND P2, PT, R52, RZ, PT ;  /* 0x000000ff3400720c */ /* 0x000fe20003f46270 */
[--C-:B------:R-:W-:Y:S01]  /*5750*/  @!P1 IMAD.IADD R2, R2, 0x1, -R39.reuse ;  /* 0x0000000102029824 */ /* 0x100fe200078e0a27 */
[----:B------:R-:W-:Y:S01]  /*5760*/  ISETP.GE.AND P1, PT, R53, RZ, PT ;  /* 0x000000ff3500720c */ /* 0x000fe20003f26270 */
[--C-:B------:R-:W-:Y:S01]  /*5770*/  @!P5 IMAD.IADD R5, R5, 0x1, -R39.reuse ;  /* 0x000000010505d824 */ /* 0x100fe200078e0a27 */
[----:B------:R-:W-:Y:S01]  /*5780*/  ISETP.GE.AND P5, PT, R55, RZ, PT ;  /* 0x000000ff3700720c */ /* 0x000fe20003fa6270 */
[----:B------:R-:W-:Y:S01]  /*5790*/  @!P6 IMAD.IADD R4, R4, 0x1, -R39 ;  /* 0x000000010404e824 */ /* 0x000fe200078e0a27 */
[----:B------:R-:W-:Y:S01]  /*57a0*/  ISETP.GT.U32.AND P6, PT, R39, R6, PT ;  /* 0x000000062700720c */ /* 0x000fe20003fc4070 */
[----:B------:R0:W-:Y:S01]  /*57b0*/  STL [R1+0x164], R7 ;  /* 0x0001640701007387 */ /* 0x0001e20000100800 */
[----:B------:R-:W-:Y:S01]  /*57c0*/  VIADD R55, R3, 0xd1 ;  /* 0x000000d103377836 */ /* 0x000fe20000000000 */
[----:B------:R-:W-:Y:S01]  /*57d0*/  ISETP.GE.AND P3, PT, R54, RZ, PT ;  /* 0x000000ff3600720c */ /* 0x000fe20003f66270 */
[----:B------:R-:W-:Y:S01]  /*57e0*/  IMAD.HI.U32 R10, R51, R0, RZ ;  /* 0x00000000330a7227 */ /* 0x000fe200078e00ff */
[----:B------:R1:W-:Y:S03]  /*57f0*/  STL [R1+0x158], R8 ;  /* 0x0001580801007387 */ /* 0x0003e60000100800 */
[----:B------:R-:W-:Y:S01]  /*5800*/  @!P4 IMAD.MOV R2, RZ, RZ, -R2 ;  /* 0x000000ffff02c224 */ /* 0x000fe200078e0a02 */
[----:B------:R-:W-:Y:S01]  /*5810*/  ISETP.GT.U32.AND P4, PT, R39, R4, PT ;  /* 0x000000042700720c */ /* 0x000fe20003f84070 */
[----:B------:R-:W-:Y:S01]  /*5820*/  @!P0 IMAD.MOV R5, RZ, RZ, -R5 ;  /* 0x000000ffff058224 */ /* 0x000fe200078e0a05 */
[----:B0-----:R-:W-:Y:S01]  /*5830*/  IABS R7, R54 ;  /* 0x0000003600077213 */ /* 0x001fe20000000000 */
[----:B------:R-:W-:Y:S01]  /*5840*/  IMAD.MOV R10, RZ, RZ, -R10 ;  /* 0x000000ffff0a7224 */ /* 0x000fe200078e0a0a */
[----:B------:R0:W-:Y:S01]  /*5850*/  STL [R1+0x38], R2 ;  /* 0x0000380201007387 */ /* 0x0001e20000100800 */
[----:B------:R-:W-:Y:S01]  /*5860*/  @!P6 IMAD.IADD R6, R6, 0x1, -R39 ;  /* 0x000000010606e824 */ /* 0x000fe200078e0a27 */
[----:B-1----:R-:W-:Y:S01]  /*5870*/  IABS R8, R55 ;  /* 0x0000003700087213 */ /* 0x002fe20000000000 */
[----:B------:R-:W-:Y:S01]  /*5880*/  IMAD.HI.U32 R9, R51, R7, RZ ;  /* 0x0000000733097227 */ /* 0x000fe200078e00ff */
[----:B------:R1:W-:Y:S01]  /*5890*/  STL [R1+0x34], R5 ;  /* 0x0000340501007387 */ /* 0x0003e20000100800 */
[----:B------:R-:W-:-:S02]  /*58a0*/  ISETP.GE.AND P0, PT, R55, RZ, PT ;  /* 0x000000ff3700720c */ /* 0x000fc40003f06270 */
[----:B------:R-:W-:Y:S02]  /*58b0*/  IMAD.MOV R9, RZ, RZ, -R9 ;  /* 0x000000ffff097224 */ /* 0x000fe400078e0a09 */
[----:B------:R-:W-:Y:S02]  /*58c0*/  @!P4 IMAD.IADD R4, R4, 0x1, -R39 ;  /* 0x000000010404c824 */ /* 0x000fe400078e0a27 */
[----:B0-----:R-:W-:Y:S02]  /*58d0*/  IMAD R2, R39, R9, R7 ;  /* 0x0000000927027224 */ /* 0x001fe400078e0207 */
[----:B------:R-:W-:Y:S02]  /*58e0*/  VIADD R53, R3, 0xce ;  /* 0x000000ce03357836 */ /* 0x000fe40000000000 */
[C---:B-1----:R-:W-:Y:S01]  /*58f0*/  IMAD R5, R39.reuse, R10, R0 ;  /* 0x0000000a27057224 */ /* 0x042fe200078e0200 */
[----:B------:R-:W-:Y:S01]  /*5900*/  ISETP.GT.U32.AND P4, PT, R39, R2, PT ;  /* 0x000000022700720c */ /* 0x000fe20003f84070 */
[----:B------:R-:W-:Y:S01]  /*5910*/  IMAD.MOV.U32 R0, RZ, RZ, R8 ;  /* 0x000000ffff007224 */ /* 0x000fe200078e0008 */
[----:B------:R-:W-:Y:S01]  /*5920*/  IABS R9, R53 ;  /* 0x0000003500097213 */ /* 0x000fe20000000000 */
[----:B------:R-:W-:Y:S01]  /*5930*/  VIADD R54, R3, 0xcd ;  /* 0x000000cd03367836 */ /* 0x000fe20000000000 */
[----:B------:R-:W-:Y:S01]  /*5940*/  ISETP.GT.U32.AND P6, PT, R39, R5, PT ;  /* 0x000000052700720c */ /* 0x000fe20003fc4070 */
[----:B------:R-:W-:-:S03]  /*5950*/  IMAD.HI.U32 R11, R51, R0, RZ ;  /* 0x00000000330b7227 */ /* 0x000fc600078e00ff */
[----:B------:R-:W-:Y:S01]  /*5960*/  IABS R7, R54 ;  /* 0x0000003600077213 */ /* 0x000fe20000000000 */
[----:B------:R-:W-:Y:S02]  /*5970*/  IMAD.MOV R11, RZ, RZ, -R11 ;  /* 0x000000ffff0b7224 */ /* 0x000fe400078e0a0b */
[----:B------:R-:W-:Y:S02]  /*5980*/  IMAD.MOV.U32 R16, RZ, RZ, R6 ;  /* 0x000000ffff107224 */ /* 0x000fe400078e0006 */
[----:B------:R-:W-:Y:S02]  /*5990*/  IMAD R0, R39, R11, R0 ;  /* 0x0000000b27007224 */ /* 0x000fe400078e0200 */
[--C-:B------:R-:W-:Y:S02]  /*59a0*/  @!P4 IMAD.IADD R2, R2, 0x1, -R39.reuse ;  /* 0x000000010202c824 */ /* 0x100fe400078e0a27 */
[----:B------:R-:W-:Y:S01]  /*59b0*/  @!P6 IMAD.IADD R5, R5, 0x1, -R39 ;  /* 0x000000010505e824 */ /* 0x000fe200078e0a27 */
[----:B------:R-:W-:Y:S01]  /*59c0*/  ISETP.GT.U32.AND P6, PT, R39, R0, PT ;  /* 0x000000002700720c */ /* 0x000fe20003fc4070 */
[----:B------:R-:W-:-:S02]  /*59d0*/  VIADD R55, R3, 0xcf ;  /* 0x000000cf03377836 */ /* 0x000fc40000000000 */
[----:B------:R-:W-:Y:S01]  /*59e0*/  IMAD.MOV.U32 R15, RZ, RZ, R4 ;  /* 0x000000ffff0f7224 */ /* 0x000fe200078e0004 */
[C---:B------:R-:W-:Y:S01]  /*59f0*/  ISETP.GT.U32.AND P4, PT, R39.reuse, R5, PT ;  /* 0x000000052700720c */ /* 0x040fe20003f84070 */
[----:B------:R-:W-:Y:S01]  /*5a00*/  @!P2 IMAD.MOV R16, RZ, RZ, -R16 ;  /* 0x000000ffff10a224 */ /* 0x000fe200078e0a10 */
[----:B------:R-:W-:Y:S01]  /*5a10*/  ISETP.GT.U32.AND P2, PT, R39, R2, PT ;  /* 0x000000022700720c */ /* 0x000fe20003f44070 */
[----:B------:R-:W-:Y:S01]  /*5a20*/  IMAD.HI.U32 R12, R51, R9, RZ ;  /* 0x00000009330c7227 */ /* 0x000fe200078e00ff */
[----:B------:R-:W-:Y:S02]  /*5a30*/  IABS R8, R55 ;  /* 0x0000003700087213 */ /* 0x000fe40000000000 */
[----:B------:R-:W-:Y:S01]  /*5a40*/  STL [R1+0x30], R16 ;  /* 0x0000301001007387 */ /* 0x000fe20000100800 */
[----:B------:R-:W-:Y:S01]  /*5a50*/  VIADD R52, R3, 0xd0 ;  /* 0x000000d003347836 */ /* 0x000fe20000000000 */
[----:B------:R-:W-:Y:S01]  /*5a60*/  IABS R4, R19 ;  /* 0x0000001300047213 */ /* 0x000fe20000000000 */
[----:B------:R-:W-:-:S02]  /*5a70*/  @!P6 IMAD.IADD R0, R0, 0x1, -R39 ;  /* 0x000000010000e824 */ /* 0x000fc400078e0a27 */
[----:B------:R-:W-:Y:S01]  /*5a80*/  @!P1 IMAD.MOV R15, RZ, RZ, -R15 ;  /* 0x000000ffff0f9224 */ /* 0x000fe200078e0a0f */
[----:B------:R-:W-:Y:S01]  /*5a90*/  IABS R10, R52 ;  /* 0x00000034000a7213 */ /* 0x000fe20000000000 */
[----:B------:R-:W-:Y:S01]  /*5aa0*/  IMAD.HI.U32 R11, R51, R7, RZ ;  /* 0x00000007330b7227 */ /* 0x000fe200078e00ff */
[----:B------:R-:W-:Y:S02]  /*5ab0*/  ISETP.GT.U32.AND P6, PT, R39, R0, PT ;  /* 0x000000002700720c */ /* 0x000fe40003fc4070 */
[----:B------:R0:W-:Y:S01]  /*5ac0*/  STL [R1+0x2c], R15 ;  /* 0x00002c0f01007387 */ /* 0x0001e20000100800 */
[----:B------:R-:W-:Y:S01]  /*5ad0*/  IMAD.MOV R12, RZ, RZ, -R12 ;  /* 0x000000ffff0c7224 */ /* 0x000fe200078e0a0c */
[----:B------:R-:W-:Y:S01]  /*5ae0*/  ISETP.GE.AND P1, PT, R52, RZ, PT ;  /* 0x000000ff3400720c */ /* 0x000fe20003f26270 */
[----:B------:R-:W-:Y:S02]  /*5af0*/  @!P4 IMAD.IADD R5, R5, 0x1, -R39 ;  /* 0x000000010505c824 */ /* 0x000fe400078e0a27 */
[----:B------:R-:W-:-:S04]  /*5b00*/  IMAD.HI.U32 R13, R51, R8, RZ ;  /* 0x00000008330d7227 */ /* 0x000fc800078e00ff */
[----:B------:R-:W-:Y:S02]  /*5b10*/  IMAD.MOV R11, RZ, RZ, -R11 ;  /* 0x000000ffff0b7224 */ /* 0x000fe400078e0a0b */
[----:B------:R-:W-:Y:S02]  /*5b20*/  IMAD R9, R39, R12, R9 ;  /* 0x0000000c27097224 */ /* 0x000fe400078e0209 */
[----:B0-----:R-:W-:Y:S02]  /*5b30*/  IMAD.MOV.U32 R15, RZ, RZ, R5 ;  /* 0x000000ffff0f7224 */ /* 0x001fe400078e0005 */
[----:B------:R-:W-:-:S04]  /*5b40*/  IMAD.HI.U32 R14, R51, R10, RZ ;  /* 0x0000000a330e7227 */ /* 0x000fc800078e00ff */
[----:B------:R-:W-:Y:S02]  /*5b50*/  IMAD.MOV R13, RZ, RZ, -R13 ;  /* 0x000000ffff0d7224 */ /* 0x000fe400078e0a0d */
[C---:B------:R-:W-:Y:S02]  /*5b60*/  IMAD R7, R39.reuse, R11, R7 ;  /* 0x0000000b27077224 */ /* 0x040fe400078e0207 */
[----:B------:R-:W-:Y:S01]  /*5b70*/  @!P5 IMAD.MOV R15, RZ, RZ, -R15 ;  /* 0x000000ffff0fd224 */ /* 0x000fe200078e0a0f */
[C---:B------:R-:W-:Y:S01]  /*5b80*/  ISETP.GT.U32.AND P5, PT, R39.reuse, R9, PT ;  /* 0x000000092700720c */ /* 0x040fe20003fa4070 */
[----:B------:R-:W-:Y:S02]  /*5b90*/  @!P2 IMAD.IADD R2, R2, 0x1, -R39 ;  /* 0x000000010202a824 */ /* 0x000fe400078e0a27 */
[----:B------:R-:W-:Y:S01]  /*5ba0*/  IMAD.MOV R6, RZ, RZ, -R14 ;  /* 0x000000ffff067224 */ /* 0x000fe200078e0a0e */
[----:B------:R0:W-:Y:S01]  /*5bb0*/  STL [R1+0x20], R15 ;  /* 0x0000200f01007387 */ /* 0x0001e20000100800 */
[----:B------:R-:W-:-:S02]  /*5bc0*/  IMAD R8, R39, R13, R8 ;  /* 0x0000000d27087224 */ /* 0x000fc400078e0208 */
[--C-:B------:R-:W-:Y:S01]  /*5bd0*/  @!P6 IMAD.IADD R0, R0, 0x1, -R39.reuse ;  /* 0x000000010000e824 */ /* 0x100fe200078e0a27 */
[C---:B------:R-:W-:Y:S01]  /*5be0*/  ISETP.GT.U32.AND P6, PT, R39.reuse, R7, PT ;  /* 0x000000072700720c */ /* 0x040fe20003fc4070 */
[----:B------:R-:W-:Y:S01]  /*5bf0*/  IMAD.MOV.U32 R14, RZ, RZ, R2 ;  /* 0x000000ffff0e7224 */ /* 0x000fe200078e0002 */
[C---:B------:R-:W-:Y:S01]  /*5c00*/  ISETP.GT.U32.AND P2, PT, R39.reuse, R8, PT ;  /* 0x000000082700720c */ /* 0x040fe20003f44070 */
[----:B------:R-:W-:Y:S02]  /*5c10*/  IMAD R6, R39, R6, R10 ;  /* 0x0000000627067224 */ /* 0x000fe400078e020a */
[----:B------:R-:W-:Y:S01]  /*5c20*/  @!P3 IMAD.MOV R14, RZ, RZ, -R14 ;  /* 0x000000ffff0eb224 */ /* 0x000fe200078e0a0e */
[----:B------:R-:W-:Y:S01]  /*5c30*/  ISETP.GE.AND P3, PT, R55, RZ, PT ;  /* 0x000000ff3700720c */ /* 0x000fe20003f66270 */
[----:B0-----:R-:W-:Y:S01]  /*5c40*/  VIADD R15, R3, 0xcb ;  /* 0x000000cb030f7836 */ /* 0x001fe20000000000 */
[----:B------:R-:W-:Y:S01]  /*5c50*/  ISETP.GT.U32.AND P4, PT, R39, R6, PT ;  /* 0x000000062700720c */ /* 0x000fe20003f84070 */
[----:B------:R-:W-:Y:S01]  /*5c60*/  IMAD.HI.U32 R55, R51, R4, RZ ;  /* 0x0000000433377227 */ /* 0x000fe200078e00ff */
[----:B------:R-:W-:Y:S02]  /*5c70*/  STL [R1+0x14c], R14 ;  /* 0x00014c0e01007387 */ /* 0x000fe40000100800 */
[----:B------:R-:W-:Y:S01]  /*5c80*/  IABS R2, R15 ;  /* 0x0000000f00027213 */ /* 0x000fe20000000000 */
[----:B------:R-:W-:-:S02]  /*5c90*/  @!P5 IMAD.IADD R9, R9, 0x1, -R39 ;  /* 0x000000010909d824 */ /* 0x000fc400078e0a27 */
[----:B------:R-:W-:Y:S02]  /*5ca0*/  IMAD.MOV R55, RZ, RZ, -R55 ;  /* 0x000000ffff377224 */ /* 0x000fe400078e0a37 */
[----:B------:R-:W-:Y:S01]  /*5cb0*/  @!P6 IMAD.IADD R7, R7, 0x1, -R39 ;  /* 0x000000010707e824 */ /* 0x000fe200078e0a27 */
[C---:B------:R-:W-:Y:S01]  /*5cc0*/  ISETP.GT.U32.AND P6, PT, R39.reuse, R9, PT ;  /* 0x000000092700720c */ /* 0x040fe20003fc4070 */
[----:B------:R-:W-:Y:S02]  /*5cd0*/  IMAD R55, R39, R55, R4 ;  /* 0x0000003727377224 */ /* 0x000fe400078e0204 */
[----:B------:R-:W-:-:S04]  /*5ce0*/  IMAD.HI.U32 R4, R51, R2, RZ ;  /* 0x0000000233047227 */ /* 0x000fc800078e00ff */
[--C-:B------:R-:W-:Y:S02]  /*5cf0*/  @!P2 IMAD.IADD R8, R8, 0x1, -R39.reuse ;  /* 0x000000010808a824 */ /* 0x100fe400078e0a27 */
[----:B------:R-:W-:Y:S02]  /*5d00*/  IMAD.MOV R4, RZ, RZ, -R4 ;  /* 0x000000ffff047224 */ /* 0x000fe400078e0a04 */
[--C-:B------:R-:W-:Y:S01]  /*5d10*/  @!P4 IMAD.IADD R6, R6, 0x1, -R39.reuse ;  /* 0x000000010606c824 */ /* 0x100fe200078e0a27 */
[C---:B------:R-:W-:Y:S01]  /*5d20*/  ISETP.GT.U32.AND P5, PT, R39.reuse, R8, PT ;  /* 0x000000082700720c */ /* 0x040fe20003fa4070 */
[----:B------:R-:W-:Y:S01]  /*5d30*/  IMAD R4, R39, R4, R2 ;  /* 0x0000000427047224 */ /* 0x000fe200078e0202 */
[----:B------:R-:W-:Y:S01]  /*5d40*/  ISETP.GE.AND P4, PT, R53, RZ, PT ;  /* 0x000000ff3500720c */ /* 0x000fe20003f86270 */
[----:B------:R-:W-:Y:S01]  /*5d50*/  @!P6 IMAD.IADD R9, R9, 0x1, -R39 ;  /* 0x000000010909e824 */ /* 0x000fe200078e0a27 */
[----:B------:R-:W-:Y:S01]  /*5d60*/  ISETP.GT.U32.AND P2, PT, R39, R6, PT ;  /* 0x000000062700720c */ /* 0x000fe20003f44070 */
[----:B------:R-:W-:Y:S01]  /*5d70*/  VIADD R52, R3, 0xca ;  /* 0x000000ca03347836 */ /* 0x000fe20000000000 */
[----:B------:R-:W-:Y:S01]  /*5d80*/  ISETP.GT.U32.AND P6, PT, R39, R4, PT ;  /* 0x000000042700720c */ /* 0x000fe20003fc4070 */
[----:B------:R-:W-:-:S02]  /*5d90*/  VIADD R53, R3, 0xc9 ;  /* 0x000000c903357836 */ /* 0x000fc40000000000 */
[----:B------:R-:W-:Y:S01]  /*5da0*/  @!P0 IMAD.MOV R0, RZ, RZ, -R0 ;  /* 0x000000ffff008224 */ /* 0x000fe200078e0a00 */
[----:B------:R-:W-:Y:S01]  /*5db0*/  IABS R5, R52 ;  /* 0x0000003400057213 */ /* 0x000fe20000000000 */
[----:B------:R-:W-:Y:S01]  /*5dc0*/  IMAD.HI.U32 R43, R51, R37, RZ ;  /* 0x00000025332b7227 */ /* 0x000fe200078e00ff */
[----:B------:R-:W-:Y:S02]  /*5dd0*/  IABS R2, R53 ;  /* 0x0000003500027213 */ /* 0x000fe40000000000 */
[C---:B------:R-:W-:Y:S01]  /*5de0*/  ISETP.GT.U32.AND P0, PT, R39.reuse, R7, PT ;  /* 0x000000072700720c */ /* 0x040fe20003f04070 */
[--C-:B------:R-:W-:Y:S01]  /*5df0*/  @!P5 IMAD.IADD R8, R8, 0x1, -R39.reuse ;  /* 0x000000010808d824 */ /* 0x100fe200078e0a27 */
[----:B------:R-:W-:Y:S01]  /*5e00*/  ISETP.GT.U32.AND P5, PT, R39, R55, PT ;  /* 0x000000372700720c */ /* 0x000fe20003fa4070 */
[----:B------:R-:W-:Y:S01]  /*5e10*/  IMAD.HI.U32 R10, R51, R5, RZ ;  /* 0x00000005330a7227 */ /* 0x000fe200078e00ff */
[----:B------:R0:W-:Y:S03]  /*5e20*/  STL [R1+0xc], R0 ;  /* 0x00000c0001007387 */ /* 0x0001e60000100800 */
[----:B------:R-:W-:-:S02]  /*5e30*/  @!P6 IMAD.IADD R4, R4, 0x1, -R39 ;  /* 0x000000010404e824 */ /* 0x000fc400078e0a27 */
[----:B------:R-:W-:Y:S01]  /*5e40*/  @!P2 IMAD.IADD R6, R6, 0x1, -R39 ;  /* 0x000000010606a824 */ /* 0x000fe200078e0a27 */
[----:B------:R-:W-:Y:S01]  /*5e50*/  ISETP.GE.AND P2, PT, R54, RZ, PT ;  /* 0x000000ff3600720c */ /* 0x000fe20003f46270 */
[----:B------:R-:W-:Y:S01]  /*5e60*/  IMAD.MOV R10, RZ, RZ, -R10 ;  /* 0x000000ffff0a7224 */ /* 0x000fe200078e0a0a */
[----:B------:R-:W-:Y:S01]  /*5e70*/  ISETP.GT.U32.AND P6, PT, R39, R4, PT ;  /* 0x000000042700720c */ /* 0x000fe20003fc4070 */
[----:B------:R-:W-:-:S04]  /*5e80*/  IMAD.HI.U32 R11, R51, R2, RZ ;  /* 0x00000002330b7227 */ /* 0x000fc800078e00ff */
[----:B------:R-:W-:Y:S01]  /*5e90*/  @!P5 IMAD.IADD R55, R55, 0x1, -R39 ;  /* 0x000000013737d824 */ /* 0x000fe200078e0a27 */
[----:B------:R-:W-:Y:S01]  /*5ea0*/  ISETP.GE.AND P5, PT, R15, RZ, PT ;  /* 0x000000ff0f00720c */ /* 0x000fe20003fa6270 */
[----:B------:R-:W-:Y:S01]  /*5eb0*/  IMAD.MOV.U32 R12, RZ, RZ, R6 ;  /* 0x000000ffff0c7224 */ /* 0x000fe200078e0006 */
[----:B------:R-:W-:Y:S01]  /*5ec0*/  IABS R15, R23 ;  /* 0x00000017000f7213 */ /* 0x000fe20000000000 */
[C---:B------:R-:W-:Y:S02]  /*5ed0*/  IMAD R5, R39.reuse, R10, R5 ;  /* 0x0000000a27057224 */ /* 0x040fe400078e0205 */
[----:B------:R-:W-:Y:S01]  /*5ee0*/  IMAD.MOV R6, RZ, RZ, -R11 ;  /* 0x000000ffff067224 */ /* 0x000fe200078e0a0b */
[----:B------:R-:W-:Y:S01]  /*5ef0*/  IABS R11, R18 ;  /* 0x00000012000b7213 */ /* 0x000fe20000000000 */
[----:B------:R-:W-:Y:S01]  /*5f00*/  @!P1 IMAD.MOV R12, RZ, RZ, -R12 ;  /* 0x000000ffff0c9224 */ /* 0x000fe200078e0a0c */
[C---:B------:R-:W-:Y:S01]  /*5f10*/  ISETP.GT.U32.AND P1, PT, R39.reuse, R55, PT ;  /* 0x000000372700720c */ /* 0x040fe20003f24070 */
[----:B------:R-:W-:Y:S01]  /*5f20*/  @!P3 IMAD.MOV R8, RZ, RZ, -R8 ;  /* 0x000000ffff08b224 */ /* 0x000fe200078e0a08 */
[C---:B------:R-:W-:Y:S01]  /*5f30*/  ISETP.GT.U32.AND P3, PT, R39.reuse, R5, PT ;  /* 0x000000052700720c */ /* 0x040fe20003f64070 */
[----:B------:R-:W-:Y:S01]  /*5f40*/  IMAD R6, R39, R6, R2 ;  /* 0x0000000627067224 */ /* 0x000fe200078e0202 */
[----:B------:R-:W-:Y:S01]  /*5f50*/  STL [R1+0x8], R12 ;  /* 0x0000080c01007387 */ /* 0x000fe20000100800 */
[----:B------:R-:W-:-:S02]  /*5f60*/  @!P6 IMAD.IADD R4, R4, 0x1, -R39 ;  /* 0x000000010404e824 */ /* 0x000fc400078e0a27 */
[----:B------:R-:W-:Y:S01]  /*5f70*/  VIADD R54, R3, 0xc8 ;  /* 0x000000c803367836 */ /* 0x000fe20000000000 */
[----:B------:R-:W-:Y:S01]  /*5f80*/  ISETP.GT.U32.AND P6, PT, R39, R6, PT ;  /* 0x000000062700720c */ /* 0x000fe20003fc4070 */
[----:B------:R-:W-:Y:S01]  /*5f90*/  @!P0 IMAD.IADD R7, R7, 0x1, -R39 ;  /* 0x0000000107078824 */ /* 0x000fe200078e0a27 */
[----:B------:R1:W-:Y:S01]  /*5fa0*/  STL [R1+0x4], R8 ;  /* 0x0000040801007387 */ /* 0x0003e20000100800 */
[----:B------:R-:W-:Y:S01]  /*5fb0*/  ISETP.GE.AND P0, PT, R19, RZ, PT ;  /* 0x000000ff1300720c */ /* 0x000fe20003f06270 */
[----:B------:R-:W-:Y:S01]  /*5fc0*/  @!P4 IMAD.MOV R9, RZ, RZ, -R9 ;  /* 0x000000ffff09c224 */ /* 0x000fe200078e0a09 */
[----:B0-----:R-:W-:Y:S01]  /*5fd0*/  IABS R0, R54 ;  /* 0x0000003600007213 */ /* 0x001fe20000000000 */
[--C-:B------:R-:W-:Y:S01]  /*5fe0*/  @!P1 IMAD.IADD R55, R55, 0x1, -R39.reuse ;  /* 0x0000000137379824 */ /* 0x100fe200078e0a27 */
[----:B------:R-:W-:Y:S01]  /*5ff0*/  ISETP.GE.AND P1, PT, R54, RZ, PT ;  /* 0x000000ff3600720c */ /* 0x000fe20003f26270 */
[----:B------:R-:W-:Y:S01]  /*6000*/  @!P3 IMAD.IADD R5, R5, 0x1, -R39 ;  /* 0x000000010505b824 */ /* 0x000fe200078e0a27 */
[----:B------:R-:W-:Y:S01]  /*6010*/  ISETP.GE.AND P4, PT, R52, RZ, PT ;  /* 0x000000ff3400720c */ /* 0x000fe20003f86270 */
[----:B------:R-:W-:-:S02]  /*6020*/  VIADD R54, R3, 0xc7 ;  /* 0x000000c703367836 */ /* 0x000fc40000000000 */
[----:B------:R-:W-:Y:S01]  /*6030*/  IMAD.HI.U32 R10, R51, R0, RZ ;  /* 0x00000000330a7227 */ /* 0x000fe200078e00ff */
[C---:B------:R-:W-:Y:S02]  /*6040*/  ISETP.GT.U32.AND P3, PT, R39.reuse, R5, PT ;  /* 0x000000052700720c */ /* 0x040fe40003f64070 */
[----:B-1----:R-:W-:Y:S01]  /*6050*/  IABS R8, R54 ;  /* 0x0000003600087213 */ /* 0x002fe20000000000 */
[----:B------:R-:W-:Y:S02]  /*6060*/  @!P6 IMAD.IADD R6, R6, 0x1, -R39 ;  /* 0x000000010606e824 */ /* 0x000fe400078e0a27 */
[----:B------:R-:W-:Y:S02]  /*6070*/  IMAD.MOV R10, RZ, RZ, -R10 ;  /* 0x000000ffff0a7224 */ /* 0x000fe400078e0a0a */
[----:B------:R-:W-:Y:S01]  /*6080*/  IMAD.MOV.U32 R58, RZ, RZ, R7 ;  /* 0x000000ffff3a7224 */ /* 0x000fe200078e0007 */
[C---:B------:R-:W-:Y:S01]  /*6090*/  ISETP.GT.U32.AND P6, PT, R39.reuse, R6, PT ;  /* 0x000000062700720c */ /* 0x040fe20003fc4070 */
[----:B------:R-:W-:-:S02]  /*60a0*/  IMAD R7, R39, R10, R0 ;  /* 0x0000000a27077224 */ /* 0x000fc400078e0200 */
[----:B------:R-:W-:-:S04]  /*60b0*/  IMAD.HI.U32 R0, R51, R8, RZ ;  /* 0x0000000833007227 */ /* 0x000fc800078e00ff */
[----:B------:R-:W-:Y:S02]  /*60c0*/  IMAD.MOV R0, RZ, RZ, -R0 ;  /* 0x000000ffff007224 */ /* 0x000fe400078e0a00 */
[--C-:B------:R-:W-:Y:S01]  /*60d0*/  @!P3 IMAD.IADD R5, R5, 0x1, -R39.reuse ;  /* 0x000000010505b824 */ /* 0x100fe200078e0a27 */
[C---:B------:R-:W-:Y:S01]  /*60e0*/  ISETP.GT.U32.AND P3, PT, R39.reuse, R7, PT ;  /* 0x000000072700720c */ /* 0x040fe20003f64070 */
[----:B------:R-:W-:Y:S02]  /*60f0*/  IMAD R8, R39, R0, R8 ;  /* 0x0000000027087224 */ /* 0x000fe400078e0208 */
[----:B------:R-:W-:Y:S01]  /*6100*/  @!P2 IMAD.MOV R58, RZ, RZ, -R58 ;  /* 0x000000ffff3aa224 */ /* 0x000fe200078e0a3a */
[----:B------:R-:W-:Y:S01]  /*6110*/  ISETP.GE.AND P2, PT, R53, RZ, PT ;  /* 0x000000ff3500720c */ /* 0x000fe20003f46270 */
[----:B------:R-:W-:Y:S01]  /*6120*/  @!P6 IMAD.IADD R6, R6, 0x1, -R39 ;  /* 0x000000010606e824 */ /* 0x000fe200078e0a27 */
[----:B------:R-:W-:Y:S01]  /*6130*/  ISETP.GT.U32.AND P6, PT, R39, R8, PT ;  /* 0x000000082700720c */ /* 0x000fe20003fc4070 */
[C---:B------:R-:W-:Y:S01]  /*6140*/  VIADD R53, R3.reuse, 0xc6 ;  /* 0x000000c603357836 */ /* 0x040fe20000000000 */
[----:B------:R-:W-:Y:S01]  /*6150*/  STL [R1+0x1f1c], R58 ;  /* 0x001f1c3a01007387 */ /* 0x000fe20000100800 */
[----:B------:R-:W-:Y:S01]  /*6160*/  @!P0 IMAD.MOV R55, RZ, RZ, -R55 ;  /* 0x000000ffff378224 */ /* 0x000fe200078e0a37 */
[----:B------:R-:W-:Y:S01]  /*6170*/  ISETP.GE.AND P0, PT, R54, RZ, PT ;  /* 0x000000ff3600720c */ /* 0x000fe20003f06270 */
[C---:B------:R-:W-:Y:S01]  /*6180*/  VIADD R54, R3.reuse, 0xc5 ;  /* 0x000000c503367836 */ /* 0x040fe20000000000 */
[----:B------:R0:W-:Y:S01]  /*6190*/  STL [R1], R9 ;  /* 0x0000000901007387 */ /* 0x0001e20000100800 */
[----:B------:R-:W-:-:S02]  /*61a0*/  VIADD R19, R3, 0xc3 ;  /* 0x000000c303137836 */ /* 0x000fc40000000000 */
[--C-:B------:R-:W-:Y:S01]  /*61b0*/  @!P3 IMAD.IADD R7, R7, 0x1, -R39.reuse ;  /* 0x000000010707b824 */ /* 0x100fe200078e0a27 */
[----:B------:R-:W-:Y:S01]  /*61c0*/  IABS R10, R54 ;  /* 0x00000036000a7213 */ /* 0x000fe20000000000 */
[C---:B------:R-:W-:Y:S01]  /*61d0*/  IMAD.HI.U32 R2, R51.reuse, R11, RZ ;  /* 0x0000000b33027227 */ /* 0x040fe200078e00ff */
[----:B------:R-:W-:Y:S01]  /*61e0*/  IABS R12, R19 ;  /* 0x00000013000c7213 */ /* 0x000fe20000000000 */
[----:B------:R-:W-:Y:S01]  /*61f0*/  STL [R1+0x1f20], R55 ;  /* 0x001f203701007387 */ /* 0x000fe20000100800 */
[----:B------:R-:W-:Y:S01]  /*6200*/  ISETP.GE.AND P3, PT, R54, RZ, PT ;  /* 0x000000ff3600720c */ /* 0x000fe20003f66270 */
[----:B------:R-:W-:Y:S01]  /*6210*/  @!P6 IMAD.IADD R8, R8, 0x1, -R39 ;  /* 0x000000010808e824 */ /* 0x000fe200078e0a27 */
[----:B0-----:R-:W-:Y:S01]  /*6220*/  IABS R9, R53 ;  /* 0x0000003500097213 */ /* 0x001fe20000000000 */
[----:B------:R-:W-:Y:S01]  /*6230*/  IMAD.HI.U32 R13, R51, R10, RZ ;  /* 0x0000000a330d7227 */ /* 0x000fe200078e00ff */
[----:B------:R-:W-:-:S03]  /*6240*/  ISETP.GT.U32.AND P6, PT, R39, R7, PT ;  /* 0x000000072700720c */ /* 0x000fc60003fc4070 */
[----:B------:R-:W-:-:S04]  /*6250*/  IMAD.HI.U32 R14, R51, R9, RZ ;  /* 0x00000009330e7227 */ /* 0x000fc800078e00ff */
[----:B------:R-:W-:-:S04]  /*6260*/  IMAD.HI.U32 R0, R51, R12, RZ ;  /* 0x0000000c33007227 */ /* 0x000fc800078e00ff */
[----:B------:R-:W-:Y:S02]  /*6270*/  IMAD.MOV R14, RZ, RZ, -R14 ;  /* 0x000000ffff0e7224 */ /* 0x000fe400078e0a0e */
[----:B------:R-:W-:Y:S02]  /*6280*/  IMAD.MOV R13, RZ, RZ, -R13 ;  /* 0x000000ffff0d7224 */ /* 0x000fe400078e0a0d */
[----:B------:R-:W-:Y:S02]  /*6290*/  IMAD.MOV R0, RZ, RZ, -R0 ;  /* 0x000000ffff007224 */ /* 0x000fe400078e0a00 */
[----:B------:R-:W-:Y:S01]  /*62a0*/  IMAD R9, R39, R14, R9 ;  /* 0x0000000e27097224 */ /* 0x000fe200078e0209 */
[----:B------:R-:W-:Y:S01]  /*62b0*/  IABS R14, R22 ;  /* 0x00000016000e7213 */ /* 0x000fe20000000000 */
[----:B------:R-:W-:Y:S02]  /*62c0*/  VIADD R54, R3, 0xc2 ;  /* 0x000000c203367836 */ /* 0x000fe40000000000 */
[C---:B------:R-:W-:Y:S01]  /*62d0*/  IMAD R10, R39.reuse, R13, R10 ;  /* 0x0000000d270a7224 */ /* 0x040fe200078e020a */
[----:B------:R-:W-:Y:S01]  /*62e0*/  IABS R13, R21 ;  /* 0x00000015000d7213 */ /* 0x000fe20000000000 */
[C---:B------:R-:W-:Y:S01]  /*62f0*/  IMAD R12, R39.reuse, R0, R12 ;  /* 0x00000000270c7224 */ /* 0x040fe200078e020c */
[----:B------:R-:W-:Y:S01]  /*6300*/  IABS R0, R54 ;  /* 0x0000003600007213 */ /* 0x000fe20000000000 */
[----:B------:R-:W-:Y:S01]  /*6310*/  @!P4 IMAD.MOV R5, RZ, RZ, -R5 ;  /* 0x000000ffff05c224 */ /* 0x000fe200078e0a05 */
[C---:B------:R-:W-:Y:S01]  /*6320*/  ISETP.GT.U32.AND P4, PT, R39.reuse, R8, PT ;  /* 0x000000082700720c */ /* 0x040fe20003f84070 */
[----:B------:R-:W-:Y:S01]  /*6330*/  @!P2 IMAD.MOV R6, RZ, RZ, -R6 ;  /* 0x000000ffff06a224 */ /* 0x000fe200078e0a06 */
[----:B------:R-:W-:Y:S01]  /*6340*/  ISETP.GT.U32.AND P2, PT, R39, R9, PT ;  /* 0x000000092700720c */ /* 0x000fe20003f44070 */
[----:B------:R-:W-:-:S02]  /*6350*/  IMAD.MOV R2, RZ, RZ, -R2 ;  /* 0x000000ffff027224 */ /* 0x000fc400078e0a02 */
[----:B------:R-:W-:Y:S01]  /*6360*/  @!P6 IMAD.IADD R7, R7, 0x1, -R39 ;  /* 0x000000010707e824 */ /* 0x000fe200078e0a27 */
[C---:B------:R-:W-:Y:S01]  /*6370*/  ISETP.GT.U32.AND P6, PT, R39.reuse, R10, PT ;  /* 0x0000000a2700720c */ /* 0x040fe20003fc4070 */
[----:B------:R-:W-:Y:S02]  /*6380*/  IMAD R11, R39, R2, R11 ;  /* 0x00000002270b7224 */ /* 0x000fe400078e020b */
[----:B------:R-:W-:-:S04]  /*6390*/  IMAD.HI.U32 R2, R51, R0, RZ ;  /* 0x0000000033027227 */ /* 0x000fc800078e00ff */
[----:B------:R-:W-:Y:S02]  /*63a0*/  IMAD.MOV R2, RZ, RZ, -R2 ;  /* 0x000000ffff027224 */ /* 0x000fe400078e0a02 */
[--C-:B------:R-:W-:Y:S01]  /*63b0*/  @!P4 IMAD.IADD R8, R8, 0x1, -R39.reuse ;  /* 0x000000010808c824 */ /* 0x100fe200078e0a27 */
[----:B------:R-:W-:Y:S01]  /*63c0*/  ISETP.GT.U32.AND P4, PT, R39, R11, PT ;  /* 0x0000000b2700720c */ /* 0x000fe20003f84070 */
[--C-:B------:R-:W-:Y:S01]  /*63d0*/  @!P2 IMAD.IADD R9, R9, 0x1, -R39.reuse ;  /* 0x000000010909a824 */ /* 0x100fe200078e0a27 */
[C---:B------:R-:W-:Y:S01]  /*63e0*/  ISETP.GT.U32.AND P2, PT, R39.reuse, R12, PT ;  /* 0x0000000c2700720c */ /* 0x040fe20003f44070 */
[----:B------:R-:W-:Y:S02]  /*63f0*/  IMAD R0, R39, R2, R0 ;  /* 0x0000000227007224 */ /* 0x000fe400078e0200 */
[----:B------:R-:W-:Y:S02]  /*6400*/  @!P6 IMAD.IADD R10, R10, 0x1, -R39 ;  /* 0x000000010a0ae824 */ /* 0x000fe400078e0a27 */
[----:B------:R-:W-:Y:S01]  /*6410*/  IMAD.HI.U32 R17, R51, R13, RZ ;  /* 0x0000000d33117227 */ /* 0x000fe200078e00ff */
[----:B------:R-:W-:-:S03]  /*6420*/  ISETP.GT.U32.AND P6, PT, R39, R0, PT ;  /* 0x000000002700720c */ /* 0x000fc60003fc4070 */
[----:B------:R-:W-:Y:S02]  /*6430*/  IMAD.MOV R17, RZ, RZ, -R17 ;  /* 0x000000ffff117224 */ /* 0x000fe400078e0a11 */
[--C-:B------:R-:W-:Y:S01]  /*6440*/  @!P4 IMAD.IADD R11, R11, 0x1, -R39.reuse ;  /* 0x000000010b0bc824 */ /* 0x100fe200078e0a27 */
[C---:B------:R-:W-:Y:S01]  /*6450*/  ISETP.GT.U32.AND P4, PT, R39.reuse, R9, PT ;  /* 0x000000092700720c */ /* 0x040fe20003f84070 */
[----:B------:R-:W-:Y:S01]  /*6460*/  @!P2 IMAD.IADD R12, R12, 0x1, -R39 ;  /* 0x000000010c0ca824 */ /* 0x000fe200078e0a27 */
[----:B------:R-:W-:Y:S01]  /*6470*/  ISETP.GT.U32.AND P2, PT, R39, R10, PT ;  /* 0x0000000a2700720c */ /* 0x000fe20003f44070 */
[----:B------:R-:W-:-:S04]  /*6480*/  IMAD.HI.U32 R2, R51, R15, RZ ;  /* 0x0000000f33027227 */ /* 0x000fc800078e00ff */
[----:B------:R-:W-:Y:S01]  /*6490*/  @!P6 IMAD.IADD R0, R0, 0x1, -R39 ;  /* 0x000000010000e824 */ /* 0x000fe200078e0a27 */
[----:B------:R-:W-:Y:S01]  /*64a0*/  ISETP.GT.U32.AND P6, PT, R39, R12, PT ;  /* 0x0000000c2700720c */ /* 0x000fe20003fc4070 */
[----:B------:R-:W-:-:S04]  /*64b0*/  IMAD.HI.U32 R16, R51, R14, RZ ;  /* 0x0000000e33107227 */ /* 0x000fc800078e00ff */
[----:B------:R-:W-:Y:S01]  /*64c0*/  @!P1 IMAD.MOV R7, RZ, RZ, -R7 ;  /* 0x000000ffff079224 */ /* 0x000fe200078e0a07 */
[C---:B------:R-:W-:Y:S01]  /*64d0*/  ISETP.GT.U32.AND P1, PT, R39.reuse, R11, PT ;  /* 0x0000000b2700720c */ /* 0x040fe20003f24070 */
[----:B------:R-:W-:Y:S02]  /*64e0*/  IMAD R13, R39, R17, R13 ;  /* 0x00000011270d7224 */ /* 0x000fe400078e020d */
[----:B------:R-:W-:Y:S02]  /*64f0*/  IMAD.MOV R2, RZ, RZ, -R2 ;  /* 0x000000ffff027224 */ /* 0x000fe400078e0a02 */
[----:B------:R-:W-:Y:S02]  /*6500*/  IMAD.MOV R16, RZ, RZ, -R16 ;  /* 0x000000ffff107224 */ /* 0x000fe400078e0a10 */
[----:B------:R-:W-:Y:S02]  /*6510*/  VIADD R52, R3, 0xbe ;  /* 0x000000be03347836 */ /* 0x000fe40000000000 */
[----:B------:R-:W-:Y:S01]  /*6520*/  @!P0 IMAD.MOV R8, RZ, RZ, -R8 ;  /* 0x000000ffff088224 */ /* 0x000fe200078e0a08 */
[C---:B------:R-:W-:Y:S01]  /*6530*/  ISETP.GT.U32.AND P0, PT, R39.reuse, R0, PT ;  /* 0x000000002700720c */ /* 0x040fe20003f04070 */
[----:B------:R-:W-:-:S02]  /*6540*/  IMAD R15, R39, R2, R15 ;  /* 0x00000002270f7224 */ /* 0x000fc400078e020f */
[--C-:B------:R-:W-:Y:S01]  /*6550*/  @!P4 IMAD.IADD R9, R9, 0x1, -R39.reuse ;  /* 0x000000010909c824 */ /* 0x100fe200078e0a27 */
[C---:B------:R-:W-:Y:S01]  /*6560*/  ISETP.GT.U32.AND P4, PT, R39.reuse, R13, PT ;  /* 0x0000000d2700720c */ /* 0x040fe20003f84070 */
[----:B------:R-:W-:Y:S01]  /*6570*/  IMAD R14, R39, R16, R14 ;  /* 0x00000010270e7224 */ /* 0x000fe200078e020e */
[----:B------:R-:W-:Y:S01]  /*6580*/  IABS R16, R52 ;  /* 0x0000003400107213 */ /* 0x000fe20000000000 */
[----:B------:R-:W-:Y:S01]  /*6590*/  @!P5 IMAD.MOV R4, RZ, RZ, -R4 ;  /* 0x000000ffff04d224 */ /* 0x000fe200078e0a04 */
[----:B------:R-:W-:Y:S01]  /*65a0*/  ISETP.GE.AND P5, PT, R53, RZ, PT ;  /* 0x000000ff3500720c */ /* 0x000fe20003fa6270 */
[--C-:B------:R-:W-:Y:S01]  /*65b0*/  @!P6 IMAD.IADD R12, R12, 0x1, -R39.reuse ;  /* 0x000000010c0ce824 */ /* 0x100fe200078e0a27 */
[C---:B------:R-:W-:Y:S01]  /*65c0*/  ISETP.GT.U32.AND P6, PT, R39.reuse, R15, PT ;  /* 0x0000000f2700720c */ /* 0x040fe20003fc4070 */
[--C-:B------:R-:W-:Y:S01]  /*65d0*/  @!P2 IMAD.IADD R10, R10, 0x1, -R39.reuse ;  /* 0x000000010a0aa824 */ /* 0x100fe200078e0a27 */
[----:B------:R-:W-:Y:S01]  /*65e0*/  ISETP.GT.U32.AND P2, PT, R39, R14, PT ;  /* 0x0000000e2700720c */ /* 0x000fe20003f44070 */
[----:B------:R-:W-:Y:S01]  /*65f0*/  VIADD R53, R3, 0xbd ;  /* 0x000000bd03357836 */ /* 0x000fe20000000000 */
[----:B------:R0:W-:Y:S01]  /*6600*/  STL [R1+0x1f24], R4 ;  /* 0x001f240401007387 */ /* 0x0001e20000100800 */
[--C-:B------:R-:W-:Y:S01]  /*6610*/  @!P1 IMAD.IADD R11, R11, 0x1, -R39.reuse ;  /* 0x000000010b0b9824 */ /* 0x100fe200078e0a27 */
[----:B------:R-:W-:Y:S01]  /*6620*/  ISETP.GE.AND P1, PT, R18, RZ, PT ;  /* 0x000000ff1200720c */ /* 0x000fe20003f26270 */
[----:B------:R-:W-:Y:S01]  /*6630*/  IMAD.HI.U32 R18, R51, R16, RZ ;  /* 0x0000001033127227 */ /* 0x000fe200078e00ff */
[----:B------:R-:W-:Y:S01]  /*6640*/  IABS R17, R53 ;  /* 0x0000003500117213 */ /* 0x000fe20000000000 */
[----:B------:R-:W-:Y:S02]  /*6650*/  STL [R1+0x1f28], R5 ;  /* 0x001f280501007387 */ /* 0x000fe40000100800 */
[--C-:B------:R-:W-:Y:S01]  /*6660*/  @!P0 IMAD.IADD R0, R0, 0x1, -R39.reuse ;  /* 0x0000000100008824 */ /* 0x100fe200078e0a27 */
[----:B------:R-:W-:Y:S01]  /*6670*/  ISETP.GE.AND P0, PT, R19, RZ, PT ;  /* 0x000000ff1300720c */ /* 0x000fe20003f06270 */
[----:B------:R-:W-:Y:S01]  /*6680*/  IMAD.MOV R18, RZ, RZ, -R18 ;  /* 0x000000ffff127224 */ /* 0x000fe200078e0a12 */
[----:B------:R-:W-:Y:S01]  /*6690*/  STL [R1+0x1f2c], R6 ;  /* 0x001f2c0601007387 */ /* 0x000fe20000100800 */
[--C-:B------:R-:W-:Y:S01]  /*66a0*/  @!P4 IMAD.IADD R13, R13, 0x1, -R39.reuse ;  /* 0x000000010d0dc824 */ /* 0x100fe200078e0a27 */
[----:B------:R-:W-:Y:S01]  /*66b0*/  ISETP.GE.AND P4, PT, R54, RZ, PT ;  /* 0x000000ff3600720c */ /* 0x000fe20003f86270 */
[----:B------:R-:W-:Y:S01]  /*66c0*/  IMAD.HI.U32 R2, R51, R17, RZ ;  /* 0x0000001133027227 */ /* 0x000fe200078e00ff */
[----:B------:R-:W-:Y:S03]  /*66d0*/  STL [R1+0x1f30], R7 ;  /* 0x001f300701007387 */ /* 0x000fe60000100800 */
[----:B------:R-:W-:Y:S01]  /*66e0*/  IMAD R16, R39, R18, R16 ;  /* 0x0000001227107224 */ /* 0x000fe200078e0210 */
[----:B------:R-:W-:Y:S01]  /*66f0*/  STL [R1+0x1f34], R8 ;  /* 0x001f340801007387 */ /* 0x000fe20000100800 */
[--C-:B------:R-:W-:Y:S01]  /*6700*/  @!P6 IMAD.IADD R15, R15, 0x1, -R39.reuse ;  /* 0x000000010f0fe824 */ /* 0x100fe200078e0a27 */
[----:B------:R-:W-:Y:S01]  /*6710*/  ISETP.GT.U32.AND P6, PT, R39, R13, PT ;  /* 0x0000000d2700720c */ /* 0x000fe20003fc4070 */
[----:B------:R-:W-:Y:S01]  /*6720*/  @!P2 IMAD.IADD R14, R14, 0x1, -R39 ;  /* 0x000000010e0ea824 */ /* 0x000fe200078e0a27 */
[----:B------:R-:W-:Y:S01]  /*6730*/  ISETP.GE.AND P2, PT, R21, RZ, PT ;  /* 0x000000ff1500720c */ /* 0x000fe20003f46270 */
[----:B------:R-:W-:-:S02]  /*6740*/  IMAD.MOV R19, RZ, RZ, -R2 ;  /* 0x000000ffff137224 */ /* 0x000fc400078e0a02 */
[----:B------:R-:W-:Y:S01]  /*6750*/  @!P3 IMAD.MOV R10, RZ, RZ, -R10 ;  /* 0x000000ffff0ab224 */ /* 0x000fe200078e0a0a */
[C---:B------:R-:W-:Y:S01]  /*6760*/  ISETP.GT.U32.AND P3, PT, R39.reuse, R16, PT ;  /* 0x000000102700720c */ /* 0x040fe20003f64070 */
[----:B------:R-:W-:Y:S01]  /*6770*/  @!P5 IMAD.MOV R9, RZ, RZ, -R9 ;  /* 0x000000ffff09d224 */ /* 0x000fe200078e0a09 */
[----:B------:R-:W-:Y:S01]  /*6780*/  ISETP.GT.U32.AND P5, PT, R39, R14, PT ;  /* 0x0000000e2700720c */ /* 0x000fe20003fa4070 */
[----:B------:R-:W-:Y:S02]  /*6790*/  VIADD R54, R3, 0xbc ;  /* 0x000000bc03367836 */ /* 0x000fe40000000000 */
[C---:B------:R-:W-:Y:S01]  /*67a0*/  IMAD R17, R39.reuse, R19, R17 ;  /* 0x0000001327117224 */ /* 0x040fe200078e0211 */
[----:B------:R-:W-:Y:S01]  /*67b0*/  STL [R1+0x1f38], R9 ;  /* 0x001f380901007387 */ /* 0x000fe20000100800 */
[----:B0-----:R-:W-:Y:S01]  /*67c0*/  IMAD.MOV.U32 R4, RZ, RZ, R0 ;  /* 0x000000ffff047224 */ /* 0x001fe200078e0000 */
[----:B------:R-:W-:Y:S01]  /*67d0*/  IABS R2, R54 ;  /* 0x0000003600027213 */ /* 0x000fe20000000000 */
[----:B------:R-:W-:Y:S01]  /*67e0*/  @!P0 IMAD.MOV R12, RZ, RZ, -R12 ;  /* 0x000000ffff0c8224 */ /* 0x000fe200078e0a0c */
[----:B------:R-:W-:Y:S01]  /*67f0*/  ISETP.GE.AND P0, PT, R22, RZ, PT ;  /* 0x000000ff1600720c */ /* 0x000fe20003f06270 */
[----:B------:R-:W-:Y:S01]  /*6800*/  @!P1 IMAD.MOV R11, RZ, RZ, -R11 ;  /* 0x000000ffff0b9224 */ /* 0x000fe200078e0a0b */
[C---:B------:R-:W-:Y:S01]  /*6810*/  ISETP.GT.U32.AND P1, PT, R39.reuse, R15, PT ;  /* 0x0000000f2700720c */ /* 0x040fe20003f24070 */
[----:B------:R-:W-:Y:S01]  /*6820*/  @!P4 IMAD.MOV R4, RZ, RZ, -R4 ;  /* 0x000000ffff04c224 */ /* 0x000fe200078e0a04 */
[----:B------:R-:W-:Y:S01]  /*6830*/  ISETP.GT.U32.AND P4, PT, R39, R17, PT ;  /* 0x000000112700720c */ /* 0x000fe20003f84070 */
[--C-:B------:R-:W-:Y:S01]  /*6840*/  @!P6 IMAD.IADD R13, R13, 0x1, -R39.reuse ;  /* 0x000000010d0de824 */ /* 0x100fe200078e0a27 */
[----:B------:R-:W-:Y:S01]  /*6850*/  ISETP.GE.AND P6, PT, R23, RZ, PT ;  /* 0x000000ff1700720c */ /* 0x000fe20003fc6270 */
[----:B------:R-:W-:Y:S01]  /*6860*/  IMAD.HI.U32 R0, R51, R2, RZ ;  /* 0x0000000233007227 */ /* 0x000fe200078e00ff */
[----:B------:R-:W-:Y:S01]  /*6870*/  IABS R22, R30 ;  /* 0x0000001e00167213 */ /* 0x000fe20000000000 */
[----:B------:R-:W-:Y:S02]  /*6880*/  STL [R1+0x1f3c], R10 ;  /* 0x001f3c0a01007387 */ /* 0x000fe40000100800 */
[--C-:B------:R-:W-:Y:S01]  /*6890*/  @!P3 IMAD.IADD R16, R16, 0x1, -R39.reuse ;  /* 0x000000011010b824 */ /* 0x100fe200078e0a27 */
[----:B------:R-:W-:Y:S01]  /*68a0*/  ISETP.GE.AND P3, PT, R54, RZ, PT ;  /* 0x000000ff3600720c */ /* 0x000fe20003f66270 */
[----:B------:R-:W-:Y:S01]  /*68b0*/  @!P5 IMAD.IADD R14, R14, 0x1, -R39 ;  /* 0x000000010e0ed824 */ /* 0x000fe200078e0a27 */
[----:B------:R-:W-:Y:S01]  /*68c0*/  ISETP.GE.AND P5, PT, R52, RZ, PT ;  /* 0x000000ff3400720c */ /* 0x000fe20003fa6270 */
[----:B------:R-:W-:Y:S01]  /*68d0*/  VIADD R54, R3, 0xbb ;  /* 0x000000bb03367836 */ /* 0x000fe20000000000 */
[----:B------:R-:W-:Y:S01]  /*68e0*/  STL [R1+0x1f40], R11 ;  /* 0x001f400b01007387 */ /* 0x000fe20000100800 */
[----:B------:R-:W-:-:S02]  /*68f0*/  IMAD.MOV R0, RZ, RZ, -R0 ;  /* 0x000000ffff007224 */ /* 0x000fc400078e0a00 */
[----:B------:R-:W-:Y:S01]  /*6900*/  @!P0 IMAD.MOV R14, RZ, RZ, -R14 ;  /* 0x000000ffff0e8224 */ /* 0x000fe200078e0a0e */
[----:B------:R-:W-:Y:S01]  /*6910*/  ISETP.GE.AND P0, PT, R54, RZ, PT ;  /* 0x000000ff3600720c */ /* 0x000fe20003f06270 */
[--C-:B------:R-:W-:Y:S01]  /*6920*/  @!P1 IMAD.IADD R15, R15, 0x1, -R39.reuse ;  /* 0x000000010f0f9824 */ /* 0x100fe200078e0a27 */
[----:B------:R-:W-:Y:S01]  /*6930*/  IABS R19, R54 ;  /* 0x0000003600137213 */ /* 0x000fe20000000000 */
[----:B------:R-:W-:Y:S01]  /*6940*/  IMAD R2, R39, R0, R2 ;  /* 0x0000000027027224 */ /* 0x000fe200078e0202 */
[----:B------:R-:W-:Y:S01]  /*6950*/  ISETP.GE.AND P1, PT, R53, RZ, PT ;  /* 0x000000ff3500720c */ /* 0x000fe20003f26270 */
[----:B------:R-:W-:Y:S01]  /*6960*/  @!P4 IMAD.IADD R17, R17, 0x1, -R39 ;  /* 0x000000011111c824 */ /* 0x000fe200078e0a27 */
[----:B------:R-:W-:Y:S01]  /*6970*/  ISETP.GT.U32.AND P4, PT, R39, R16, PT ;  /* 0x000000102700720c */ /* 0x000fe20003f84070 */
[----:B------:R-:W-:Y:S01]  /*6980*/  VIADD R54, R3, 0xb9 ;  /* 0x000000b903367836 */ /* 0x000fe20000000000 */
[----:B------:R-:W-:Y:S01]  /*6990*/  STL [R1+0x1f44], R12 ;  /* 0x001f440c01007387 */ /* 0x000fe20000100800 */
[----:B------:R-:W-:Y:S01]  /*69a0*/  @!P6 IMAD.MOV R15, RZ, RZ, -R15 ;  /* 0x000000ffff0fe224 */ /* 0x000fe200078e0a0f */
[----:B------:R-:W-:Y:S01]  /*69b0*/  ISETP.GT.U32.AND P6, PT, R39, R2, PT ;  /* 0x000000022700720c */ /* 0x000fe20003fc4070 */
[----:B------:R-:W-:Y:S01]  /*69c0*/  VIADD R53, R3, 0xba ;  /* 0x000000ba03357836 */ /* 0x000fe20000000000 */
[----:B------:R-:W-:Y:S01]  /*69d0*/  IABS R21, R54 ;  /* 0x0000003600157213 */ /* 0x000fe20000000000 */
[----:B------:R-:W-:Y:S01]  /*69e0*/  IMAD.HI.U32 R0, R51, R19, RZ ;  /* 0x0000001333007227 */ /* 0x000fe200078e00ff */
[----:B------:R0:W-:Y:S02]  /*69f0*/  STL [R1+0x15c], R4 ;  /* 0x00015c0401007387 */ /* 0x0001e40000100800 */
[----:B------:R-:W-:Y:S01]  /*6a00*/  IABS R20, R53 ;  /* 0x0000003500147213 */ /* 0x000fe20000000000 */
[----:B------:R-:W-:Y:S01]  /*6a10*/  @!P2 IMAD.MOV R13, RZ, RZ, -R13 ;  /* 0x000000ffff0da224 */ /* 0x000fe200078e0a0d */
[----:B------:R-:W-:Y:S01]  /*6a20*/  ISETP.GT.U32.AND P2, PT, R39, R17, PT ;  /* 0x000000112700720c */ /* 0x000fe20003f44070 */
[----:B------:R-:W-:-:S02]  /*6a30*/  IMAD.MOV R0, RZ, RZ, -R0 ;  /* 0x000000ffff007224 */ /* 0x000fc400078e0a00 */
[----:B------:R-:W-:Y:S01]  /*6a40*/  IMAD.HI.U32 R23, R51, R21, RZ ;  /* 0x0000001533177227 */ /* 0x000fe200078e00ff */
[----:B------:R-:W-:Y:S03]  /*6a50*/  STL [R1+0x1f48], R13 ;  /* 0x001f480d01007387 */ /* 0x000fe60000100800 */
[----:B------:R-:W-:Y:S01]  /*6a60*/  @!P4 IMAD.IADD R16, R16, 0x1, -R39 ;  /* 0x000000011010c824 */ /* 0x000fe200078e0a27 */
[----:B------:R-:W-:Y:S01]  /*6a70*/  ISETP.GE.AND P4, PT, R53, RZ, PT ;  /* 0x000000ff3500720c */ /* 0x000fe20003f86270 */
[----:B------:R-:W-:Y:S01]  /*6a80*/  IMAD R19, R39, R0, R19 ;  /* 0x0000000027137224 */ /* 0x000fe200078e0213 */
[----:B------:R-:W-:Y:S01]  /*6a90*/  STL [R1+0x1f4c], R14 ;  /* 0x001f4c0e01007387 */ /* 0x000fe20000100800 */
[----:B------:R-:W-:Y:S01]  /*6aa0*/  IMAD.MOV R0, RZ, RZ, -R23 ;  /* 0x000000ffff007224 */ /* 0x000fe200078e0a17 */
[----:B------:R-:W-:Y:S01]  /*6ab0*/  IABS R23, R35 ;  /* 0x0000002300177213 */ /* 0x000fe20000000000 */
[----:B------:R-:W-:Y:S01]  /*6ac0*/  IMAD.HI.U32 R18, R51, R20, RZ ;  /* 0x0000001433127227 */ /* 0x000fe200078e00ff */
[----:B------:R-:W-:Y:S03]  /*6ad0*/  STL [R1+0x1f50], R15 ;  /* 0x001f500f01007387 */ /* 0x000fe60000100800 */
[----:B------:R-:W-:-:S02]  /*6ae0*/  @!P6 IMAD.IADD R2, R2, 0x1, -R39 ;  /* 0x000000010202e824 */ /* 0x000fc400078e0a27 */
[----:B------:R-:W-:Y:S01]  /*6af0*/  @!P5 IMAD.MOV R16, RZ, RZ, -R16 ;  /* 0x000000ffff10d224 */ /* 0x000fe200078e0a10 */
[C---:B------:R-:W-:Y:S01]  /*6b00*/  ISETP.GT.U32.AND P5, PT, R39.reuse, R19, PT ;  /* 0x000000132700720c */ /* 0x040fe20003fa4070 */
[C---:B------:R-:W-:Y:S01]  /*6b10*/  IMAD R21, R39.reuse, R0, R21 ;  /* 0x0000000027157224 */ /* 0x040fe200078e0215 */
[----:B------:R-:W-:Y:S01]  /*6b20*/  ISETP.GT.U32.AND P6, PT, R39, R2, PT ;  /* 0x000000022700720c */ /* 0x000fe20003fc4070 */
[----:B------:R-:W-:Y:S01]  /*6b30*/  IMAD.MOV R18, RZ, RZ, -R18 ;  /* 0x000000ffff127224 */ /* 0x000fe200078e0a12 */
[----:B------:R-:W-:Y:S01]  /*6b40*/  STL [R1+0x1f54], R16 ;  /* 0x001f541001007387 */ /* 0x000fe20000100800 */
[----:B------:R-:W-:-:S04]  /*6b50*/  IMAD.HI.U32 R0, R51, R22, RZ ;  /* 0x0000001633007227 */ /* 0x000fc800078e00ff */
[----:B------:R-:W-:Y:S01]  /*6b60*/  @!P2 IMAD.IADD R17, R17, 0x1, -R39 ;  /* 0x000000011111a824 */ /* 0x000fe200078e0a27 */
[----:B------:R-:W-:Y:S01]  /*6b70*/  ISETP.GE.AND P2, PT, R54, RZ, PT ;  /* 0x000000ff3600720c */ /* 0x000fe20003f46270 */
[C---:B------:R-:W-:Y:S02]  /*6b80*/  IMAD R20, R39.reuse, R18, R20 ;  /* 0x0000001227147224 */ /* 0x040fe400078e0214 */
[----:B------:R-:W-:Y:S02]  /*6b90*/  IMAD.MOV R0, RZ, RZ, -R0 ;  /* 0x000000ffff007224 */ /* 0x000fe400078e0a00 */
[----:B------:R-:W-:Y:S01]  /*6ba0*/  @!P1 IMAD.MOV R17, RZ, RZ, -R17 ;  /* 0x000000ffff119224 */ /* 0x000fe200078e0a11 */
[C---:B------:R-:W-:Y:S01]  /*6bb0*/  ISETP.GT.U32.AND P1, PT, R39.reuse, R20, PT ;  /* 0x000000142700720c */ /* 0x040fe20003f24070 */
[----:B------:R-:W-:Y:S02]  /*6bc0*/  IMAD R22, R39, R0, R22 ;  /* 0x0000000027167224 */ /* 0x000fe400078e0216 */
[--C-:B------:R-:W-:Y:S01]  /*6bd0*/  @!P5 IMAD.IADD R19, R19, 0x1, -R39.reuse ;  /* 0x000000011313d824 */ /* 0x100fe200078e0a27 */
[----:B------:R-:W-:Y:S01]  /*6be0*/  STL [R1+0x1f58], R17 ;  /* 0x001f581101007387 */ /* 0x000fe20000100800 */
[----:B------:R-:W-:Y:S01]  /*6bf0*/  @!P6 IMAD.IADD R2, R2, 0x1, -R39 ;  /* 0x000000010202e824 */ /* 0x000fe200078e0a27 */
[----:B------:R-:W-:Y:S01]  /*6c00*/  ISETP.GT.U32.AND P5, PT, R39, R22, PT ;  /* 0x000000162700720c */ /* 0x000fe20003fa4070 */
[----:B------:R-:W-:Y:S01]  /*6c10*/  VIADD R52, R3, 0xb5 ;  /* 0x000000b503347836 */ /* 0x000fe20000000000 */
[----:B------:R-:W-:Y:S01]  /*6c20*/  ISETP.GT.U32.AND P6, PT, R39, R21, PT ;  /* 0x000000152700720c */ /* 0x000fe20003fc4070 */
[----:B------:R-:W-:-:S02]  /*6c30*/  IMAD.MOV.U32 R18, RZ, RZ, R2 ;  /* 0x000000ffff127224 */ /* 0x000fc400078e0002 */
[----:B------:R-:W-:Y:S01]  /*6c40*/  IMAD.HI.U32 R0, R51, R23, RZ ;  /* 0x0000001733007227 */ /* 0x000fe200078e00ff */
[----:B------:R-:W-:-:S03]  /*6c50*/  IABS R25, R52 ;  /* 0x0000003400197213 */ /* 0x000fc60000000000 */
[--C-:B------:R-:W-:Y:S01]  /*6c60*/  @!P1 IMAD.IADD R20, R20, 0x1, -R39.reuse ;  /* 0x0000000114149824 */ /* 0x100fe200078e0a27 */
[C---:B------:R-:W-:Y:S01]  /*6c70*/  ISETP.GT.U32.AND P1, PT, R39.reuse, R19, PT ;  /* 0x000000132700720c */ /* 0x040fe20003f24070 */
[----:B------:R-:W-:Y:S02]  /*6c80*/  @!P3 IMAD.MOV R18, RZ, RZ, -R18 ;  /* 0x000000ffff12b224 */ /* 0x000fe400078e0a12 */
[--C-:B------:R-:W-:Y:S01]  /*6c90*/  @!P5 IMAD.IADD R22, R22, 0x1, -R39.reuse ;  /* 0x000000011616d824 */ /* 0x100fe200078e0a27 */
[----:B------:R-:W-:Y:S01]  /*6ca0*/  ISETP.GT.U32.AND P3, PT, R39, R20, PT ;  /* 0x000000142700720c */ /* 0x000fe20003f64070 */
[----:B------:R-:W-:Y:S01]  /*6cb0*/  IMAD.MOV R0, RZ, RZ, -R0 ;  /* 0x000000ffff007224 */ /* 0x000fe200078e0a00 */
[----:B------:R-:W-:Y:S01]  /*6cc0*/  STL [R1+0x1f5c], R18 ;  /* 0x001f5c1201007387 */ /* 0x000fe20000100800 */
[----:B------:R-:W-:Y:S01]  /*6cd0*/  @!P6 IMAD.IADD R21, R21, 0x1, -R39 ;  /* 0x000000011515e824 */ /* 0x000fe200078e0a27 */
[C---:B------:R-:W-:Y:S01]  /*6ce0*/  ISETP.GT.U32.AND P5, PT, R39.reuse, R22, PT ;  /* 0x000000162700720c */ /* 0x040fe20003fa4070 */
[----:B------:R-:W-:-:S02]  /*6cf0*/  IMAD R23, R39, R0, R23 ;  /* 0x0000000027177224 */ /* 0x000fc400078e0217 */
[----:B------:R-:W-:Y:S01]  /*6d00*/  IMAD.MOV R2, RZ, RZ, -R26 ;  /* 0x000000ffff027224 */ /* 0x000fe200078e0a1a */
[----:B------:R-:W-:Y:S01]  /*6d10*/  ISETP.GT.U32.AND P6, PT, R39, R21, PT ;  /* 0x000000152700720c */ /* 0x000fe20003fc4070 */
[----:B------:R-:W-:-:S04]  /*6d20*/  IMAD.HI.U32 R0, R51, R25, RZ ;  /* 0x0000001933007227 */ /* 0x000fc800078e00ff */
[----:B------:R-:W-:Y:S02]  /*6d30*/  IMAD R24, R39, R2, R24 ;  /* 0x0000000227187224 */ /* 0x000fe400078e0218 */
[----:B------:R-:W-:Y:S02]  /*6d40*/  IMAD.MOV R0, RZ, RZ, -R0 ;  /* 0x000000ffff007224 */ /* 0x000fe400078e0a00 */
[----:B------:R-:W-:Y:S02]  /*6d50*/  VIADD R54, R3, 0xb4 ;  /* 0x000000b403367836 */ /* 0x000fe40000000000 */
[----:B------:R-:W-:Y:S01]  /*6d60*/  @!P3 IMAD.IADD R20, R20, 0x1, -R39 ;  /* 0x000000011414b824 */ /* 0x000fe200078e0a27 */
[C---:B------:R-:W-:Y:S01]  /*6d70*/  ISETP.GT.U32.AND P3, PT, R39.reuse, R24, PT ;  /* 0x000000182700720c */ /* 0x040fe20003f64070 */
[----:B------:R-:W-:Y:S01]  /*6d80*/  IMAD R25, R39, R0, R25 ;  /* 0x0000000027197224 */ /* 0x000fe200078e0219 */
[----:B------:R-:W-:Y:S01]  /*6d90*/  IABS R28, R54 ;  /* 0x00000036001c7213 */ /* 0x000fe20000000000 */
[----:B------:R-:W-:-:S02]  /*6da0*/  @!P5 IMAD.IADD R22, R22, 0x1, -R39 ;  /* 0x000000011616d824 */ /* 0x000fc400078e0a27 */
[--C-:B------:R-:W-:Y:S01]  /*6db0*/  @!P6 IMAD.IADD R21, R21, 0x1, -R39.reuse ;  /* 0x000000011515e824 */ /* 0x100fe200078e0a27 */
[----:B------:R-:W-:Y:S01]  /*6dc0*/  ISETP.GT.U32.AND P5, PT, R39, R25, PT ;  /* 0x000000192700720c */ /* 0x000fe20003fa4070 */
[----:B------:R-:W-:Y:S01]  /*6dd0*/  VIADD R53, R3, 0xb3 ;  /* 0x000000b303357836 */ /* 0x000fe20000000000 */
[----:B------:R-:W-:Y:S01]  /*6de0*/  ISETP.GE.AND P6, PT, R30, RZ, PT ;  /* 0x000000ff1e00720c */ /* 0x000fe20003fc6270 */
[----:B------:R-:W-:Y:S01]  /*6df0*/  IMAD.HI.U32 R0, R51, R28, RZ ;  /* 0x0000001c33007227 */ /* 0x000fe200078e00ff */
[----:B------:R-:W-:Y:S02]  /*6e00*/  IABS R30, R27 ;  /* 0x0000001b001e7213 */ /* 0x000fe40000000000 */
[----:B------:R-:W-:Y:S01]  /*6e10*/  IABS R29, R53 ;  /* 0x00000035001d7213 */ /* 0x000fe20000000000 */
[----:B------:R-:W-:Y:S01]  /*6e20*/  @!P1 IMAD.IADD R19, R19, 0x1, -R39 ;  /* 0x0000000113139824 */ /* 0x000fe200078e0a27 */
[----:B------:R-:W-:Y:S01]  /*6e30*/  ISETP.GT.U32.AND P1, PT, R39, R23, PT ;  /* 0x000000172700720c */ /* 0x000fe20003f24070 */
[----:B------:R-:W-:-:S02]  /*6e40*/  IMAD.MOV R0, RZ, RZ, -R0 ;  /* 0x000000ffff007224 */ /* 0x000fc400078e0a00 */
[--C-:B------:R-:W-:Y:S01]  /*6e50*/  @!P3 IMAD.IADD R24, R24, 0x1, -R39.reuse ;  /* 0x000000011818b824 */ /* 0x100fe200078e0a27 */
[----:B------:R-:W-:Y:S01]  /*6e60*/  ISETP.GE.AND P3, PT, R31, RZ, PT ;  /* 0x000000ff1f00720c */ /* 0x000fe20003f66270 */
[----:B------:R-:W-:Y:S02]  /*6e70*/  IMAD R28, R39, R0, R28 ;  /* 0x00000000271c7224 */ /* 0x000fe400078e021c */
[----:B------:R-:W-:Y:S01]  /*6e80*/  @!P5 IMAD.IADD R25, R25, 0x1, -R39 ;  /* 0x000000011919d824 */ /* 0x000fe200078e0a27 */
[----:B------:R-:W-:Y:S01]  /*6e90*/  ISETP.GT.U32.AND P5, PT, R39, R24, PT ;  /* 0x000000182700720c */ /* 0x000fe20003fa4070 */
[----:B------:R-:W-:-:S04]  /*6ea0*/  IMAD.HI.U32 R0, R51, R29, RZ ;  /* 0x0000001d33007227 */ /* 0x000fc800078e00ff */
[----:B------:R-:W-:Y:S01]  /*6eb0*/  @!P6 IMAD.MOV R22, RZ, RZ, -R22 ;  /* 0x000000ffff16e224 */ /* 0x000fe200078e0a16 */
[----:B------:R-:W-:Y:S01]  /*6ec0*/  ISETP.GT.U32.AND P6, PT, R39, R28, PT ;  /* 0x0000001c2700720c */ /* 0x000fe20003fc4070 */
[----:B------:R-:W-:-:S04]  /*6ed0*/  IMAD.HI.U32 R2, R51, R30, RZ ;  /* 0x0000001e33027227 */ /* 0x000fc800078e00ff */
[----:B------:R-:W-:Y:S02]  /*6ee0*/  IMAD.MOV R0, RZ, RZ, -R0 ;  /* 0x000000ffff007224 */ /* 0x000fe400078e0a00 */
[----:B------:R-:W-:Y:S01]  /*6ef0*/  @!P1 IMAD.IADD R23, R23, 0x1, -R39 ;  /* 0x0000000117179824 */ /* 0x000fe200078e0a27 */
[----:B------:R-:W-:Y:S01]  /*6f00*/  ISETP.GE.AND P1, PT, R35, RZ, PT ;  /* 0x000000ff2300720c */ /* 0x000fe20003f26270 */
[----:B------:R-:W-:Y:S02]  /*6f10*/  IMAD.MOV R2, RZ, RZ, -R2 ;  /* 0x000000ffff027224 */ /* 0x000fe400078e0a02 */
[C---:B------:R-:W-:Y:S02]  /*6f20*/  IMAD R29, R39.reuse, R0, R29 ;  /* 0x00000000271d7224 */ /* 0x040fe400078e021d */
[----:B------:R-:W-:Y:S01]  /*6f30*/  @!P0 IMAD.MOV R19, RZ, RZ, -R19 ;  /* 0x000000ffff138224 */ /* 0x000fe200078e0a13 */
[C---:B------:R-:W-:Y:S01]  /*6f40*/  ISETP.GT.U32.AND P0, PT, R39.reuse, R23, PT ;  /* 0x000000172700720c */ /* 0x040fe20003f04070 */
[----:B------:R-:W-:-:S02]  /*6f50*/  IMAD R30, R39, R2, R30 ;  /* 0x00000002271e7224 */ /* 0x000fc400078e021e */
[--C-:B------:R-:W-:Y:S01]  /*6f60*/  @!P5 IMAD.IADD R24, R24, 0x1, -R39.reuse ;  /* 0x000000011818d824 */ /* 0x100fe200078e0a27 */
[C---:B------:R-:W-:Y:S01]  /*6f70*/  ISETP.GT.U32.AND P5, PT, R39.reuse, R29, PT ;  /* 0x0000001d2700720c */ /* 0x040fe20003fa4070 */
[----:B------:R-:W-:Y:S01]  /*6f80*/  @!P6 IMAD.IADD R28, R28, 0x1, -R39 ;  /* 0x000000011c1ce824 */ /* 0x000fe200078e0a27 */
[----:B------:R-:W-:Y:S01]  /*6f90*/  ISETP.GT.U32.AND P6, PT, R39, R30, PT ;  /* 0x0000001e2700720c */ /* 0x000fe20003fc4070 */
[----:B------:R-:W-:Y:S01]  /*6fa0*/  @!P2 IMAD.MOV R21, RZ, RZ, -R21 ;  /* 0x000000ffff15a224 */ /* 0x000fe200078e0a15 */
[----:B------:R-:W-:Y:S01]  /*6fb0*/  ISETP.GE.AND P2, PT, R52, RZ, PT ;  /* 0x000000ff3400720c */ /* 0x000fe20003f46270 */
[----:B------:R-:W-:Y:S01]  /*6fc0*/  VIADD R52, R3, 0xb0 ;  /* 0x000000b003347836 */ /* 0x000fe20000000000 */
[----:B------:R-:W-:Y:S01]  /*6fd0*/  STL [R1+0x1f60], R19 ;  /* 0x001f601301007387 */ /* 0x000fe20000100800 */
[----:B------:R-:W-:Y:S01]  /*6fe0*/  @!P4 IMAD.MOV R20, RZ, RZ, -R20 ;  /* 0x000000ffff14c224 */ /* 0x000fe200078e0a14 */
[----:B------:R-:W-:Y:S01]  /*6ff0*/  ISETP.GT.U32.AND P4, PT, R39, R25, PT ;  /* 0x000000192700720c */ /* 0x000fe20003f84070 */
[--C-:B------:R-:W-:Y:S01]  /*7000*/  @!P0 IMAD.IADD R23, R23, 0x1, -R39.reuse ;  /* 0x0000000117178824 */ /* 0x100fe200078e0a27 */
[----:B------:R-:W-:Y:S01]  /*7010*/  ISETP.GE.AND P0, PT, R54, RZ, PT ;  /* 0x000000ff3600720c */ /* 0x000fe20003f06270 */
[----:B------:R-:W-:Y:S01]  /*7020*/  VIADD R54, R3, 0xb1 ;  /* 0x000000b103367836 */ /* 0x000fe20000000000 */
[----:B------:R-:W-:Y:S01]  /*7030*/  IABS R32, R52 ;  /* 0x0000003400207213 */ /* 0x000fe20000000000 */
[--C-:B------:R-:W-:Y:S01]  /*7040*/  @!P5 IMAD.IADD R29, R29, 0x1, -R39.reuse ;  /* 0x000000011d1dd824 */ /* 0x100fe200078e0a27 */
[----:B------:R-:W-:Y:S01]  /*7050*/  ISETP.GT.U32.AND P5, PT, R39, R28, PT ;  /* 0x0000001c2700720c */ /* 0x000fe20003fa4070 */
[----:B------:R-:W-:Y:S01]  /*7060*/  @!P6 IMAD.IADD R30, R30, 0x1, -R39 ;  /* 0x000000011e1ee824 */ /* 0x000fe200078e0a27 */
[----:B------:R-:W-:Y:S01]  /*7070*/  IABS R31, R54 ;  /* 0x00000036001f7213 */ /* 0x000fe20000000000 */
[----:B------:R-:W-:Y:S01]  /*7080*/  IMAD.HI.U32 R2, R51, R32, RZ ;  /* 0x0000002033027227 */ /* 0x000fe200078e00ff */
[----:B------:R-:W-:Y:S01]  /*7090*/  ISETP.GT.U32.AND P6, PT, R39, R29, PT ;  /* 0x0000001d2700720c */ /* 0x000fe20003fc4070 */
[----:B------:R-:W-:Y:S02]  /*70a0*/  STL [R1+0x1f64], R20 ;  /* 0x001f641401007387 */ /* 0x000fe40000100800 */
[----:B------:R-:W-:-:S02]  /*70b0*/  IMAD.HI.U32 R0, R51, R31, RZ ;  /* 0x0000001f33007227 */ /* 0x000fc400078e00ff */
[----:B------:R-:W-:Y:S02]  /*70c0*/  STL [R1+0x1f68], R21 ;  /* 0x001f681501007387 */ /* 0x000fe40000100800 */
[----:B------:R-:W-:Y:S02]  /*70d0*/  IMAD.MOV R2, RZ, RZ, -R2 ;  /* 0x000000ffff027224 */ /* 0x000fe400078e0a02 */
[----:B------:R-:W-:Y:S01]  /*70e0*/  @!P4 IMAD.IADD R25, R25, 0x1, -R39 ;  /* 0x000000011919c824 */ /* 0x000fe200078e0a27 */
[----:B------:R-:W-:Y:S01]  /*70f0*/  ISETP.GE.AND P4, PT, R53, RZ, PT ;  /* 0x000000ff3500720c */ /* 0x000fe20003f86270 */
[----:B------:R-:W-:Y:S01]  /*7100*/  VIADD R53, R3, 0xaf ;  /* 0x000000af03357836 */ /* 0x000fe20000000000 */
[----:B------:R-:W-:Y:S01]  /*7110*/  STL [R1+0x1f6c], R22 ;  /* 0x001f6c1601007387 */ /* 0x000fe20000100800 */
[----:B------:R-:W-:Y:S02]  /*7120*/  IMAD.MOV R0, RZ, RZ, -R0 ;  /* 0x000000ffff007224 */ /* 0x000fe400078e0a00 */
[C---:B------:R-:W-:Y:S01]  /*7130*/  IMAD R32, R39.reuse, R2, R32 ;  /* 0x0000000227207224 */ /* 0x040fe200078e0220 */
[----:B------:R-:W-:Y:S01]  /*7140*/  IABS R33, R53 ;  /* 0x0000003500217213 */ /* 0x000fe20000000000 */
[----:B------:R-:W-:-:S02]  /*7150*/  IMAD R31, R39, R0, R31 ;  /* 0x00000000271f7224 */ /* 0x000fc400078e021f */
[--C-:B------:R-:W-:Y:S01]  /*7160*/  @!P6 IMAD.IADD R29, R29, 0x1, -R39.reuse ;  /* 0x000000011d1de824 */ /* 0x100fe200078e0a27 */
[C---:B------:R-:W-:Y:S01]  /*7170*/  ISETP.GT.U32.AND P6, PT, R39.reuse, R32, PT ;  /* 0x000000202700720c */ /* 0x040fe20003fc4070 */
[----:B------:R-:W-:Y:S01]  /*7180*/  @!P3 IMAD.MOV R24, RZ, RZ, -R24 ;  /* 0x000000ffff18b224 */ /* 0x000fe200078e0a18 */
[C---:B------:R-:W-:Y:S01]  /*7190*/  ISETP.GT.U32.AND P3, PT, R39.reuse, R30, PT ;  /* 0x0000001e2700720c */ /* 0x040fe20003f64070 */
[----:B------:R-:W-:Y:S01]  /*71a0*/  @!P5 IMAD.IADD R28, R28, 0x1, -R39 ;  /* 0x000000011c1cd824 */ /* 0x000fe200078e0a27 */
[----:B------:R-:W-:Y:S01]  /*71b0*/  ISETP.GT.U32.AND P5, PT, R39, R31, PT ;  /* 0x0000001f2700720c */ /* 0x000fe20003fa4070 */
[----:B------:R-:W-:-:S04]  /*71c0*/  IMAD.HI.U32 R0, R51, R33, RZ ;  /* 0x0000002133007227 */ /* 0x000fc800078e00ff */
[----:B------:R-:W-:Y:S01]  /*71d0*/  @!P2 IMAD.MOV R25, RZ, RZ, -R25 ;  /* 0x000000ffff19a224 */ /* 0x000fe200078e0a19 */
[----:B------:R-:W-:Y:S01]  /*71e0*/  ISETP.GE.AND P2, PT, R54, RZ, PT ;  /* 0x000000ff3600720c */ /* 0x000fe20003f46270 */
[----:B------:R-:W-:Y:S02]  /*71f0*/  IMAD.MOV R0, RZ, RZ, -R0 ;  /* 0x000000ffff007224 */ /* 0x000fe400078e0a00 */
[----:B------:R-:W-:Y:S02]  /*7200*/  VIADD R54, R3, 0xae ;  /* 0x000000ae03367836 */ /* 0x000fe40000000000 */
[C---:B------:R-:W-:Y:S02]  /*7210*/  IMAD R33, R39.reuse, R0, R33 ;  /* 0x0000000027217224 */ /* 0x040fe400078e0221 */
[--C-:B------:R-:W-:Y:S01]  /*7220*/  @!P6 IMAD.IADD R32, R32, 0x1, -R39.reuse ;  /* 0x000000012020e824 */ /* 0x100fe200078e0a27 */
[----:B------:R-:W-:Y:S01]  /*7230*/  IABS R42, R54 ;  /* 0x00000036002a7213 */ /* 0x000fe20000000000 */
[--C-:B------:R-:W-:Y:S01]  /*7240*/  @!P3 IMAD.IADD R30, R30, 0x1, -R39.reuse ;  /* 0x000000011e1eb824 */ /* 0x100fe200078e0a27 */
[----:B------:R-:W-:Y:S01]  /*7250*/  ISETP.GT.U32.AND P3, PT, R39, R33, PT ;  /* 0x000000212700720c */ /* 0x000fe20003f64070 */
[----:B------:R-:W-:Y:S01]  /*7260*/  @!P5 IMAD.IADD R31, R31, 0x1, -R39 ;  /* 0x000000011f1fd824 */ /* 0x000fe200078e0a27 */
[----:B------:R-:W-:Y:S01]  /*7270*/  ISETP.GT.U32.AND P6, PT, R39, R32, PT ;  /* 0x000000202700720c */ /* 0x000fe20003fc4070 */
[----:B------:R-:W-:-:S03]  /*7280*/  IMAD.HI.U32 R2, R51, R42, RZ ;  /* 0x0000002a33027227 */ /* 0x000fc600078e00ff */
[----:B------:R-:W-:Y:S01]  /*7290*/  ISETP.GT.U32.AND P5, PT, R39, R31, PT ;  /* 0x0000001f2700720c */ /* 0x000fe20003fa4070 */
[----:B------:R-:W-:Y:S01]  /*72a0*/  @!P0 IMAD.MOV R28, RZ, RZ, -R28 ;  /* 0x000000ffff1c8224 */ /* 0x000fe200078e0a1c */
[----:B------:R-:W-:Y:S01]  /*72b0*/  ISETP.GE.AND P0, PT, R52, RZ, PT ;  /* 0x000000ff3400720c */ /* 0x000fe20003f06270 */
[----:B------:R-:W-:Y:S02]  /*72c0*/  VIADD R52, R3, 0xad ;  /* 0x000000ad03347836 */ /* 0x000fe40000000000 */
[----:B------:R-:W-:Y:S02]  /*72d0*/  IMAD.MOV R2, RZ, RZ, -R2 ;  /* 0x000000ffff027224 */ /* 0x000fe400078e0a02 */
[--C-:B------:R-:W-:Y:S01]  /*72e0*/  @!P3 IMAD.IADD R33, R33, 0x1, -R39.reuse ;  /* 0x000000012121b824 */ /* 0x100fe200078e0a27 */
[----:B------:R-:W-:Y:S01]  /*72f0*/  IABS R41, R52 ;  /* 0x0000003400297213 */ /* 0x000fe20000000000 */
[C---:B------:R-:W-:Y:S02]  /*7300*/  IMAD R42, R39.reuse, R2, R42 ;  /* 0x00000002272a7224 */ /* 0x040fe400078e022a */
[----:B------:R-:W-:Y:S01]  /*7310*/  @!P6 IMAD.IADD R32, R32, 0x1, -R39 ;  /* 0x000000012020e824 */ /* 0x000fe200078e0a27 */
[----:B------:R-:W-:Y:S01]  /*7320*/  ISETP.GT.U32.AND P3, PT, R39, R33, PT ;  /* 0x000000212700720c */ /* 0x000fe20003f64070 */
[----:B------:R-:W-:Y:S01]  /*7330*/  IMAD.HI.U32 R0, R51, R41, RZ ;  /* 0x0000002933007227 */ /* 0x000fe200078e00ff */
[----:B------:R-:W-:-:S03]  /*7340*/  ISETP.GT.U32.AND P6, PT, R39, R42, PT ;  /* 0x0000002a2700720c */ /* 0x000fc60003fc4070 */
[----:B------:R-:W-:-:S04]  /*7350*/  IMAD.HI.U32 R26, R51, R40, RZ ;  /* 0x00000028331a7227 */ /* 0x000fc800078e00ff */
[----:B------:R-:W-:Y:S01]  /*7360*/  @!P5 IMAD.IADD R31, R31, 0x1, -R39 ;  /* 0x000000011f1fd824 */ /* 0x000fe200078e0a27 */
[----:B------:R-:W-:Y:S01]  /*7370*/  ISETP.GE.AND P5, PT, R54, RZ, PT ;  /* 0x000000ff3600720c */ /* 0x000fe20003fa6270 */
[----:B------:R-:W-:Y:S02]  /*7380*/  IMAD.MOV R0, RZ, RZ, -R0 ;  /* 0x000000ffff007224 */ /* 0x000fe400078e0a00 */
[----:B------:R-:W-:Y:S02]  /*7390*/  VIADD R54, R3, 0xaa ;  /* 0x000000aa03367836 */ /* 0x000fe40000000000 */
[----:B------:R-:W-:Y:S02]  /*73a0*/  IMAD.MOV R26, RZ, RZ, -R26 ;  /* 0x000000ffff1a7224 */ /* 0x000fe400078e0a1a */
[----:B------:R-:W-:-:S04]  /*73b0*/  IMAD.HI.U32 R2, R51, R38, RZ ;  /* 0x0000002633027227 */ /* 0x000fc800078e00ff */
[C---:B------:R-:W-:Y:S01]  /*73c0*/  IMAD R41, R39.reuse, R0, R41 ;  /* 0x0000000027297224 */ /* 0x040fe200078e0229 */
[----:B------:R-:W-:Y:S01]  /*73d0*/  IABS R0, R54 ;  /* 0x0000003600007213 */ /* 0x000fe20000000000 */
[C---:B------:R-:W-:Y:S02]  /*73e0*/  IMAD R40, R39.reuse, R26, R40 ;  /* 0x0000001a27287224 */ /* 0x040fe400078e0228 */
[----:B------:R-:W-:Y:S02]  /*73f0*/  IMAD.MOV R2, RZ, RZ, -R2 ;  /* 0x000000ffff027224 */ /* 0x000fe400078e0a02 */
[----:B------:R-:W-:Y:S01]  /*7400*/  @!P6 IMAD.IADD R42, R42, 0x1, -R39 ;  /* 0x000000012a2ae824 */ /* 0x000fe200078e0a27 */
[C---:B------:R-:W-:Y:S01]  /*7410*/  ISETP.GT.U32.AND P6, PT, R39.reuse, R40, PT ;  /* 0x000000282700720c */ /* 0x040fe20003fc4070 */
[----:B------:R-:W-:Y:S02]  /*7420*/  IMAD R38, R39, R2, R38 ;  /* 0x0000000227267224 */ /* 0x000fe400078e0226 */
[----:B------:R-:W-:-:S04]  /*7430*/  IMAD.HI.U32 R2, R51, R0, RZ ;  /* 0x0000000033027227 */ /* 0x000fc800078e00ff */
[----:B------:R-:W-:Y:S01]  /*7440*/  @!P3 IMAD.IADD R33, R33, 0x1, -R39 ;  /* 0x000000012121b824 */ /* 0x000fe200078e0a27 */
[----:B------:R-:W-:Y:S01]  /*7450*/  ISETP.GT.U32.AND P3, PT, R39, R41, PT ;  /* 0x000000292700720c */ /* 0x000fe20003f64070 */
[----:B------:R-:W-:Y:S02]  /*7460*/  IMAD.MOV R2, RZ, RZ, -R2 ;  /* 0x000000ffff027224 */ /* 0x000fe400078e0a02 */
[----:B------:R-:W-:Y:S01]  /*7470*/  @!P1 IMAD.MOV R23, RZ, RZ, -R23 ;  /* 0x000000ffff179224 */ /* 0x000fe200078e0a17 */
[----:B------:R-:W-:Y:S01]  /*7480*/  ISETP.GE.AND P1, PT, R27, RZ, PT ;  /* 0x000000ff1b00720c */ /* 0x000fe20003f26270 */
[C---:B------:R-:W-:Y:S02]  /*7490*/  IMAD R0, R39.reuse, R2, R0 ;  /* 0x0000000227007224 */ /* 0x040fe400078e0200 */
[----:B------:R-:W-:Y:S01]  /*74a0*/  @!P6 IMAD.IADD R40, R40, 0x1, -R39 ;  /* 0x000000012828e824 */ /* 0x000fe200078e0a27 */
[----:B------:R-:W-:Y:S01]  /*74b0*/  STL [R1+0x1f70], R23 ;  /* 0x001f701701007387 */ /* 0x000fe20000100800 */
[----:B------:R-:W-:Y:S01]  /*74c0*/  @!P4 IMAD.MOV R29, RZ, RZ, -R29 ;  /* 0x000000ffff1dc224 */ /* 0x000fe200078e0a1d */
[----:B------:R-:W-:Y:S01]  /*74d0*/  ISETP.GT.U32.AND P6, PT, R39, R0, PT ;  /* 0x000000002700720c */ /* 0x000fe20003fc4070 */
[----:B------:R-:W-:Y:S01]  /*74e0*/  @!P0 IMAD.MOV R32, RZ, RZ, -R32 ;  /* 0x000000ffff208224 */ /* 0x000fe200078e0a20 */
[----:B------:R-:W-:Y:S01]  /*74f0*/  ISETP.GE.AND P4, PT, R53, RZ, PT ;  /* 0x000000ff3500720c */ /* 0x000fe20003f86270 */
[--C-:B------:R-:W-:Y:S01]  /*7500*/  @!P3 IMAD.IADD R41, R41, 0x1, -R39.reuse ;  /* 0x000000012929b824 */ /* 0x100fe200078e0a27 */
[----:B------:R-:W-:Y:S01]  /*7510*/  ISETP.GT.U32.AND P3, PT, R39, R38, PT ;  /* 0x000000262700720c */ /* 0x000fe20003f64070 */
[----:B------:R-:W-:Y:S01]  /*7520*/  VIADD R53, R3, 0xa6 ;  /* 0x000000a603357836 */ /* 0x000fe20000000000 */
[C---:B------:R-:W-:Y:S01]  /*7530*/  ISETP.GT.U32.AND P0, PT, R39.reuse, R40, PT ;  /* 0x000000282700720c */ /* 0x040fe20003f04070 */
[----:B------:R-:W-:Y:S01]  /*7540*/  @!P1 IMAD.MOV R30, RZ, RZ, -R30 ;  /* 0x000000ffff1e9224 */ /* 0x000fe200078e0a1e */
[----:B------:R-:W-:Y:S01]  /*7550*/  ISETP.GT.U32.AND P1, PT, R39, R42, PT ;  /* 0x0000002a2700720c */ /* 0x000fe20003f24070 */
[----:B------:R-:W-:Y:S01]  /*7560*/  IMAD.HI.U32 R27, R51, R36, RZ ;  /* 0x00000024331b7227 */ /* 0x000fe200078e00ff */
[----:B------:R-:W-:Y:S01]  /*7570*/  IABS R26, R53 ;  /* 0x00000035001a7213 */ /* 0x000fe20000000000 */
[----:B------:R-:W-:Y:S02]  /*7580*/  STL [R1+0x1f74], R24 ;  /* 0x001f741801007387 */ /* 0x000fe40000100800 */
[----:B------:R-:W-:-:S02]  /*7590*/  @!P6 IMAD.IADD R0, R0, 0x1, -R39 ;  /* 0x000000010000e824 */ /* 0x000fc400078e0a27 */
[----:B------:R-:W-:Y:S01]  /*75a0*/  IMAD.MOV R43, RZ, RZ, -R43 ;  /* 0x000000ffff2b7224 */ /* 0x000fe200078e0a2b */
[----:B------:R-:W-:Y:S01]  /*75b0*/  STL [R1+0x1f78], R25 ;  /* 0x001f781901007387 */ /* 0x000fe20000100800 */
[----:B------:R-:W-:Y:S01]  /*75c0*/  @!P3 IMAD.IADD R38, R38, 0x1, -R39 ;  /* 0x000000012626b824 */ /* 0x000fe200078e0a27 */
[----:B------:R-:W-:Y:S01]  /*75d0*/  ISETP.GT.U32.AND P6, PT, R39, R0, PT ;  /* 0x000000002700720c */ /* 0x000fe20003fc4070 */
[----:B------:R-:W-:Y:S01]  /*75e0*/  IMAD.HI.U32 R2, R51, R26, RZ ;  /* 0x0000001a33027227 */ /* 0x000fe200078e00ff */
[----:B------:R-:W-:-:S03]  /*75f0*/  ISETP.GE.AND P3, PT, R52, RZ, PT ;  /* 0x000000ff3400720c */ /* 0x000fc60003f66270 */
[----:B------:R-:W-:Y:S01]  /*7600*/  @!P2 IMAD.MOV R31, RZ, RZ, -R31 ;  /* 0x000000ffff1fa224 */ /* 0x000fe200078e0a1f */
[C---:B------:R-:W-:Y:S01]  /*7610*/  ISETP.GT.U32.AND P2, PT, R39.reuse, R41, PT ;  /* 0x000000292700720c */ /* 0x040fe20003f44070 */
[----:B------:R-:W-:Y:S01]  /*7620*/  @!P4 IMAD.MOV R33, RZ, RZ, -R33 ;  /* 0x000000ffff21c224 */ /* 0x000fe200078e0a21 */
[----:B------:R-:W-:Y:S01]  /*7630*/  ISETP.GT.U32.AND P4, PT, R39, R38, PT ;  /* 0x000000262700720c */ /* 0x000fe20003f84070 */
[----:B------:R-:W-:-:S04]  /*7640*/  IMAD.HI.U32 R35, R51, R34, RZ ;  /* 0x0000002233237227 */ /* 0x000fc800078e00ff */
[----:B------:R-:W-:Y:S02]  /*7650*/  IMAD.MOV R27, RZ, RZ, -R27 ;  /* 0x000000ffff1b7224 */ /* 0x000fe400078e0a1b */
[C---:B------:R-:W-:Y:S02]  /*7660*/  IMAD R37, R39.reuse, R43, R37 ;  /* 0x0000002b27257224 */ /* 0x040fe400078e0225 */
[----:B------:R-:W-:Y:S02]  /*7670*/  IMAD.MOV R2, RZ, RZ, -R2 ;  /* 0x000000ffff027224 */ /* 0x000fe400078e0a02 */
[----:B------:R-:W-:Y:S02]  /*7680*/  IMAD.MOV R35, RZ, RZ, -R35 ;  /* 0x000000ffff237224 */ /* 0x000fe400078e0a23 */
[C---:B------:R-:W-:Y:S02]  /*7690*/  IMAD R36, R39.reuse, R27, R36 ;  /* 0x0000001b27247224 */ /* 0x040fe400078e0224 */
[C---:B------:R-:W-:Y:S01]  /*76a0*/  IMAD R26, R39.reuse, R2, R26 ;  /* 0x00000002271a7224 */ /* 0x040fe200078e021a */
[----:B------:R-:W-:Y:S01]  /*76b0*/  IABS R2, R47 ;  /* 0x0000002f00027213 */ /* 0x000fe20000000000 */
[----:B------:R-:W-:Y:S01]  /*76c0*/  @!P1 IMAD.IADD R42, R42, 0x1, -R39 ;  /* 0x000000012a2a9824 */ /* 0x000fe200078e0a27 */
[C---:B------:R-:W-:Y:S01]  /*76d0*/  ISETP.GT.U32.AND P1, PT, R39.reuse, R37, PT ;  /* 0x000000252700720c */ /* 0x040fe20003f24070 */
[----:B------:R-:W-:-:S02]  /*76e0*/  IMAD R34, R39, R35, R34 ;  /* 0x0000002327227224 */ /* 0x000fc400078e0222 */
[--C-:B------:R-:W-:Y:S01]  /*76f0*/  @!P0 IMAD.IADD R40, R40, 0x1, -R39.reuse ;  /* 0x0000000128288824 */ /* 0x100fe200078e0a27 */
[C---:B------:R-:W-:Y:S01]  /*7700*/  ISETP.GT.U32.AND P0, PT, R39.reuse, R36, PT ;  /* 0x000000242700720c */ /* 0x040fe20003f04070 */
[--C-:B------:R-:W-:Y:S01]  /*7710*/  @!P6 IMAD.IADD R0, R0, 0x1, -R39.reuse ;  /* 0x000000010000e824 */ /* 0x100fe200078e0a27 */
[----:B------:R-:W-:Y:S01]  /*7720*/  ISETP.GT.U32.AND P6, PT, R39, R26, PT ;  /* 0x0000001a2700720c */ /* 0x000fe20003fc4070 */
[--C-:B------:R-:W-:Y:S01]  /*7730*/  @!P2 IMAD.IADD R41, R41, 0x1, -R39.reuse ;  /* 0x000000012929a824 */ /* 0x100fe200078e0a27 */
[----:B------:R-:W-:Y:S01]  /*7740*/  ISETP.GT.U32.AND P2, PT, R39, R34, PT ;  /* 0x000000222700720c */ /* 0x000fe20003f44070 */
[--C-:B------:R-:W-:Y:S01]  /*7750*/  @!P4 IMAD.IADD R38, R38, 0x1, -R39.reuse ;  /* 0x000000012626c824 */ /* 0x100fe200078e0a27 */
[----:B------:R-:W-:Y:S01]  /*7760*/  ISETP.GE.AND P4, PT, R49, RZ, PT ;  /* 0x000000ff3100720c */ /* 0x000fe20003f86270 */
[----:B------:R-:W-:Y:S02]  /*7770*/  VIADD R52, R3, 0xa4 ;  /* 0x000000a403347836 */ /* 0x000fe40000000000 */
[--C-:B------:R-:W-:Y:S01]  /*7780*/  @!P1 IMAD.IADD R37, R37, 0x1, -R39.reuse ;  /* 0x0000000125259824 */ /* 0x100fe200078e0a27 */
[----:B------:R-:W-:Y:S01]  /*7790*/  ISETP.GE.AND P1, PT, R50, RZ, PT ;  /* 0x000000ff3200720c */ /* 0x000fe20003f26270 */
[----:B0-----:R-:W-:Y:S01]  /*77a0*/  IMAD.MOV.U32 R4, RZ, RZ, R40 ;  /* 0x000000ffff047224 */ /* 0x001fe200078e0028 */
[----:B------:R-:W-:Y:S01]  /*77b0*/  IABS R35, R52 ;  /* 0x0000003400237213 */ /* 0x000fe20000000000 */
[--C-:B------:R-:W-:Y:S01]  /*77c0*/  @!P0 IMAD.IADD R36, R36, 0x1, -R39.reuse ;  /* 0x0000000124248824 */ /* 0x100fe200078e0a27 */
[----:B------:R-:W-:Y:S01]  /*77d0*/  ISETP.GE.AND P0, PT, R44, RZ, PT ;  /* 0x000000ff2c00720c */ /* 0x000fe20003f06270 */
[----:B------:R-:W-:Y:S01]  /*77e0*/  @!P6 IMAD.IADD R26, R26, 0x1, -R39 ;  /* 0x000000011a1ae824 */ /* 0x000fe200078e0a27 */
[----:B------:R-:W-:Y:S01]  /*77f0*/  ISETP.GT.U32.AND P6, PT, R39, R37, PT ;  /* 0x000000252700720c */ /* 0x000fe20003fc4070 */
[----:B------:R-:W-:-:S04]  /*7800*/  IMAD.HI.U32 R27, R51, R35, RZ ;  /* 0x00000023331b7227 */ /* 0x000fc800078e00ff */
[----:B------:R-:W-:Y:S02]  /*7810*/  IMAD.MOV.U32 R6, RZ, RZ, R42 ;  /* 0x000000ffff067224 */ /* 0x000fe400078e002a */
[----:B------:R-:W-:Y:S02]  /*7820*/  IMAD.MOV.U32 R5, RZ, RZ, R41 ;  /* 0x000000ffff057224 */ /* 0x000fe400078e0029 */
[----:B------:R-:W-:Y:S01]  /*7830*/  @!P2 IMAD.IADD R34, R34, 0x1, -R39 ;  /* 0x000000012222a824 */ /* 0x000fe200078e0a27 */
[----:B------:R-:W-:Y:S01]  /*7840*/  ISETP.GE.AND P2, PT, R54, RZ, PT ;  /* 0x000000ff3600720c */ /* 0x000fe20003f46270 */
[----:B------:R-:W-:Y:S01]  /*7850*/  @!P4 IMAD.MOV R4, RZ, RZ, -R4 ;  /* 0x000000ffff04c224 */ /* 0x000fe200078e0a04 */
[----:B------:R-:W-:Y:S01]  /*7860*/  ISETP.GT.U32.AND P4, PT, R39, R36, PT ;  /* 0x000000242700720c */ /* 0x000fe20003f84070 */
[----:B------:R-:W-:-:S04]  /*7870*/  IMAD.HI.U32 R43, R51, R2, RZ ;  /* 0x00000002332b7227 */ /* 0x000fc800078e00ff */
[----:B------:R-:W-:Y:S02]  /*7880*/  IMAD.MOV R27, RZ, RZ, -R27 ;  /* 0x000000ffff1b7224 */ /* 0x000fe400078e0a1b */
[----:B------:R-:W-:Y:S02]  /*7890*/  VIADD R54, R3, 0xa3 ;  /* 0x000000a303367836 */ /* 0x000fe40000000000 */
[----:B------:R-:W-:Y:S01]  /*78a0*/  @!P5 IMAD.MOV R6, RZ, RZ, -R6 ;  /* 0x000000ffff06d224 */ /* 0x000fe200078e0a06 */
[C---:B------:R-:W-:Y:S01]  /*78b0*/  ISETP.GT.U32.AND P5, PT, R39.reuse, R26, PT ;  /* 0x0000001a2700720c */ /* 0x040fe20003fa4070 */
[----:B------:R-:W-:Y:S01]  /*78c0*/  @!P3 IMAD.MOV R5, RZ, RZ, -R5 ;  /* 0x000000ffff05b224 */ /* 0x000fe200078e0a05 */
[C---:B------:R-:W-:Y:S01]  /*78d0*/  ISETP.GT.U32.AND P3, PT, R39.reuse, R34, PT ;  /* 0x000000222700720c */ /* 0x040fe20003f64070 */
[----:B------:R-:W-:Y:S01]  /*78e0*/  IMAD.MOV R43, RZ, RZ, -R43 ;  /* 0x000000ffff2b7224 */ /* 0x000fe200078e0a2b */
[----:B------:R-:W-:Y:S01]  /*78f0*/  STL [R1+0x2e0], R6 ;  /* 0x0002e00601007387 */ /* 0x000fe20000100800 */
[C---:B------:R-:W-:Y:S01]  /*7900*/  IMAD R35, R39.reuse, R27, R35 ;  /* 0x0000001b27237224 */ /* 0x040fe200078e0223 */
[----:B------:R-:W-:Y:S01]  /*7910*/  IABS R27, R54 ;  /* 0x00000036001b7213 */ /* 0x000fe20000000000 */
[----:B------:R-:W-:Y:S01]  /*7920*/  IMAD R2, R39, R43, R2 ;  /* 0x0000002b27027224 */ /* 0x000fe200078e0202 */
[----:B------:R0:W-:Y:S01]  /*7930*/  STL [R1+0x2e4], R5 ;  /* 0x0002e40501007387 */ /* 0x0001e20000100800 */
[--C-:B------:R-:W-:Y:S01]  /*7940*/  @!P6 IMAD.IADD R37, R37, 0x1, -R39.reuse ;  /* 0x000000012525e824 */ /* 0x100fe200078e0a27 */
[----:B------:R-:W-:Y:S01]  /*7950*/  ISETP.GT.U32.AND P6, PT, R39, R35, PT ;  /* 0x000000232700720c */ /* 0x000fe20003fc4070 */
[--C-:B------:R-:W-:Y:S01]  /*7960*/  @!P4 IMAD.IADD R36, R36, 0x1, -R39.reuse ;  /* 0x000000012424c824 */ /* 0x100fe200078e0a27 */
[----:B------:R1:W-:Y:S01]  /*7970*/  STL [R1+0x2e8], R4 ;  /* 0x0002e80401007387 */ /* 0x0003e20000100800 */
[----:B------:R-:W-:Y:S01]  /*7980*/  @!P2 IMAD.MOV R0, RZ, RZ, -R0 ;  /* 0x000000ffff00a224 */ /* 0x000fe200078e0a00 */
[----:B------:R-:W-:Y:S01]  /*7990*/  ISETP.GE.AND P4, PT, R53, RZ, PT ;  /* 0x000000ff3500720c */ /* 0x000fe20003f86270 */
[----:B------:R-:W-:Y:S01]  /*79a0*/  VIADD R53, R3, 0xa2 ;  /* 0x000000a203357836 */ /* 0x000fe20000000000 */
[----:B------:R-:W-:Y:S01]  /*79b0*/  ISETP.GE.AND P2, PT, R45, RZ, PT ;  /* 0x000000ff2d00720c */ /* 0x000fe20003f46270 */
[----:B------:R-:W-:Y:S01]  /*79c0*/  @!P3 IMAD.IADD R34, R34, 0x1, -R39 ;  /* 0x000000012222b824 */ /* 0x000fe200078e0a27 */
[----:B------:R-:W-:Y:S01]  /*79d0*/  ISETP.GE.AND P3, PT, R46, RZ, PT ;  /* 0x000000ff2e00720c */ /* 0x000fe20003f66270 */
[----:B0-----:R-:W-:-:S02]  /*79e0*/  IMAD.MOV.U32 R5, RZ, RZ, R37 ;  /* 0x000000ffff057224 */ /* 0x001fc400078e0025 */
[----:B------:R-:W-:Y:S01]  /*79f0*/  @!P5 IMAD.IADD R26, R26, 0x1, -R39 ;  /* 0x000000011a1ad824 */ /* 0x000fe200078e0a27 */
[----:B------:R-:W-:Y:S01]  /*7a00*/  ISETP.GE.AND P5, PT, R47, RZ, PT ;  /* 0x000000ff2f00720c */ /* 0x000fe20003fa6270 */
[----:B-1----:R-:W-:Y:S02]  /*7a10*/  IMAD.MOV.U32 R4, RZ, RZ, R38 ;  /* 0x000000ffff047224 */ /* 0x002fe400078e0026 */
[----:B------:R-:W-:-:S04]  /*7a20*/  IMAD.HI.U32 R38, R51, R27, RZ ;  /* 0x0000001b33267227 */ /* 0x000fc800078e00ff */
[----:B------:R-:W-:Y:S01]  /*7a30*/  @!P1 IMAD.MOV R4, RZ, RZ, -R4 ;  /* 0x000000ffff049224 */ /* 0x000fe200078e0a04 */
[----:B------:R-:W-:Y:S01]  /*7a40*/  ISETP.GT.U32.AND P1, PT, R39, R2, PT ;  /* 0x000000022700720c */ /* 0x000fe20003f24070 */
[----:B------:R-:W-:Y:S02]  /*7a50*/  IMAD.MOV R38, RZ, RZ, -R38 ;  /* 0x000000ffff267224 */ /* 0x000fe400078e0a26 */
[----:B------:R-:W-:Y:S01]  /*7a60*/  @!P6 IMAD.IADD R35, R35, 0x1, -R39 ;  /* 0x000000012323e824 */ /* 0x000fe200078e0a27 */
[----:B------:R0:W-:Y:S01]  /*7a70*/  STL [R1+0x2ec], R4 ;  /* 0x0002ec0401007387 */ /* 0x0001e20000100800 */
[----:B------:R-:W-:Y:S02]  /*7a80*/  IMAD R27, R39, R38, R27 ;  /* 0x00000026271b7224 */ /* 0x000fe400078e021b */
[----:B------:R-:W-:Y:S01]  /*7a90*/  @!P0 IMAD.MOV R5, RZ, RZ, -R5 ;  /* 0x000000ffff058224 */ /* 0x000fe200078e0a05 */
[----:B------:R1:W-:Y:S01]  /*7aa0*/  STL [R1+0x2f8], R0 ;  /* 0x0002f80001007387 */ /* 0x0003e20000100800 */
[----:B------:R-:W-:Y:S01]  /*7ab0*/  VIADD R45, R3, 0x9d ;  /* 0x0000009d032d7836 */ /* 0x000fe20000000000 */
[----:B------:R-:W-:Y:S01]  /*7ac0*/  ISETP.GT.U32.AND P6, PT, R39, R27, PT ;  /* 0x0000001b2700720c */ /* 0x000fe20003fc4070 */
[----:B------:R-:W-:Y:S01]  /*7ad0*/  VIADD R47, R3, 0x9c ;  /* 0x0000009c032f7836 */ /* 0x000fe20000000000 */
[----:B------:R2:W-:Y:S01]  /*7ae0*/  STL [R1+0x2fc], R5 ;  /* 0x0002fc0501007387 */ /* 0x0005e20000100800 */
[----:B------:R-:W-:Y:S01]  /*7af0*/  @!P1 IMAD.IADD R2, R2, 0x1, -R39 ;  /* 0x0000000102029824 */ /* 0x000fe200078e0a27 */
[----:B------:R-:W-:Y:S01]  /*7b00*/  ISETP.GE.AND P1, PT, R52, RZ, PT ;  /* 0x000000ff3400720c */ /* 0x000fe20003f26270 */
[----:B0-----:R-:W-:-:S02]  /*7b10*/  IMAD.MOV.U32 R4, RZ, RZ, R34 ;  /* 0x000000ffff047224 */ /* 0x001fc400078e0022 */
[----:B------:R-:W-:Y:S01]  /*7b20*/  VIADD R52, R3, 0x9b ;  /* 0x0000009b03347836 */ /* 0x000fe20000000000 */
[----:B-1----:R-:W-:Y:S01]  /*7b30*/  IABS R0, R53 ;  /* 0x0000003500007213 */ /* 0x002fe20000000000 */
[----:B------:R-:W-:Y:S01]  /*7b40*/  @!P2 IMAD.MOV R4, RZ, RZ, -R4 ;  /* 0x000000ffff04a224 */ /* 0x000fe200078e0a04 */
[----:B------:R-:W-:Y:S01]  /*7b50*/  ISETP.GT.U32.AND P0, PT, R39, R2, PT ;  /* 0x000000022700720c */ /* 0x000fe20003f04070 */
[----:B------:R-:W-:Y:S01]  /*7b60*/  VIADD R46, R3, 0x9a ;  /* 0x0000009a032e7836 */ /* 0x000fe20000000000 */
[----:B------:R-:W-:Y:S01]  /*7b70*/  ISETP.GT.U32.AND P2, PT, R39, R35, PT ;  /* 0x000000232700720c */ /* 0x000fe20003f44070 */
[----:B------:R-:W-:Y:S01]  /*7b80*/  IMAD.HI.U32 R34, R51, R0, RZ ;  /* 0x0000000033227227 */ /* 0x000fe200078e00ff */
[----:B------:R0:W-:Y:S03]  /*7b90*/  STL [R1+0x314], R4 ;  /* 0x0003140401007387 */ /* 0x0001e60000100800 */
[----:B------:R-:W-:-:S02]  /*7ba0*/  IMAD.MOV R34, RZ, RZ, -R34 ;  /* 0x000000ffff227224 */ /* 0x000fc400078e0a22 */
[----:B--2---:R-:W-:Y:S02]  /*7bb0*/  IMAD.MOV.U32 R5, RZ, RZ, R36 ;  /* 0x000000ffff057224 */ /* 0x004fe400078e0024 */
[----:B------:R-:W-:Y:S02]  /*7bc0*/  IMAD R0, R39, R34, R0 ;  /* 0x0000002227007224 */ /* 0x000fe400078e0200 */
[----:B------:R-:W-:Y:S01]  /*7bd0*/  @!P3 IMAD.MOV R5, RZ, RZ, -R5 ;  /* 0x000000ffff05b224 */ /* 0x000fe200078e0a05 */
[----:B------:R-:W-:Y:S01]  /*7be0*/  ISETP.GE.AND P3, PT, R54, RZ, PT ;  /* 0x000000ff3600720c */ /* 0x000fe20003f66270 */
[----:B------:R-:W-:Y:S01]  /*7bf0*/  @!P6 IMAD.IADD R27, R27, 0x1, -R39 ;  /* 0x000000011b1be824 */ /* 0x000fe200078e0a27 */
[----:B------:R-:W-:Y:S01]  /*7c00*/  ISETP.GT.U32.AND P6, PT, R39, R0, PT ;  /* 0x000000002700720c */ /* 0x000fe20003fc4070 */
[----:B------:R-:W-:Y:S01]  /*7c10*/  VIADD R54, R3, 0xa1 ;  /* 0x000000a103367836 */ /* 0x000fe20000000000 */
[----:B------:R-:W-:Y:S01]  /*7c20*/  STL [R1+0x320], R5 ;  /* 0x0003200501007387 */ /* 0x000fe20000100800 */
[----:B0-----:R-:W-:-:S02]  /*7c30*/  IMAD.MOV.U32 R4, RZ, RZ, R26 ;  /* 0x000000ffff047224 */ /* 0x001fc400078e001a */
[--C-:B------:R-:W-:Y:S01]  /*7c40*/  @!P0 IMAD.IADD R2, R2, 0x1, -R39.reuse ;  /* 0x0000000102028824 */ /* 0x100fe200078e0a27 */
[----:B------:R-:W-:Y:S01]  /*7c50*/  IABS R26, R54 ;  /* 0x00000036001a7213 */ /* 0x000fe20000000000 */
[----:B------:R-:W-:Y:S01]  /*7c60*/  @!P4 IMAD.MOV R4, RZ, RZ, -R4 ;  /* 0x000000ffff04c224 */ /* 0x000fe200078e0a04 */
[----:B------:R-:W-:Y:S01]  /*7c70*/  ISETP.GE.AND P0, PT, R54, RZ, PT ;  /* 0x000000ff3600720c */ /* 0x000fe20003f06270 */
[----:B------:R-:W-:Y:S01]  /*7c80*/  VIADD R54, R3, 0xa0 ;  /* 0x000000a003367836 */ /* 0x000fe20000000000 */
[----:B------:R-:W-:Y:S01]  /*7c90*/  ISETP.GE.AND P4, PT, R53, RZ, PT ;  /* 0x000000ff3500720c */ /* 0x000fe20003f86270 */
[--C-:B------:R-:W-:Y:S01]  /*7ca0*/  @!P2 IMAD.IADD R35, R35, 0x1, -R39.reuse ;  /* 0x000000012323a824 */ /* 0x100fe200078e0a27 */
[----:B------:R0:W-:Y:S01]  /*7cb0*/  STL [R1+0x324], R4 ;  /* 0x0003240401007387 */ /* 0x0001e20000100800 */
[----:B------:R-:W-:Y:S01]  /*7cc0*/  IMAD.HI.U32 R36, R51, R26, RZ ;  /* 0x0000001a33247227 */ /* 0x000fe200078e00ff */
[----:B------:R-:W-:Y:S02]  /*7cd0*/  IABS R34, R54 ;  /* 0x0000003600227213 */ /* 0x000fe40000000000 */
[----:B------:R-:W-:Y:S01]  /*7ce0*/  ISETP.GE.AND P2, PT, R54, RZ, PT ;  /* 0x000000ff3600720c */ /* 0x000fe20003f46270 */
[----:B------:R-:W-:-:S02]  /*7cf0*/  @!P6 IMAD.IADD R0, R0, 0x1, -R39 ;  /* 0x000000010000e824 */ /* 0x000fc400078e0a27 */
[----:B------:R-:W-:Y:S01]  /*7d00*/  @!P5 IMAD.MOV R2, RZ, RZ, -R2 ;  /* 0x000000ffff02d224 */ /* 0x000fe200078e0a02 */
[----:B------:R-:W-:Y:S01]  /*7d10*/  ISETP.GT.U32.AND P5, PT, R39, R27, PT ;  /* 0x0000001b2700720c */ /* 0x000fe20003fa4070 */
[----:B------:R-:W-:Y:S01]  /*7d20*/  VIADD R53, R3, 0x9f ;  /* 0x0000009f03357836 */ /* 0x000fe20000000000 */
[----:B------:R-:W-:Y:S01]  /*7d30*/  ISETP.GT.U32.AND P6, PT, R39, R0, PT ;  /* 0x000000002700720c */ /* 0x000fe20003fc4070 */
[----:B0-----:R-:W-:Y:S01]  /*7d40*/  IMAD.MOV.U32 R4, RZ, RZ, R35 ;  /* 0x000000ffff047224 */ /* 0x001fe200078e0023 */
[----:B------:R0:W-:Y:S01]  /*7d50*/  STL [R1+0x32c], R2 ;  /* 0x00032c0201007387 */ /* 0x0001e20000100800 */
[----:B------:R-:W-:Y:S01]  /*7d60*/  IMAD.MOV R35, RZ, RZ, -R36 ;  /* 0x000000ffff237224 */ /* 0x000fe200078e0a24 */
[----:B------:R-:W-:Y:S01]  /*7d70*/  IABS R36, R45 ;  /* 0x0000002d00247213 */ /* 0x000fe20000000000 */
[----:B------:R-:W-:Y:S02]  /*7d80*/  VIADD R54, R3, 0x9e ;  /* 0x0000009e03367836 */ /* 0x000fe40000000000 */
[----:B------:R-:W-:-:S02]  /*7d90*/  IMAD R26, R39, R35, R26 ;  /* 0x00000023271a7224 */ /* 0x000fc400078e021a */
[C---:B------:R-:W-:Y:S01]  /*7da0*/  IMAD.HI.U32 R35, R51.reuse, R34, RZ ;  /* 0x0000002233237227 */ /* 0x040fe200078e00ff */
[----:B------:R-:W-:Y:S02]  /*7db0*/  IABS R38, R54 ;  /* 0x0000003600267213 */ /* 0x000fe40000000000 */
[----:B0-----:R-:W-:Y:S01]  /*7dc0*/  IABS R2, R53 ;  /* 0x0000003500027213 */ /* 0x001fe20000000000 */
[----:B------:R-:W-:Y:S02]  /*7dd0*/  IMAD.MOV R35, RZ, RZ, -R35 ;  /* 0x000000ffff237224 */ /* 0x000fe400078e0a23 */
[----:B------:R-:W-:-:S04]  /*7de0*/  IMAD.HI.U32 R40, R51, R38, RZ ;  /* 0x0000002633287227 */ /* 0x000fc800078e00ff */
[----:B------:R-:W-:-:S04]  /*7df0*/  IMAD.HI.U32 R41, R51, R2, RZ ;  /* 0x0000000233297227 */ /* 0x000fc800078e00ff */
[----:B------:R-:W-:Y:S01]  /*7e00*/  IMAD R34, R39, R35, R34 ;  /* 0x0000002327227224 */ /* 0x000fe200078e0222 */
[----:B------:R-:W-:Y:S01]  /*7e10*/  IABS R35, R47 ;  /* 0x0000002f00237213 */ /* 0x000fe20000000000 */
[----:B------:R-:W-:Y:S01]  /*7e20*/  @!P1 IMAD.MOV R4, RZ, RZ, -R4 ;  /* 0x000000ffff049224 */ /* 0x000fe200078e0a04 */
[----:B------:R-:W-:Y:S01]  /*7e30*/  ISETP.GE.AND P1, PT, R53, RZ, PT ;  /* 0x000000ff3500720c */ /* 0x000fe20003f26270 */
[----:B------:R-:W-:Y:S01]  /*7e40*/  @!P5 IMAD.IADD R27, R27, 0x1, -R39 ;  /* 0x000000011b1bd824 */ /* 0x000fe200078e0a27 */
[C---:B------:R-:W-:Y:S01]  /*7e50*/  ISETP.GT.U32.AND P5, PT, R39.reuse, R26, PT ;  /* 0x0000001a2700720c */ /* 0x040fe20003fa4070 */
[----:B------:R-:W-:Y:S01]  /*7e60*/  IMAD.MOV R41, RZ, RZ, -R41 ;  /* 0x000000ffff297224 */ /* 0x000fe200078e0a29 */
[----:B------:R0:W-:Y:S01]  /*7e70*/  STL [R1+0x334], R4 ;  /* 0x0003340401007387 */ /* 0x0001e20000100800 */
[----:B------:R-:W-:Y:S01]  /*7e80*/  @!P6 IMAD.IADD R0, R0, 0x1, -R39 ;  /* 0x000000010000e824 */ /* 0x000fe200078e0a27 */
[----:B------:R-:W-:Y:S01]  /*7e90*/  ISETP.GT.U32.AND P6, PT, R39, R34, PT ;  /* 0x000000222700720c */ /* 0x000fe20003fc4070 */
[----:B------:R-:W-:-:S02]  /*7ea0*/  IMAD.MOV R40, RZ, RZ, -R40 ;  /* 0x000000ffff287224 */ /* 0x000fc400078e0a28 */
[----:B------:R-:W-:-:S04]  /*7eb0*/  IMAD.HI.U32 R37, R51, R36, RZ ;  /* 0x0000002433257227 */ /* 0x000fc800078e00ff */
[C---:B------:R-:W-:Y:S02]  /*7ec0*/  IMAD R2, R39.reuse, R41, R2 ;  /* 0x0000002927027224 */ /* 0x040fe400078e0202 */
[----:B------:R-:W-:Y:S02]  /*7ed0*/  IMAD.MOV.U32 R5, RZ, RZ, R27 ;  /* 0x000000ffff057224 */ /* 0x000fe400078e001b */
[C---:B------:R-:W-:Y:S02]  /*7ee0*/  IMAD R38, R39.reuse, R40, R38 ;  /* 0x0000002827267224 */ /* 0x040fe400078e0226 */
[----:B------:R-:W-:Y:S02]  /*7ef0*/  IMAD.MOV R37, RZ, RZ, -R37 ;  /* 0x000000ffff257224 */ /* 0x000fe400078e0a25 */
[----:B0-----:R-:W-:Y:S02]  /*7f00*/  IMAD.MOV.U32 R4, RZ, RZ, R0 ;  /* 0x000000ffff047224 */ /* 0x001fe400078e0000 */
[----:B------:R-:W-:Y:S01]  /*7f10*/  @!P3 IMAD.MOV R5, RZ, RZ, -R5 ;  /* 0x000000ffff05b224 */ /* 0x000fe200078e0a05 */
[C---:B------:R-:W-:Y:S01]  /*7f20*/  ISETP.GT.U32.AND P3, PT, R39.reuse, R2, PT ;  /* 0x000000022700720c */ /* 0x040fe20003f64070 */
[C---:B------:R-:W-:Y:S01]  /*7f30*/  IMAD R36, R39.reuse, R37, R36 ;  /* 0x0000002527247224 */ /* 0x040fe200078e0224 */
[----:B------:R-:W-:Y:S01]  /*7f40*/  IABS R37, R46 ;  /* 0x0000002e00257213 */ /* 0x000fe20000000000 */
[----:B------:R-:W-:Y:S01]  /*7f50*/  @!P4 IMAD.MOV R4, RZ, RZ, -R4 ;  /* 0x000000ffff04c224 */ /* 0x000fe200078e0a04 */
[C---:B------:R-:W-:Y:S01]  /*7f60*/  ISETP.GT.U32.AND P4, PT, R39.reuse, R38, PT ;  /* 0x000000262700720c */ /* 0x040fe20003f84070 */
[--C-:B------:R-:W-:Y:S01]  /*7f70*/  @!P6 IMAD.IADD R34, R34, 0x1, -R39.reuse ;  /* 0x000000012222e824 */ /* 0x100fe200078e0a27 */
[----:B------:R-:W-:Y:S01]  /*7f80*/  ISETP.GT.U32.AND P6, PT, R39, R36, PT ;  /* 0x000000242700720c */ /* 0x000fe20003fc4070 */
[----:B------:R-:W-:Y:S01]  /*7f90*/  @!P5 IMAD.IADD R26, R26, 0x1, -R39 ;  /* 0x000000011a1ad824 */ /* 0x000fe200078e0a27 */
[----:B------:R-:W-:Y:S01]  /*7fa0*/  STL [R1+0x338], R5 ;  /* 0x0003380501007387 */ /* 0x000fe20000100800 */
[----:B------:R-:W-:-:S03]  /*7fb0*/  IMAD.HI.U32 R27, R51, R35, RZ ;  /* 0x00000023331b7227 */ /* 0x000fc600078e00ff */
[C---:B------:R-:W-:Y:S01]  /*7fc0*/  ISETP.GT.U32.AND P5, PT, R39.reuse, R26, PT ;  /* 0x0000001a2700720c */ /* 0x040fe20003fa4070 */
[----:B------:R-:W-:Y:S01]  /*7fd0*/  IMAD.MOV R27, RZ, RZ, -R27 ;  /* 0x000000ffff1b7224 */ /* 0x000fe200078e0a1b */
[----:B------:R0:W-:Y:S01]  /*7fe0*/  STL [R1+0x344], R4 ;  /* 0x0003440401007387 */ /* 0x0001e20000100800 */
[----:B------:R-:W-:Y:S01]  /*7ff0*/  @!P3 IMAD.IADD R2, R2, 0x1, -R39 ;  /* 0x000000010202b824 */ /* 0x000fe200078e0a27 */
[C---:B------:R-:W-:Y:S01]  /*8000*/  ISETP.GT.U32.AND P3, PT, R39.reuse, R34, PT ;  /* 0x000000222700720c */ /* 0x040fe20003f64070 */
[C---:B------:R-:W-:Y:S01]  /*8010*/  IMAD R0, R39.reuse, R27, R35 ;  /* 0x0000001b27007224 */ /* 0x040fe200078e0223 */
[----:B------:R-:W-:Y:S01]  /*8020*/  IABS R27, R52 ;  /* 0x00000034001b7213 */ /* 0x000fe20000000000 */
[--C-:B------:R-:W-:Y:S01]  /*8030*/  @!P4 IMAD.IADD R38, R38, 0x1, -R39.reuse ;  /* 0x000000012626c824 */ /* 0x100fe200078e0a27 */
[----:B------:R-:W-:Y:S01]  /*8040*/  ISETP.GT.U32.AND P4, PT, R39, R2, PT ;  /* 0x000000022700720c */ /* 0x000fe20003f84070 */
[----:B------:R-:W-:Y:S02]  /*8050*/  @!P6 IMAD.IADD R36, R36, 0x1, -R39 ;  /* 0x000000012424e824 */ /* 0x000fe400078e0a27 */
[----:B------:R-:W-:Y:S01]  /*8060*/  IMAD.HI.U32 R40, R51, R27, RZ ;  /* 0x0000001b33287227 */ /* 0x000fe200078e00ff */
[----:B------:R-:W-:-:S03]  /*8070*/  ISETP.GT.U32.AND P6, PT, R39, R38, PT ;  /* 0x000000262700720c */ /* 0x000fc60003fc4070 */
[--C-:B------:R-:W-:Y:S01]  /*8080*/  @!P5 IMAD.IADD R26, R26, 0x1, -R39.reuse ;  /* 0x000000011a1ad824 */ /* 0x100fe200078e0a27 */
[----:B------:R-:W-:Y:S01]  /*8090*/  ISETP.GE.AND P5, PT, R54, RZ, PT ;  /* 0x000000ff3600720c */ /* 0x000fe20003fa6270 */
[----:B------:R-:W-:Y:S02]  /*80a0*/  VIADD R53, R3, 0x99 ;  /* 0x0000009903357836 */ /* 0x000fe40000000000 */
[----:B------:R-:W-:Y:S02]  /*80b0*/  IMAD.MOV R40, RZ, RZ, -R40 ;  /* 0x000000ffff287224 */ /* 0x000fe400078e0a28 */
[----:B------:R-:W-:Y:S01]  /*80c0*/  @!P3 IMAD.IADD R34, R34, 0x1, -R39 ;  /* 0x000000012222b824 */ /* 0x000fe200078e0a27 */
[C---:B------:R-:W-:Y:S01]  /*80d0*/  ISETP.GT.U32.AND P3, PT, R39.reuse, R0, PT ;  /* 0x000000002700720c */ /* 0x040fe20003f64070 */
[----:B0-----:R-:W-:Y:S01]  /*80e0*/  IMAD.MOV.U32 R4, RZ, RZ, R26 ;  /* 0x000000ffff047224 */ /* 0x001fe200078e001a */
[----:B------:R-:W-:Y:S01]  /*80f0*/  IABS R41, R53 ;  /* 0x0000003500297213 */ /* 0x000fe20000000000 */
[----:B------:R-:W-:-:S02]  /*8100*/  IMAD R27, R39, R40, R27 ;  /* 0x00000028271b7224 */ /* 0x000fc400078e021b */
[----:B------:R-:W-:Y:S01]  /*8110*/  @!P0 IMAD.MOV R4, RZ, RZ, -R4 ;  /* 0x000000ffff048224 */ /* 0x000fe200078e0a04 */
[C---:B------:R-:W-:Y:S01]  /*8120*/  ISETP.GT.U32.AND P0, PT, R39.reuse, R36, PT ;  /* 0x000000242700720c */ /* 0x040fe20003f04070 */
[----:B------:R-:W-:Y:S01]  /*8130*/  @!P6 IMAD.IADD R38, R38, 0x1, -R39 ;  /* 0x000000012626e824 */ /* 0x000fe200078e0a27 */
[----:B------:R-:W-:Y:S01]  /*8140*/  ISETP.GT.U32.AND P6, PT, R39, R27, PT ;  /* 0x0000001b2700720c */ /* 0x000fe20003fc4070 */
[----:B------:R-:W-:Y:S01]  /*8150*/  IMAD.MOV.U32 R26, RZ, RZ, R41 ;  /* 0x000000ffff1a7224 */ /* 0x000fe200078e0029 */
[----:B------:R-:W-:Y:S01]  /*8160*/  STL [R1+0x34c], R4 ;  /* 0x00034c0401007387 */ /* 0x000fe20000100800 */
[----:B------:R-:W-:-:S04]  /*8170*/  IMAD.HI.U32 R42, R51, R37, RZ ;  /* 0x00000025332a7227 */ /* 0x000fc800078e00ff */
[----:B------:R-:W-:Y:S02]  /*8180*/  VIADD R54, R3, 0x98 ;  /* 0x0000009803367836 */ /* 0x000fe40000000000 */
[----:B------:R-:W-:Y:S02]  /*8190*/  IMAD.MOV.U32 R5, RZ, RZ, R34 ;  /* 0x000000ffff057224 */ /* 0x000fe400078e0022 */
[----:B------:R-:W-:Y:S01]  /*81a0*/  IMAD.HI.U32 R41, R51, R26, RZ ;  /* 0x0000001a33297227 */ /* 0x000fe200078e00ff */
[----:B------:R-:W-:-:S03]  /*81b0*/  IABS R35, R54 ;  /* 0x0000003600237213 */ /* 0x000fc60000000000 */
[----:B------:R-:W-:Y:S02]  /*81c0*/  IMAD.MOV R42, RZ, RZ, -R42 ;  /* 0x000000ffff2a7224 */ /* 0x000fe400078e0a2a */
[----:B------:R-:W-:Y:S01]  /*81d0*/  @!P3 IMAD.IADD R0, R0, 0x1, -R39 ;  /* 0x000000010000b824 */ /* 0x000fe200078e0a27 */
[----:B------:R-:W-:Y:S01]  /*81e0*/  ISETP.GE.AND P3, PT, R52, RZ, PT ;  /* 0x000000ff3400720c */ /* 0x000fe20003f66270 */
[----:B------:R-:W-:Y:S02]  /*81f0*/  @!P2 IMAD.MOV R5, RZ, RZ, -R5 ;  /* 0x000000ffff05a224 */ /* 0x000fe400078e0a05 */
[----:B------:R-:W-:Y:S01]  /*8200*/  IMAD.MOV R41, RZ, RZ, -R41 ;  /* 0x000000ffff297224 */ /* 0x000fe200078e0a29 */
[C---:B------:R-:W-:Y:S01]  /*8210*/  ISETP.GT.U32.AND P2, PT, R39.reuse, R0, PT ;  /* 0x000000002700720c */ /* 0x040fe20003f44070 */
[----:B------:R-:W-:Y:S01]  /*8220*/  IMAD R37, R39, R42, R37 ;  /* 0x0000002a27257224 */ /* 0x000fe200078e0225 */
[----:B------:R0:W-:Y:S01]  /*8230*/  STL [R1+0x354], R5 ;  /* 0x0003540501007387 */ /* 0x0001e20000100800 */
[--C-:B------:R-:W-:Y:S01]  /*8240*/  @!P0 IMAD.IADD R36, R36, 0x1, -R39.reuse ;  /* 0x0000000124248824 */ /* 0x100fe200078e0a27 */
[----:B------:R-:W-:Y:S01]  /*8250*/  ISETP.GE.AND P0, PT, R47, RZ, PT ;  /* 0x000000ff2f00720c */ /* 0x000fe20003f06270 */
[----:B------:R-:W-:Y:S01]  /*8260*/  @!P4 IMAD.IADD R2, R2, 0x1, -R39 ;  /* 0x000000010202c824 */ /* 0x000fe200078e0a27 */
[----:B------:R-:W-:Y:S01]  /*8270*/  ISETP.GE.AND P4, PT, R45, RZ, PT ;  /* 0x000000ff2d00720c */ /* 0x000fe20003f86270 */
[----:B------:R-:W-:-:S04]  /*8280*/  IMAD.HI.U32 R40, R51, R35, RZ ;  /* 0x0000002333287227 */ /* 0x000fc800078e00ff */
[----:B------:R-:W-:Y:S02]  /*8290*/  IMAD R26, R39, R41, R26 ;  /* 0x00000029271a7224 */ /* 0x000fe400078e021a */
[----:B------:R-:W-:Y:S01]  /*82a0*/  @!P6 IMAD.IADD R27, R27, 0x1, -R39 ;  /* 0x000000011b1be824 */ /* 0x000fe200078e0a27 */
[----:B------:R-:W-:Y:S01]  /*82b0*/  ISETP.GT.U32.AND P6, PT, R39, R37, PT ;  /* 0x000000252700720c */ /* 0x000fe20003fc4070 */
[----:B0-----:R-:W-:Y:S02]  /*82c0*/  IMAD.MOV.U32 R5, RZ, RZ, R38 ;  /* 0x000000ffff057224 */ /* 0x001fe400078e0026 */
[----:B------:R-:W-:Y:S02]  /*82d0*/  VIADD R47, R3, 0x97 ;  /* 0x00000097032f7836 */ /* 0x000fe40000000000 */
[----:B------:R-:W-:Y:S02]  /*82e0*/  IMAD.MOV R40, RZ, RZ, -R40 ;  /* 0x000000ffff287224 */ /* 0x000fe400078e0a28 */
[----:B------:R-:W-:Y:S01]  /*82f0*/  IMAD.MOV.U32 R4, RZ, RZ, R2 ;  /* 0x000000ffff047224 */ /* 0x000fe200078e0002 */
[----:B------:R-:W-:Y:S01]  /*8300*/  IABS R41, R47 ;  /* 0x0000002f00297213 */ /* 0x000fe20000000000 */
[----:B------:R-:W-:Y:S01]  /*8310*/  @!P5 IMAD.MOV R5, RZ, RZ, -R5 ;  /* 0x000000ffff05d224 */ /* 0x000fe200078e0a05 */
[----:B------:R-:W-:Y:S01]  /*8320*/  ISETP.GT.U32.AND P5, PT, R39, R26, PT ;  /* 0x0000001a2700720c */ /* 0x000fe20003fa4070 */
[----:B------:R-:W-:-:S02]  /*8330*/  VIADD R52, R3, 0x96 ;  /* 0x0000009603347836 */ /* 0x000fc40000000000 */
[C---:B------:R-:W-:Y:S02]  /*8340*/  IMAD R35, R39.reuse, R40, R35 ;  /* 0x0000002827237224 */ /* 0x040fe400078e0223 */
[----:B------:R-:W-:Y:S01]  /*8350*/  @!P1 IMAD.MOV R4, RZ, RZ, -R4 ;  /* 0x000000ffff049224 */ /* 0x000fe200078e0a04 */
[----:B------:R-:W-:Y:S01]  /*8360*/  IABS R40, R52 ;  /* 0x0000003400287213 */ /* 0x000fe20000000000 */
[----:B------:R-:W-:Y:S01]  /*8370*/  IMAD.MOV.U32 R34, RZ, RZ, R41 ;  /* 0x000000ffff227224 */ /* 0x000fe200078e0029 */
[C---:B------:R-:W-:Y:S01]  /*8380*/  ISETP.GT.U32.AND P1, PT, R39.reuse, R27, PT ;  /* 0x0000001b2700720c */ /* 0x040fe20003f24070 */
[--C-:B------:R-:W-:Y:S01]  /*8390*/  @!P2 IMAD.IADD R0, R0, 0x1, -R39.reuse ;  /* 0x000000010000a824 */ /* 0x100fe200078e0a27 */
[----:B------:R0:W-:Y:S01]  /*83a0*/  STL [R1+0x358], R4 ;  /* 0x0003580401007387 */ /* 0x0001e20000100800 */
[----:B------:R-:W-:Y:S01]  /*83b0*/  ISETP.GT.U32.AND P2, PT, R39, R35, PT ;  /* 0x000000232700720c */ /* 0x000fe20003f44070 */
[--C-:B------:R-:W-:Y:S01]  /*83c0*/  @!P6 IMAD.IADD R37, R37, 0x1, -R39.reuse ;  /* 0x000000012525e824 */ /* 0x100fe200078e0a27 */
[----:B------:R-:W-:Y:S01]  /*83d0*/  ISETP.GE.AND P6, PT, R54, RZ, PT ;  /* 0x000000ff3600720c */ /* 0x000fe20003fc6270 */
[----:B------:R-:W-:Y:S01]  /*83e0*/  IMAD.MOV.U32 R2, RZ, RZ, R40 ;  /* 0x000000ffff027224 */ /* 0x000fe200078e0028 */
[----:B------:R1:W-:Y:S01]  /*83f0*/  STL [R1+0x35c], R5 ;  /* 0x00035c0501007387 */ /* 0x0003e20000100800 */
[----:B------:R-:W-:Y:S01]  /*8400*/  @!P5 IMAD.IADD R26, R26, 0x1, -R39 ;  /* 0x000000011a1ad824 */ /* 0x000fe200078e0a27 */
[----:B------:R-:W-:Y:S01]  /*8410*/  ISETP.GT.U32.AND P5, PT, R39, R37, PT ;  /* 0x000000252700720c */ /* 0x000fe20003fa4070 */
[----:B------:R-:W-:-:S04]  /*8420*/  IMAD.HI.U32 R38, R51, R2, RZ ;  /* 0x0000000233267227 */ /* 0x000fc800078e00ff */
[----:B0-----:R-:W-:Y:S02]  /*8430*/  IMAD.MOV.U32 R4, RZ, RZ, R36 ;  /* 0x000000ffff047224 */ /* 0x001fe400078e0024 */
[----:B------:R-:W-:-:S04]  /*8440*/  IMAD.HI.U32 R36, R51, R34, RZ ;  /* 0x0000002233247227 */ /* 0x000fc800078e00ff */
[----:B------:R-:W-:Y:S02]  /*8450*/  IMAD.MOV R36, RZ, RZ, -R36 ;  /* 0x000000ffff247224 */ /* 0x000fe400078e0a24 */
[----:B------:R-:W-:Y:S02]  /*8460*/  VIADD R45, R3, 0x95 ;  /* 0x00000095032d7836 */ /* 0x000fe40000000000 */
[----:B------:R-:W-:Y:S01]  /*8470*/  @!P4 IMAD.MOV R4, RZ, RZ, -R4 ;  /* 0x000000ffff04c224 */ /* 0x000fe200078e0a04 */
[----:B------:R-:W-:Y:S01]  /*8480*/  ISETP.GE.AND P4, PT, R46, RZ, PT ;  /* 0x000000ff2e00720c */ /* 0x000fe20003f86270 */
[----:B------:R-:W-:Y:S02]  /*8490*/  IMAD R36, R39, R36, R34 ;  /* 0x0000002427247224 */ /* 0x000fe400078e0222 */
[----:B------:R-:W-:Y:S01]  /*84a0*/  @!P0 IMAD.MOV R0, RZ, RZ, -R0 ;  /* 0x000000ffff008224 */ /* 0x000fe200078e0a00 */
[----:B------:R-:W-:Y:S01]  /*84b0*/  STL [R1+0x374], R4 ;  /* 0x0003740401007387 */ /* 0x000fe20000100800 */
[----:B------:R-:W-:Y:S01]  /*84c0*/  IMAD.MOV R34, RZ, RZ, -R38 ;  /* 0x000000ffff227224 */ /* 0x000fe200078e0a26 */
[----:B------:R-:W-:Y:S01]  /*84d0*/  IABS R38, R45 ;  /* 0x0000002d00267213 */ /* 0x000fe20000000000 */
[----:B------:R-:W-:Y:S01]  /*84e0*/  @!P2 IMAD.IADD R35, R35, 0x1, -R39 ;  /* 0x000000012323a824 */ /* 0x000fe200078e0a27 */
[----:B------:R-:W-:Y:S01]  /*84f0*/  ISETP.GT.U32.AND P2, PT, R39, R26, PT ;  /* 0x0000001a2700720c */ /* 0x000fe20003f44070 */
[----:B------:R0:W-:Y:S01]  /*8500*/  STL [R1+0x378], R0 ;  /* 0x0003780001007387 */ /* 0x0001e20000100800 */
[----:B------:R-:W-:-:S02]  /*8510*/  VIADD R46, R3, 0x94 ;  /* 0x00000094032e7836 */ /* 0x000fc40000000000 */
[--C-:B------:R-:W-:Y:S01]  /*8520*/  @!P5 IMAD.IADD R37, R37, 0x1, -R39.reuse ;  /* 0x000000012525d824 */ /* 0x100fe200078e0a27 */
[----:B------:R-:W-:Y:S01]  /*8530*/  ISETP.GT.U32.AND P5, PT, R39, R36, PT ;  /* 0x000000242700720c */ /* 0x000fe20003fa4070 */
[----:B------:R-:W-:Y:S01]  /*8540*/  @!P1 IMAD.IADD R27, R27, 0x1, -R39 ;  /* 0x000000011b1b9824 */ /* 0x000fe200078e0a27 */
[----:B------:R-:W-:Y:S01]  /*8550*/  IABS R41, R46 ;  /* 0x0000002e00297213 */ /* 0x000fe20000000000 */
[----:B------:R-:W-:Y:S01]  /*8560*/  VIADD R54, R3, 0x93 ;  /* 0x0000009303367836 */ /* 0x000fe20000000000 */
[----:B------:R-:W-:Y:S01]  /*8570*/  ISETP.GT.U32.AND P0, PT, R39, R35, PT ;  /* 0x000000232700720c */ /* 0x000fe20003f04070 */
[----:B-1----:R-:W-:Y:S01]  /*8580*/  IMAD.MOV.U32 R5, RZ, RZ, R27 ;  /* 0x000000ffff057224 */ /* 0x002fe200078e001b */
[----:B------:R-:W-:Y:S01]  /*8590*/  ISETP.GE.AND P1, PT, R53, RZ, PT ;  /* 0x000000ff3500720c */ /* 0x000fe20003f26270 */
[C---:B0-----:R-:W-:Y:S02]  /*85a0*/  IMAD R0, R39.reuse, R34, R2 ;  /* 0x0000002227007224 */ /* 0x041fe400078e0202 */
[----:B------:R-:W-:Y:S01]  /*85b0*/  IMAD.MOV.U32 R34, RZ, RZ, R38 ;  /* 0x000000ffff227224 */ /* 0x000fe200078e0026 */
[----:B------:R-:W-:Y:S01]  /*85c0*/  IABS R38, R54 ;  /* 0x0000003600267213 */ /* 0x000fe20000000000 */
[----:B------:R-:W-:Y:S01]  /*85d0*/  @!P2 IMAD.IADD R26, R26, 0x1, -R39 ;  /* 0x000000011a1aa824 */ /* 0x000fe200078e0a27 */
[----:B------:R-:W-:Y:S01]  /*85e0*/  ISETP.GT.U32.AND P2, PT, R39, R0, PT ;  /* 0x000000002700720c */ /* 0x000fe20003f44070 */
[----:B------:R-:W-:-:S04]  /*85f0*/  IMAD.HI.U32 R42, R51, R34, RZ ;  /* 0x00000022332a7227 */ /* 0x000fc800078e00ff */
[----:B------:R-:W-:Y:S02]  /*8600*/  IMAD.MOV R42, RZ, RZ, -R42 ;  /* 0x000000ffff2a7224 */ /* 0x000fe400078e0a2a */
[----:B------:R-:W-:-:S04]  /*8610*/  IMAD.HI.U32 R40, R51, R41, RZ ;  /* 0x0000002933287227 */ /* 0x000fc800078e00ff */
[----:B------:R-:W-:Y:S02]  /*8620*/  IMAD R34, R39, R42, R34 ;  /* 0x0000002a27227224 */ /* 0x000fe400078e0222 */
[----:B------:R-:W-:Y:S02]  /*8630*/  IMAD.MOV.U32 R4, RZ, RZ, R37 ;  /* 0x000000ffff047224 */ /* 0x000fe400078e0025 */
[----:B------:R-:W-:Y:S02]  /*8640*/  @!P3 IMAD.MOV R5, RZ, RZ, -R5 ;  /* 0x000000ffff05b224 */ /* 0x000fe400078e0a05 */
[----:B------:R-:W-:-:S03]  /*8650*/  IMAD.HI.U32 R43, R51, R38, RZ ;  /* 0x00000026332b7227 */ /* 0x000fc600078e00ff */
[----:B------:R0:W-:Y:S01]  /*8660*/  STL [R1+0x380], R5 ;  /* 0x0003800501007387 */ /* 0x0001e20000100800 */
[----:B------:R-:W-:Y:S02]  /*8670*/  IMAD.MOV R40, RZ, RZ, -R40 ;  /* 0x000000ffff287224 */ /* 0x000fe400078e0a28 */
[--C-:B------:R-:W-:Y:S01]  /*8680*/  @!P5 IMAD.IADD R36, R36, 0x1, -R39.reuse ;  /* 0x000000012424d824 */ /* 0x100fe200078e0a27 */
[----:B------:R-:W-:Y:S01]  /*8690*/  ISETP.GT.U32.AND P5, PT, R39, R34, PT ;  /* 0x000000222700720c */ /* 0x000fe20003fa4070 */
[----:B------:R-:W-:Y:S02]  /*86a0*/  @!P4 IMAD.MOV R4, RZ, RZ, -R4 ;  /* 0x000000ffff04c224 */ /* 0x000fe400078e0a04 */
[----:B------:R-:W-:Y:S01]  /*86b0*/  VIADD R53, R3, 0x92 ;  /* 0x0000009203357836 */ /* 0x000fe20000000000 */
[----:B------:R-:W-:Y:S01]  /*86c0*/  ISETP.GT.U32.AND P3, PT, R39, R36, PT ;  /* 0x000000242700720c */ /* 0x000fe20003f64070 */
[----:B------:R-:W-:Y:S01]  /*86d0*/  @!P0 IMAD.IADD R35, R35, 0x1, -R39 ;  /* 0x0000000123238824 */ /* 0x000fe200078e0a27 */
[----:B------:R1:W-:Y:S01]  /*86e0*/  STL [R1+0x384], R4 ;  /* 0x0003840401007387 */ /* 0x0003e20000100800 */
[----:B------:R-:W-:Y:S01]  /*86f0*/  IMAD.MOV R43, RZ, RZ, -R43 ;  /* 0x000000ffff2b7224 */ /* 0x000fe200078e0a2b */
[----:B------:R-:W-:Y:S01]  /*8700*/  IABS R2, R53 ;  /* 0x0000003500027213 */ /* 0x000fe20000000000 */
[----:B------:R-:W-:Y:S01]  /*8710*/  IMAD R40, R39, R40, R41 ;  /* 0x0000002827287224 */ /* 0x000fe200078e0229 */
[----:B------:R-:W-:Y:S01]  /*8720*/  ISETP.GE.AND P0, PT, R47, RZ, PT ;  /* 0x000000ff2f00720c */ /* 0x000fe20003f06270 */
[----:B0-----:R-:W-:-:S02]  /*8730*/  IMAD.MOV.U32 R5, RZ, RZ, R26 ;  /* 0x000000ffff057224 */ /* 0x001fc400078e001a */
[----:B------:R-:W-:Y:S01]  /*8740*/  @!P2 IMAD.IADD R0, R0, 0x1, -R39 ;  /* 0x000000010000a824 */ /* 0x000fe200078e0a27 */
[----:B------:R-:W-:Y:S01]  /*8750*/  ISETP.GE.AND P2, PT, R52, RZ, PT ;  /* 0x000000ff3400720c */ /* 0x000fe20003f46270 */
[C---:B------:R-:W-:Y:S02]  /*8760*/  IMAD R38, R39.reuse, R43, R38 ;  /* 0x0000002b27267224 */ /* 0x040fe400078e0226 */
[----:B-1----:R-:W-:Y:S01]  /*8770*/  IMAD.MOV.U32 R4, RZ, RZ, R35 ;  /* 0x000000ffff047224 */ /* 0x002fe200078e0023 */
[C---:B------:R-:W-:Y:S01]  /*8780*/  ISETP.GT.U32.AND P4, PT, R39.reuse, R0, PT ;  /* 0x000000002700720c */ /* 0x040fe20003f84070 */
[----:B------:R-:W-:Y:S01]  /*8790*/  @!P1 IMAD.MOV R5, RZ, RZ, -R5 ;  /* 0x000000ffff059224 */ /* 0x000fe200078e0a05 */
[----:B------:R-:W-:Y:S01]  /*87a0*/  ISETP.GT.U32.AND P1, PT, R39, R40, PT ;  /* 0x000000282700720c */ /* 0x000fe20003f24070 */
[----:B------:R-:W-:Y:S02]  /*87b0*/  VIADD R47, R3, 0x91 ;  /* 0x00000091032f7836 */ /* 0x000fe40000000000 */
[----:B------:R-:W-:Y:S01]  /*87c0*/  @!P6 IMAD.MOV R4, RZ, RZ, -R4 ;  /* 0x000000ffff04e224 */ /* 0x000fe200078e0a04 */
[----:B------:R-:W-:Y:S01]  /*87d0*/  ISETP.GT.U32.AND P6, PT, R39, R38, PT ;  /* 0x000000262700720c */ /* 0x000fe20003fc4070 */
[----:B------:R-:W-:Y:S01]  /*87e0*/  IMAD.HI.U32 R42, R51, R2, RZ ;  /* 0x00000002332a7227 */ /* 0x000fe200078e00ff */
[----:B------:R-:W-:Y:S01]  /*87f0*/  IABS R41, R47 ;  /* 0x0000002f00297213 */ /* 0x000fe20000000000 */
[----:B------:R-:W-:Y:S02]  /*8800*/  STL [R1+0x394], R5 ;  /* 0x0003940501007387 */ /* 0x000fe40000100800 */
[----:B------:R-:W-:-:S02]  /*8810*/  @!P5 IMAD.IADD R34, R34, 0x1, -R39 ;  /* 0x000000012222d824 */ /* 0x000fc400078e0a27 */
[----:B------:R-:W-:Y:S01]  /*8820*/  IMAD.MOV R42, RZ, RZ, -R42 ;  /* 0x000000ffff2a7224 */ /* 0x000fe200078e0a2a */
[----:B------:R0:W-:Y:S01]  /*8830*/  STL [R1+0x398], R4 ;  /* 0x0003980401007387 */ /* 0x0001e20000100800 */
[----:B------:R-:W-:Y:S01]  /*8840*/  VIADD R52, R3, 0x90 ;  /* 0x0000009003347836 */ /* 0x000fe20000000000 */
[----:B------:R-:W-:Y:S01]  /*8850*/  ISETP.GT.U32.AND P5, PT, R39, R34, PT ;  /* 0x000000222700720c */ /* 0x000fe20003fa4070 */
[----:B------:R-:W-:-:S04]  /*8860*/  IMAD.HI.U32 R27, R51, R41, RZ ;  /* 0x00000029331b7227 */ /* 0x000fc800078e00ff */
[C---:B------:R-:W-:Y:S01]  /*8870*/  IMAD R2, R39.reuse, R42, R2 ;  /* 0x0000002a27027224 */ /* 0x040fe200078e0202 */
[----:B------:R-:W-:Y:S01]  /*8880*/  IABS R42, R52 ;  /* 0x00000034002a7213 */ /* 0x000fe20000000000 */
[--C-:B------:R-:W-:Y:S02]  /*8890*/  @!P3 IMAD.IADD R36, R36, 0x1, -R39.reuse ;  /* 0x000000012424b824 */ /* 0x100fe400078e0a27 */
[----:B------:R-:W-:Y:S01]  /*88a0*/  @!P1 IMAD.IADD R40, R40, 0x1, -R39 ;  /* 0x0000000128289824 */ /* 0x000fe200078e0a27 */
[----:B------:R-:W-:Y:S01]  /*88b0*/  ISETP.GT.U32.AND P3, PT, R39, R2, PT ;  /* 0x000000022700720c */ /* 0x000fe20003f64070 */
[----:B------:R-:W-:Y:S01]  /*88c0*/  IMAD.MOV R27, RZ, RZ, -R27 ;  /* 0x000000ffff1b7224 */ /* 0x000fe200078e0a1b */
[----:B------:R-:W-:Y:S01]  /*88d0*/  ISETP.GE.AND P1, PT, R54, RZ, PT ;  /* 0x000000ff3600720c */ /* 0x000fe20003f26270 */
[----:B------:R-:W-:Y:S01]  /*88e0*/  @!P4 IMAD.IADD R0, R0, 0x1, -R39 ;  /* 0x000000010000c824 */ /* 0x000fe200078e0a27 */
[----:B------:R-:W-:Y:S01]  /*88f0*/  ISETP.GE.AND P4, PT, R45, RZ, PT ;  /* 0x000000ff2d00720c */ /* 0x000fe20003f86270 */
[----:B0-----:R-:W-:-:S02]  /*8900*/  IMAD.MOV.U32 R4, RZ, RZ, R36 ;  /* 0x000000ffff047224 */ /* 0x001fc400078e0024 */
[----:B------:R-:W-:Y:S01]  /*8910*/  @!P6 IMAD.IADD R38, R38, 0x1, -R39 ;  /* 0x000000012626e824 */ /* 0x000fe200078e0a27 */
[----:B------:R-:W-:Y:S01]  /*8920*/  ISETP.GT.U32.AND P6, PT, R39, R40, PT ;  /* 0x000000282700720c */ /* 0x000fe20003fc4070 */
[----:B------:R-:W-:-:S04]  /*8930*/  IMAD.HI.U32 R26, R51, R42, RZ ;  /* 0x0000002a331a7227 */ /* 0x000fc800078e00ff */
[C---:B------:R-:W-:Y:S02]  /*8940*/  IMAD R27, R39.reuse, R27, R41 ;  /* 0x0000001b271b7224 */ /* 0x040fe400078e0229 */
[----:B------:R-:W-:Y:S01]  /*8950*/  @!P0 IMAD.MOV R4, RZ, RZ, -R4 ;  /* 0x000000ffff048224 */ /* 0x000fe200078e0a04 */
[C---:B------:R-:W-:Y:S01]  /*8960*/  ISETP.GT.U32.AND P0, PT, R39.reuse, R38, PT ;  /* 0x000000262700720c */ /* 0x040fe20003f04070 */
[----:B------:R-:W-:Y:S02]  /*8970*/  IMAD.MOV R26, RZ, RZ, -R26 ;  /* 0x000000ffff1a7224 */ /* 0x000fe400078e0a1a */
[--C-:B------:R-:W-:Y:S01]  /*8980*/  @!P5 IMAD.IADD R34, R34, 0x1, -R39.reuse ;  /* 0x000000012222d824 */ /* 0x100fe200078e0a27 */
[----:B------:R0:W-:Y:S01]  /*8990*/  STL [R1+0x3a4], R4 ;  /* 0x0003a40401007387 */ /* 0x0001e20000100800 */
[----:B------:R-:W-:Y:S01]  /*89a0*/  @!P2 IMAD.MOV R0, RZ, RZ, -R0 ;  /* 0x000000ffff00a224 */ /* 0x000fe200078e0a00 */
[C---:B------:R-:W-:Y:S01]  /*89b0*/  ISETP.GT.U32.AND P2, PT, R39.reuse, R27, PT ;  /* 0x0000001b2700720c */ /* 0x040fe20003f44070 */
[----:B------:R-:W-:Y:S01]  /*89c0*/  IMAD R26, R39, R26, R42 ;  /* 0x0000001a271a7224 */ /* 0x000fe200078e022a */
[----:B------:R-:W-:Y:S01]  /*89d0*/  ISETP.GE.AND P5, PT, R46, RZ, PT ;  /* 0x000000ff2e00720c */ /* 0x000fe20003fa6270 */
[----:B------:R-:W-:Y:S01]  /*89e0*/  VIADD R54, R3, 0x8f ;  /* 0x0000008f03367836 */ /* 0x000fe20000000000 */
[----:B------:R1:W-:Y:S01]  /*89f0*/  STL [R1+0x3a8], R0 ;  /* 0x0003a80001007387 */ /* 0x0003e20000100800 */
[--C-:B------:R-:W-:Y:S01]  /*8a00*/  @!P6 IMAD.IADD R40, R40, 0x1, -R39.reuse ;  /* 0x000000012828e824 */ /* 0x100fe200078e0a27 */
[----:B------:R-:W-:Y:S01]  /*8a10*/  ISETP.GT.U32.AND P6, PT, R39, R26, PT ;  /* 0x0000001a2700720c */ /* 0x000fe20003fc4070 */
[----:B------:R-:W-:Y:S01]  /*8a20*/  @!P3 IMAD.IADD R2, R2, 0x1, -R39 ;  /* 0x000000010202b824 */ /* 0x000fe200078e0a27 */
[----:B------:R-:W-:Y:S01]  /*8a30*/  IABS R35, R54 ;  /* 0x0000003600237213 */ /* 0x000fe20000000000 */
[----:B0-----:R-:W-:-:S02]  /*8a40*/  IMAD.MOV.U32 R4, RZ, RZ, R34 ;  /* 0x000000ffff047224 */ /* 0x001fc400078e0022 */
[--C-:B------:R-:W-:Y:S01]  /*8a50*/  @!P0 IMAD.IADD R38, R38, 0x1, -R39.reuse ;  /* 0x0000000126268824 */ /* 0x100fe200078e0a27 */
[----:B------:R-:W-:Y:S01]  /*8a60*/  ISETP.GT.U32.AND P3, PT, R39, R2, PT ;  /* 0x000000022700720c */ /* 0x000fe20003f64070 */
[----:B------:R-:W-:Y:S01]  /*8a70*/  @!P4 IMAD.MOV R4, RZ, RZ, -R4 ;  /* 0x000000ffff04c224 */ /* 0x000fe200078e0a04 */
[----:B------:R-:W-:Y:S01]  /*8a80*/  ISETP.GE.AND P4, PT, R53, RZ, PT ;  /* 0x000000ff3500720c */ /* 0x000fe20003f86270 */
[----:B------:R-:W-:Y:S01]  /*8a90*/  @!P2 IMAD.IADD R27, R27, 0x1, -R39 ;  /* 0x000000011b1ba824 */ /* 0x000fe200078e0a27 */
[----:B------:R-:W-:Y:S01]  /*8aa0*/  ISETP.GE.AND P2, PT, R54, RZ, PT ;  /* 0x000000ff3600720c */ /* 0x000fe20003f46270 */
[----:B------:R-:W-:Y:S01]  /*8ab0*/  VIADD R53, R3, 0x8e ;  /* 0x0000008e03357836 */ /* 0x000fe20000000000 */
[----:B------:R0:W-:Y:S01]  /*8ac0*/  STL [R1+0x3c0], R4 ;  /* 0x0003c00401007387 */ /* 0x0001e20000100800 */
[----:B-1----:R-:W-:Y:S01]  /*8ad0*/  IMAD.HI.U32 R0, R51, R35, RZ ;  /* 0x0000002333007227 */ /* 0x002fe200078e00ff */
[----:B------:R-:W-:Y:S02]  /*8ae0*/  ISETP.GE.AND P0, PT, R47, RZ, PT ;  /* 0x000000ff2f00720c */ /* 0x000fe40003f06270 */
[----:B------:R-:W-:Y:S01]  /*8af0*/  IABS R36, R53 ;  /* 0x0000003500247213 */ /* 0x000fe20000000000 */
[----:B------:R-:W-:-:S02]  /*8b00*/  IMAD.MOV R0, RZ, RZ, -R0 ;  /* 0x000000ffff007224 */ /* 0x000fc400078e0a00 */
[----:B------:R-:W-:Y:S02]  /*8b10*/  @!P6 IMAD.IADD R26, R26, 0x1, -R39 ;  /* 0x000000011a1ae824 */ /* 0x000fe400078e0a27 */
[C---:B------:R-:W-:Y:S02]  /*8b20*/  IMAD R35, R39.reuse, R0, R35 ;  /* 0x0000000027237224 */ /* 0x040fe400078e0223 */
[----:B0-----:R-:W-:Y:S01]  /*8b30*/  IMAD.MOV.U32 R4, RZ, RZ, R40 ;  /* 0x000000ffff047224 */ /* 0x001fe200078e0028 */
[----:B------:R-:W-:Y:S01]  /*8b40*/  ISETP.GT.U32.AND P6, PT, R39, R26, PT ;  /* 0x0000001a2700720c */ /* 0x000fe20003fc4070 */
[----:B------:R-:W-:Y:S02]  /*8b50*/  VIADD R54, R3, 0x8d ;  /* 0x0000008d03367836 */ /* 0x000fe40000000000 */
[----:B------:R-:W-:Y:S01]  /*8b60*/  @!P5 IMAD.MOV R4, RZ, RZ, -R4 ;  /* 0x000000ffff04d224 */ /* 0x000fe200078e0a04 */
[----:B------:R-:W-:Y:S01]  /*8b70*/  ISETP.GT.U32.AND P5, PT, R39, R27, PT ;  /* 0x0000001b2700720c */ /* 0x000fe20003fa4070 */
[----:B------:R-:W-:Y:S01]  /*8b80*/  IMAD.HI.U32 R0, R51, R36, RZ ;  /* 0x0000002433007227 */ /* 0x000fe200078e00ff */
[----:B------:R-:W-:-:S02]  /*8b90*/  IABS R34, R54 ;  /* 0x0000003600227213 */ /* 0x000fc40000000000 */
[----:B------:R0:W-:Y:S01]  /*8ba0*/  STL [R1+0x3c4], R4 ;  /* 0x0003c40401007387 */ /* 0x0001e20000100800 */
[--C-:B------:R-:W-:Y:S01]  /*8bb0*/  @!P3 IMAD.IADD R2, R2, 0x1, -R39.reuse ;  /* 0x000000010202b824 */ /* 0x100fe200078e0a27 */
[----:B------:R-:W-:Y:S01]  /*8bc0*/  ISETP.GE.AND P3, PT, R52, RZ, PT ;  /* 0x000000ff3400720c */ /* 0x000fe20003f66270 */
[----:B------:R-:W-:Y:S02]  /*8bd0*/  IMAD.MOV R0, RZ, RZ, -R0 ;  /* 0x000000ffff007224 */ /* 0x000fe400078e0a00 */
[----:B------:R-:W-:Y:S01]  /*8be0*/  @!P4 IMAD.MOV R2, RZ, RZ, -R2 ;  /* 0x000000ffff02c224 */ /* 0x000fe200078e0a02 */
[----:B------:R-:W-:Y:S01]  /*8bf0*/  ISETP.GE.AND P4, PT, R53, RZ, PT ;  /* 0x000000ff3500720c */ /* 0x000fe20003f86270 */
[----:B------:R-:W-:Y:S02]  /*8c00*/  IMAD R36, R39, R0, R36 ;  /* 0x0000000027247224 */ /* 0x000fe400078e0224 */
[----:B------:R-:W-:Y:S01]  /*8c10*/  @!P5 IMAD.IADD R27, R27, 0x1, -R39 ;  /* 0x000000011b1bd824 */ /* 0x000fe200078e0a27 */
[----:B------:R-:W-:Y:S01]  /*8c20*/  ISETP.GE.AND P5, PT, R54, RZ, PT ;  /* 0x000000ff3600720c */ /* 0x000fe20003fa6270 */
[----:B0-----:R-:W-:-:S02]  /*8c30*/  IMAD.MOV.U32 R4, RZ, RZ, R38 ;  /* 0x000000ffff047224 */ /* 0x001fc400078e0026 */
[----:B------:R-:W-:Y:S02]  /*8c40*/  IMAD.MOV.U32 R0, RZ, RZ, R34 ;  /* 0x000000ffff007224 */ /* 0x000fe400078e0022 */
[----:B------:R-:W-:Y:S01]  /*8c50*/  @!P1 IMAD.MOV R4, RZ, RZ, -R4 ;  /* 0x000000ffff049224 */ /* 0x000fe200078e0a04 */
[C---:B------:R-:W-:Y:S01]  /*8c60*/  ISETP.GT.U32.AND P1, PT, R39.reuse, R35, PT ;  /* 0x000000232700720c */ /* 0x040fe20003f24070 */
[----:B------:R-:W-:Y:S01]  /*8c70*/  @!P6 IMAD.IADD R26, R26, 0x1, -R39 ;  /* 0x000000011a1ae824 */ /* 0x000fe200078e0a27 */
[----:B------:R-:W-:Y:S01]  /*8c80*/  ISETP.GT.U32.AND P6, PT, R39, R36, PT ;  /* 0x000000242700720c */ /* 0x000fe20003fc4070 */
[C---:B------:R-:W-:Y:S01]  /*8c90*/  VIADD R54, R3.reuse, 0x8c ;  /* 0x0000008c03367836 */ /* 0x040fe20000000000 */
[----:B------:R0:W-:Y:S01]  /*8ca0*/  STL [R1+0x3b4], R4 ;  /* 0x0003b40401007387 */ /* 0x0001e20000100800 */
[C---:B------:R-:W-:Y:S02]  /*8cb0*/  VIADD R53, R3.reuse, 0x8b ;  /* 0x0000008b03357836 */ /* 0x040fe40000000000 */
[C---:B------:R-:W-:Y:S01]  /*8cc0*/  VIADD R47, R3.reuse, 0x89 ;  /* 0x00000089032f7836 */ /* 0x040fe20000000000 */
[----:B------:R1:W-:Y:S01]  /*8cd0*/  STL [R1+0x3ac], R2 ;  /* 0x0003ac0201007387 */ /* 0x0003e20000100800 */
[----:B------:R-:W-:Y:S01]  /*8ce0*/  IABS R34, R54 ;  /* 0x0000003600227213 */ /* 0x000fe20000000000 */
[C---:B------:R-:W-:Y:S01]  /*8cf0*/  VIADD R52, R3.reuse, 0x88 ;  /* 0x0000008803347836 */ /* 0x040fe20000000000 */
[----:B------:R-:W-:Y:S01]  /*8d00*/  IABS R37, R53 ;  /* 0x0000003500257213 */ /* 0x000fe20000000000 */
[----:B------:R-:W-:-:S02]  /*8d10*/  VIADD R46, R3, 0x7e ;  /* 0x0000007e032e7836 */ /* 0x000fc40000000000 */
[----:B0-----:R-:W-:Y:S02]  /*8d20*/  IMAD.MOV.U32 R4, RZ, RZ, R27 ;  /* 0x000000ffff047224 */ /* 0x001fe400078e001b */
[----:B------:R-:W-:Y:S01]  /*8d30*/  @!P1 IMAD.IADD R35, R35, 0x1, -R39 ;  /* 0x0000000123239824 */ /* 0x000fe200078e0a27 */
[----:B------:R-:W-:Y:S01]  /*8d40*/  ISETP.GE.AND P1, PT, R54, RZ, PT ;  /* 0x000000ff3600720c */ /* 0x000fe20003f26270 */
[----:B-1----:R-:W-:-:S04]  /*8d50*/  IMAD.HI.U32 R2, R51, R0, RZ ;  /* 0x0000000033027227 */ /* 0x002fc800078e00ff */
[----:B------:R-:W-:Y:S01]  /*8d60*/  @!P0 IMAD.MOV R4, RZ, RZ, -R4 ;  /* 0x000000ffff048224 */ /* 0x000fe200078e0a04 */
[C---:B------:R-:W-:Y:S01]  /*8d70*/  ISETP.GT.U32.AND P0, PT, R39.reuse, R35, PT ;  /* 0x000000232700720c */ /* 0x040fe20003f04070 */
[----:B------:R-:W-:Y:S02]  /*8d80*/  IMAD.MOV R2, RZ, RZ, -R2 ;  /* 0x000000ffff027224 */ /* 0x000fe400078e0a02 */
[----:B------:R-:W-:Y:S01]  /*8d90*/  @!P6 IMAD.IADD R36, R36, 0x1, -R39 ;  /* 0x000000012424e824 */ /* 0x000fe200078e0a27 */
[----:B------:R0:W-:Y:S01]  /*8da0*/  STL [R1+0x3d0], R4 ;  /* 0x0003d00401007387 */ /* 0x0001e20000100800 */
[C---:B------:R-:W-:Y:S02]  /*8db0*/  IMAD R0, R39.reuse, R2, R0 ;  /* 0x0000000227007224 */ /* 0x040fe400078e0200 */
[----:B------:R-:W-:Y:S01]  /*8dc0*/  IMAD.MOV.U32 R27, RZ, RZ, R34 ;  /* 0x000000ffff1b7224 */ /* 0x000fe200078e0022 */
[----:B------:R-:W-:Y:S01]  /*8dd0*/  ISETP.GT.U32.AND P6, PT, R39, R36, PT ;  /* 0x000000242700720c */ /* 0x000fe20003fc4070 */
[----:B------:R-:W-:-:S04]  /*8de0*/  IMAD.HI.U32 R34, R51, R37, RZ ;  /* 0x0000002533227227 */ /* 0x000fc800078e00ff */
[----:B------:R-:W-:Y:S02]  /*8df0*/  IMAD.MOV R34, RZ, RZ, -R34 ;  /* 0x000000ffff227224 */ /* 0x000fe400078e0a22 */
[----:B0-----:R-:W-:Y:S01]  /*8e00*/  IMAD.MOV.U32 R4, RZ, RZ, R26 ;  /* 0x000000ffff047224 */ /* 0x001fe200078e001a */
[----:B------:R-:W-:Y:S01]  /*8e10*/  IABS R26, R47 ;  /* 0x0000002f001a7213 */ /* 0x000fe20000000000 */
[----:B------:R-:W-:Y:S01]  /*8e20*/  @!P0 IMAD.IADD R35, R35, 0x1, -R39 ;  /* 0x0000000123238824 */ /* 0x000fe200078e0a27 */
[----:B------:R-:W-:Y:S01]  /*8e30*/  ISETP.GE.AND P0, PT, R53, RZ, PT ;  /* 0x000000ff3500720c */ /* 0x000fe20003f06270 */
[----:B------:R-:W-:Y:S01]  /*8e40*/  @!P3 IMAD.MOV R4, RZ, RZ, -R4 ;  /* 0x000000ffff04b224 */ /* 0x000fe200078e0a04 */
[----:B------:R-:W-:Y:S01]  /*8e50*/  ISETP.GT.U32.AND P3, PT, R39, R0, PT ;  /* 0x000000002700720c */ /* 0x000fe20003f64070 */
[----:B------:R-:W-:-:S03]  /*8e60*/  IMAD.HI.U32 R38, R51, R27, RZ ;  /* 0x0000001b33267227 */ /* 0x000fc600078e00ff */
[----:B------:R0:W-:Y:S01]  /*8e70*/  STL [R1+0x3d8], R4 ;  /* 0x0003d80401007387 */ /* 0x0001e20000100800 */
[----:B------:R-:W-:Y:S02]  /*8e80*/  IMAD R37, R39, R34, R37 ;  /* 0x0000002227257224 */ /* 0x000fe400078e0225 */
[----:B------:R-:W-:Y:S02]  /*8e90*/  IMAD.MOV.U32 R5, RZ, RZ, R35 ;  /* 0x000000ffff057224 */ /* 0x000fe400078e0023 */
[----:B------:R-:W-:Y:S02]  /*8ea0*/  IMAD.MOV R38, RZ, RZ, -R38 ;  /* 0x000000ffff267224 */ /* 0x000fe400078e0a26 */
[----:B------:R-:W-:Y:S02]  /*8eb0*/  VIADD R54, R3, 0x8a ;  /* 0x0000008a03367836 */ /* 0x000fe40000000000 */
[--C-:B------:R-:W-:Y:S02]  /*8ec0*/  @!P3 IMAD.IADD R0, R0, 0x1, -R39.reuse ;  /* 0x000000010000b824 */ /* 0x100fe400078e0a27 */
[----:B------:R-:W-:Y:S01]  /*8ed0*/  @!P6 IMAD.IADD R36, R36, 0x1, -R39 ;  /* 0x000000012424e824 */ /* 0x000fe200078e0a27 */
[----:B------:R-:W-:Y:S01]  /*8ee0*/  IABS R2, R54 ;  /* 0x0000003600027213 */ /* 0x000fe20000000000 */
[----:B------:R-:W-:Y:S01]  /*8ef0*/  @!P2 IMAD.MOV R5, RZ, RZ, -R5 ;  /* 0x000000ffff05a224 */ /* 0x000fe200078e0a05 */
[C---:B------:R-:W-:Y:S01]  /*8f00*/  ISETP.GT.U32.AND P3, PT, R39.reuse, R0, PT ;  /* 0x000000002700720c */ /* 0x040fe20003f64070 */
[C---:B------:R-:W-:Y:S01]  /*8f10*/  IMAD R27, R39.reuse, R38, R27 ;  /* 0x00000026271b7224 */ /* 0x040fe200078e021b */
[----:B------:R-:W-:Y:S01]  /*8f20*/  ISETP.GT.U32.AND P2, PT, R39, R37, PT ;  /* 0x000000252700720c */ /* 0x000fe20003f44070 */
[----:B0-----:R-:W-:Y:S01]  /*8f30*/  IMAD.MOV.U32 R4, RZ, RZ, R36 ;  /* 0x000000ffff047224 */ /* 0x001fe200078e0024 */
[----:B------:R-:W-:Y:S01]  /*8f40*/  STL [R1+0x3d4], R5 ;  /* 0x0003d40501007387 */ /* 0x000fe20000100800 */
[----:B------:R-:W-:Y:S01]  /*8f50*/  IMAD.HI.U32 R35, R51, R26, RZ ;  /* 0x0000001a33237227 */ /* 0x000fe200078e00ff */
[----:B------:R-:W-:-:S02]  /*8f60*/  ISETP.GT.U32.AND P6, PT, R39, R27, PT ;  /* 0x0000001b2700720c */ /* 0x000fc40003fc4070 */
[----:B------:R-:W-:Y:S01]  /*8f70*/  IABS R36, R52 ;  /* 0x0000003400247213 */ /* 0x000fe20000000000 */
[----:B------:R-:W-:Y:S01]  /*8f80*/  @!P4 IMAD.MOV R4, RZ, RZ, -R4 ;  /* 0x000000ffff04c224 */ /* 0x000fe200078e0a04 */
[----:B------:R-:W-:Y:S01]  /*8f90*/  ISETP.GE.AND P4, PT, R54, RZ, PT ;  /* 0x000000ff3600720c */ /* 0x000fe20003f86270 */
[----:B------:R-:W-:-:S03]  /*8fa0*/  IMAD.HI.U32 R34, R51, R2, RZ ;  /* 0x0000000233227227 */ /* 0x000fc600078e00ff */
[----:B------:R0:W-:Y:S01]  /*8fb0*/  STL [R1+0x3bc], R4 ;  /* 0x0003bc0401007387 */ /* 0x0001e20000100800 */
[----:B------:R-:W-:Y:S02]  /*8fc0*/  IMAD.MOV R35, RZ, RZ, -R35 ;  /* 0x000000ffff237224 */ /* 0x000fe400078e0a23 */
[--C-:B------:R-:W-:Y:S02]  /*8fd0*/  @!P3 IMAD.IADD R0, R0, 0x1, -R39.reuse ;  /* 0x000000010000b824 */ /* 0x100fe400078e0a27 */
[----:B------:R-:W-:Y:S02]  /*8fe0*/  IMAD.MOV R34, RZ, RZ, -R34 ;  /* 0x000000ffff227224 */ /* 0x000fe400078e0a22 */
[----:B------:R-:W-:Y:S02]  /*8ff0*/  IMAD R26, R39, R35, R26 ;  /* 0x00000023271a7224 */ /* 0x000fe400078e021a */
[----:B------:R-:W-:Y:S02]  /*9000*/  @!P2 IMAD.IADD R37, R37, 0x1, -R39 ;  /* 0x000000012525a824 */ /* 0x000fe400078e0a27 */
[----:B0-----:R-:W-:-:S02]  /*9010*/  IMAD.MOV.U32 R4, RZ, RZ, R0 ;  /* 0x000000ffff047224 */ /* 0x001fc400078e0000 */
[C---:B------:R-:W-:Y:S01]  /*9020*/  IMAD R2, R39.reuse, R34, R2 ;  /* 0x0000002227027224 */ /* 0x040fe200078e0202 */
[C---:B------:R-:W-:Y:S01]  /*9030*/  ISETP.GT.U32.AND P2, PT, R39.reuse, R37, PT ;  /* 0x000000252700720c */ /* 0x040fe20003f44070 */
[----:B------:R-:W-:Y:S01]  /*9040*/  @!P5 IMAD.MOV R4, RZ, RZ, -R4 ;  /* 0x000000ffff04d224 */ /* 0x000fe200078e0a04 */
[----:B------:R-:W-:Y:S01]  /*9050*/  ISETP.GT.U32.AND P5, PT, R39, R26, PT ;  /* 0x0000001a2700720c */ /* 0x000fe20003fa4070 */
[----:B------:R-:W-:Y:S01]  /*9060*/  @!P6 IMAD.IADD R27, R27, 0x1, -R39 ;  /* 0x000000011b1be824 */ /* 0x000fe200078e0a27 */
[----:B------:R-:W-:Y:S01]  /*9070*/  ISETP.GT.U32.AND P3, PT, R39, R2, PT ;  /* 0x000000022700720c */ /* 0x000fe20003f64070 */
[----:B------:R-:W-:Y:S01]  /*9080*/  IMAD.HI.U32 R34, R51, R36, RZ ;  /* 0x0000002433227227 */ /* 0x000fe200078e00ff */
[----:B------:R0:W-:Y:S02]  /*9090*/  STL [R1+0x3a0], R4 ;  /* 0x0003a00401007387 */ /* 0x0001e40000100800 */
[----:B------:R-:W-:Y:S01]  /*90a0*/  ISETP.GT.U32.AND P6, PT, R39, R27, PT ;  /* 0x0000001b2700720c */ /* 0x000fe20003fc4070 */
[----:B------:R-:W-:-:S02]  /*90b0*/  IMAD.MOV R34, RZ, RZ, -R34 ;  /* 0x000000ffff227224 */ /* 0x000fc400078e0a22 */
[----:B------:R-:W-:Y:S02]  /*90c0*/  VIADD R53, R3, 0x87 ;  /* 0x0000008703357836 */ /* 0x000fe40000000000 */
[----:B------:R-:W-:Y:S02]  /*90d0*/  IMAD R36, R39, R34, R36 ;  /* 0x0000002227247224 */ /* 0x000fe400078e0224 */
[--C-:B------:R-:W-:Y:S01]  /*90e0*/  @!P5 IMAD.IADD R26, R26, 0x1, -R39.reuse ;  /* 0x000000011a1ad824 */ /* 0x100fe200078e0a27 */
[----:B------:R-:W-:Y:S01]  /*90f0*/  IABS R0, R53 ;  /* 0x0000003500007213 */ /* 0x000fe20000000000 */
[----:B------:R-:W-:Y:S02]  /*9100*/  VIADD R54, R3, 0x86 ;  /* 0x0000008603367836 */ /* 0x000fe40000000000 */
[--C-:B------:R-:W-:Y:S01]  /*9110*/  @!P2 IMAD.IADD R37, R37, 0x1, -R39.reuse ;  /* 0x000000012525a824 */ /* 0x100fe200078e0a27 */
[C---:B------:R-:W-:Y:S01]  /*9120*/  ISETP.GT.U32.AND P2, PT, R39.reuse, R36, PT ;  /* 0x000000242700720c */ /* 0x040fe20003f44070 */
[--C-:B------:R-:W-:Y:S01]  /*9130*/  @!P3 IMAD.IADD R2, R2, 0x1, -R39.reuse ;  /* 0x000000010202b824 */ /* 0x100fe200078e0a27 */
[----:B------:R-:W-:Y:S01]  /*9140*/  ISETP.GT.U32.AND P5, PT, R39, R26, PT ;  /* 0x0000001a2700720c */ /* 0x000fe20003fa4070 */
[----:B------:R-:W-:Y:S01]  /*9150*/  @!P6 IMAD.IADD R27, R27, 0x1, -R39 ;  /* 0x000000011b1be824 */ /* 0x000fe200078e0a27 */
[----:B------:R-:W-:Y:S01]  /*9160*/  IABS R35, R54 ;  /* 0x0000003600237213 */ /* 0x000fe20000000000 */
[----:B------:R-:W-:Y:S01]  /*9170*/  IMAD.HI.U32 R34, R51, R0, RZ ;  /* 0x0000000033227227 */ /* 0x000fe200078e00ff */
[----:B------:R-:W-:-:S02]  /*9180*/  ISETP.GT.U32.AND P3, PT, R39, R2, PT ;  /* 0x000000022700720c */ /* 0x000fc40003f64070 */
[----:B------:R-:W-:Y:S01]  /*9190*/  ISETP.GE.AND P6, PT, R47, RZ, PT ;  /* 0x000000ff2f00720c */ /* 0x000fe20003fc6270 */
[----:B0-----:R-:W-:Y:S02]  /*91a0*/  IMAD.MOV.U32 R4, RZ, RZ, R37 ;  /* 0x000000ffff047224 */ /* 0x001fe400078e0025 */
[----:B------:R-:W-:Y:S02]  /*91b0*/  IMAD.MOV.U32 R5, RZ, RZ, R27 ;  /* 0x000000ffff057224 */ /* 0x000fe400078e001b */
[----:B------:R-:W-:-:S04]  /*91c0*/  IMAD.HI.U32 R27, R51, R35, RZ ;  /* 0x00000023331b7227 */ /* 0x000fc800078e00ff */
[----:B------:R-:W-:Y:S02]  /*91d0*/  IMAD.MOV R34, RZ, RZ, -R34 ;  /* 0x000000ffff227224 */ /* 0x000fe400078e0a22 */
[----:B------:R-:W-:Y:S01]  /*91e0*/  @!P0 IMAD.MOV R4, RZ, RZ, -R4 ;  /* 0x000000ffff048224 */ /* 0x000fe200078e0a04 */
[----:B------:R-:W-:Y:S01]  /*91f0*/  ISETP.GE.AND P0, PT, R53, RZ, PT ;  /* 0x000000ff3500720c */ /* 0x000fe20003f06270 */
[----:B------:R-:W-:Y:S01]  /*9200*/  @!P1 IMAD.MOV R5, RZ, RZ, -R5 ;  /* 0x000000ffff059224 */ /* 0x000fe200078e0a05 */
[----:B------:R-:W-:Y:S01]  /*9210*/  ISETP.GE.AND P1, PT, R52, RZ, PT ;  /* 0x000000ff3400720c */ /* 0x000fe20003f26270 */
[----:B------:R-:W-:Y:S02]  /*9220*/  IMAD.MOV R27, RZ, RZ, -R27 ;  /* 0x000000ffff1b7224 */ /* 0x000fe400078e0a1b */
[----:B------:R-:W-:Y:S01]  /*9230*/  VIADD R53, R3, 0x85 ;  /* 0x0000008503357836 */ /* 0x000fe20000000000 */
[----:B------:R0:W-:Y:S01]  /*9240*/  STL [R1+0x39c], R5 ;  /* 0x00039c0501007387 */ /* 0x0001e20000100800 */
[----:B------:R-:W-:-:S02]  /*9250*/  @!P2 IMAD.IADD R36, R36, 0x1, -R39 ;  /* 0x000000012424a824 */ /* 0x000fc400078e0a27 */
[C---:B------:R-:W-:Y:S01]  /*9260*/  IMAD R0, R39.reuse, R34, R0 ;  /* 0x0000002227007224 */ /* 0x040fe200078e0200 */
[----:B------:R1:W-:Y:S01]  /*9270*/  STL [R1+0x390], R4 ;  /* 0x0003900401007387 */ /* 0x0003e20000100800 */
[----:B------:R-:W-:Y:S01]  /*9280*/  @!P5 IMAD.IADD R26, R26, 0x1, -R39 ;  /* 0x000000011a1ad824 */ /* 0x000fe200078e0a27 */
[C---:B------:R-:W-:Y:S01]  /*9290*/  ISETP.GT.U32.AND P2, PT, R39.reuse, R36, PT ;  /* 0x000000242700720c */ /* 0x040fe20003f44070 */
[C---:B------:R-:W-:Y:S01]  /*92a0*/  IMAD R35, R39.reuse, R27, R35 ;  /* 0x0000001b27237224 */ /* 0x040fe200078e0223 */
[----:B------:R-:W-:Y:S01]  /*92b0*/  IABS R27, R53 ;  /* 0x00000035001b7213 */ /* 0x000fe20000000000 */
[----:B------:R-:W-:Y:S01]  /*92c0*/  @!P3 IMAD.IADD R2, R2, 0x1, -R39 ;  /* 0x000000010202b824 */ /* 0x000fe200078e0a27 */
[----:B------:R-:W-:Y:S01]  /*92d0*/  ISETP.GT.U32.AND P5, PT, R39, R0, PT ;  /* 0x000000002700720c */ /* 0x000fe20003fa4070 */
[----:B------:R-:W-:Y:S01]  /*92e0*/  VIADD R47, R3, 0x83 ;  /* 0x00000083032f7836 */ /* 0x000fe20000000000 */
[----:B------:R-:W-:Y:S01]  /*92f0*/  ISETP.GE.AND P3, PT, R54, RZ, PT ;  /* 0x000000ff3600720c */ /* 0x000fe20003f66270 */
[----:B0-----:R-:W-:-:S02]  /*9300*/  IMAD.MOV.U32 R5, RZ, RZ, R2 ;  /* 0x000000ffff057224 */ /* 0x001fc400078e0002 */
[----:B-1----:R-:W-:Y:S02]  /*9310*/  IMAD.MOV.U32 R4, RZ, RZ, R26 ;  /* 0x000000ffff047224 */ /* 0x002fe400078e001a */
[----:B------:R-:W-:Y:S01]  /*9320*/  IMAD.MOV.U32 R2, RZ, RZ, R27 ;  /* 0x000000ffff027224 */ /* 0x000fe200078e001b */
[----:B------:R-:W-:Y:S01]  /*9330*/  IABS R27, R47 ;  /* 0x0000002f001b7213 */ /* 0x000fe20000000000 */
[----:B------:R-:W-:Y:S01]  /*9340*/  @!P6 IMAD.MOV R4, RZ, RZ, -R4 ;  /* 0x000000ffff04e224 */ /* 0x000fe200078e0a04 */
[----:B------:R-:W-:Y:S01]  /*9350*/  ISETP.GT.U32.AND P6, PT, R39, R35, PT ;  /* 0x000000232700720c */ /* 0x000fe20003fc4070 */
[----:B------:R-:W-:-:S04]  /*9360*/  IMAD.HI.U32 R26, R51, R2, RZ ;  /* 0x00000002331a7227 */ /* 0x000fc800078e00ff */
[----:B------:R-:W-:Y:S01]  /*9370*/  @!P4 IMAD.MOV R5, RZ, RZ, -R5 ;  /* 0x000000ffff05c224 */ /* 0x000fe200078e0a05 */
[----:B------:R-:W-:Y:S01]  /*9380*/  ISETP.GE.AND P4, PT, R53, RZ, PT ;  /* 0x000000ff3500720c */ /* 0x000fe20003f86270 */
[----:B------:R-:W-:Y:S02]  /*9390*/  VIADD R54, R3, 0x84 ;  /* 0x0000008403367836 */ /* 0x000fe40000000000 */
[----:B------:R-:W-:Y:S01]  /*93a0*/  IMAD.MOV R26, RZ, RZ, -R26 ;  /* 0x000000ffff1a7224 */ /* 0x000fe200078e0a1a */
[----:B------:R-:W-:Y:S01]  /*93b0*/  STL [R1+0x38c], R5 ;  /* 0x00038c0501007387 */ /* 0x000fe20000100800 */
[--C-:B------:R-:W-:Y:S01]  /*93c0*/  @!P2 IMAD.IADD R36, R36, 0x1, -R39.reuse ;  /* 0x000000012424a824 */ /* 0x100fe200078e0a27 */
[----:B------:R-:W-:Y:S01]  /*93d0*/  IABS R34, R54 ;  /* 0x0000003600227213 */ /* 0x000fe20000000000 */
[--C-:B------:R-:W-:Y:S01]  /*93e0*/  @!P5 IMAD.IADD R0, R0, 0x1, -R39.reuse ;  /* 0x000000010000d824 */ /* 0x100fe200078e0a27 */
[----:B------:R0:W-:Y:S01]  /*93f0*/  STL [R1+0x3b8], R4 ;  /* 0x0003b80401007387 */ /* 0x0001e20000100800 */
[----:B------:R-:W-:Y:S01]  /*9400*/  IMAD R2, R39, R26, R2 ;  /* 0x0000001a27027224 */ /* 0x000fe200078e0202 */
[----:B------:R-:W-:Y:S01]  /*9410*/  ISETP.GE.AND P2, PT, R54, RZ, PT ;  /* 0x000000ff3600720c */ /* 0x000fe20003f46270 */
[----:B------:R-:W-:Y:S01]  /*9420*/  @!P6 IMAD.IADD R35, R35, 0x1, -R39 ;  /* 0x000000012323e824 */ /* 0x000fe200078e0a27 */
[----:B------:R-:W-:Y:S01]  /*9430*/  ISETP.GT.U32.AND P5, PT, R39, R0, PT ;  /* 0x000000002700720c */ /* 0x000fe20003fa4070 */
[----:B------:R-:W-:-:S03]  /*9440*/  IMAD.HI.U32 R37, R51, R34, RZ ;  /* 0x0000002233257227 */ /* 0x000fc600078e00ff */
[----:B------:R-:W-:Y:S01]  /*9450*/  ISETP.GT.U32.AND P6, PT, R39, R35, PT ;  /* 0x000000232700720c */ /* 0x000fe20003fc4070 */
[----:B------:R-:W-:-:S04]  /*9460*/  IMAD.HI.U32 R26, R51, R27, RZ ;  /* 0x0000001b331a7227 */ /* 0x000fc800078e00ff */
[----:B0-----:R-:W-:Y:S02]  /*9470*/  IMAD.MOV.U32 R4, RZ, RZ, R36 ;  /* 0x000000ffff047224 */ /* 0x001fe400078e0024 */
[----:B------:R-:W-:Y:S02]  /*9480*/  IMAD.MOV R37, RZ, RZ, -R37 ;  /* 0x000000ffff257224 */ /* 0x000fe400078e0a25 */
[----:B------:R-:W-:Y:S01]  /*9490*/  @!P1 IMAD.MOV R4, RZ, RZ, -R4 ;  /* 0x000000ffff049224 */ /* 0x000fe200078e0a04 */
[C---:B------:R-:W-:Y:S01]  /*94a0*/  ISETP.GT.U32.AND P1, PT, R39.reuse, R2, PT ;  /* 0x000000022700720c */ /* 0x040fe20003f24070 */
[----:B------:R-:W-:Y:S02]  /*94b0*/  IMAD.MOV R26, RZ, RZ, -R26 ;  /* 0x000000ffff1a7224 */ /* 0x000fe400078e0a1a */
[----:B------:R-:W-:Y:S01]  /*94c0*/  IMAD R34, R39, R37, R34 ;  /* 0x0000002527227224 */ /* 0x000fe200078e0222 */
[----:B------:R0:W-:Y:S01]  /*94d0*/  STL [R1+0x3b0], R4 ;  /* 0x0003b00401007387 */ /* 0x0001e20000100800 */
[----:B------:R-:W-:-:S02]  /*94e0*/  @!P5 IMAD.IADD R0, R0, 0x1, -R39 ;  /* 0x000000010000d824 */ /* 0x000fc400078e0a27 */
[C---:B------:R-:W-:Y:S01]  /*94f0*/  IMAD R27, R39.reuse, R26, R27 ;  /* 0x0000001a271b7224 */ /* 0x040fe200078e021b */
[----:B------:R-:W-:Y:S01]  /*9500*/  ISETP.GT.U32.AND P5, PT, R39, R34, PT ;  /* 0x000000222700720c */ /* 0x000fe20003fa4070 */
[----:B------:R-:W-:Y:S02]  /*9510*/  VIADD R54, R3, 0x82 ;  /* 0x0000008203367836 */ /* 0x000fe40000000000 */
[--C-:B------:R-:W-:Y:S01]  /*9520*/  @!P6 IMAD.IADD R35, R35, 0x1, -R39.reuse ;  /* 0x000000012323e824 */ /* 0x100fe200078e0a27 */
[----:B------:R-:W-:Y:S01]  /*9530*/  ISETP.GT.U32.AND P6, PT, R39, R27, PT ;  /* 0x0000001b2700720c */ /* 0x000fe20003fc4070 */
[----:B------:R-:W-:Y:S01]  /*9540*/  @!P1 IMAD.IADD R2, R2, 0x1, -R39 ;  /* 0x0000000102029824 */ /* 0x000fe200078e0a27 */
[----:B------:R-:W-:Y:S01]  /*9550*/  IABS R41, R54 ;  /* 0x0000003600297213 */ /* 0x000fe20000000000 */
[----:B0-----:R-:W-:Y:S01]  /*9560*/  IMAD.MOV.U32 R4, RZ, RZ, R0 ;  /* 0x000000ffff047224 */ /* 0x001fe200078e0000 */
[----:B------:R-:W-:Y:S01]  /*9570*/  ISETP.GE.AND P1, PT, R47, RZ, PT ;  /* 0x000000ff2f00720c */ /* 0x000fe20003f26270 */
[----:B------:R-:W-:-:S02]  /*9580*/  VIADD R52, R3, 0x81 ;  /* 0x0000008103347836 */ /* 0x000fc40000000000 */
[----:B------:R-:W-:Y:S01]  /*9590*/  @!P0 IMAD.MOV R4, RZ, RZ, -R4 ;  /* 0x000000ffff048224 */ /* 0x000fe200078e0a04 */
[----:B------:R-:W-:Y:S01]  /*95a0*/  ISETP.GT.U32.AND P0, PT, R39, R2, PT ;  /* 0x000000022700720c */ /* 0x000fe20003f04070 */
[----:B------:R-:W-:Y:S01]  /*95b0*/  VIADD R53, R3, 0x80 ;  /* 0x0000008003357836 */ /* 0x000fe20000000000 */
[----:B------:R-:W-:Y:S01]  /*95c0*/  IABS R36, R52 ;  /* 0x0000003400247213 */ /* 0x000fe20000000000 */
[----:B------:R-:W-:Y:S01]  /*95d0*/  IMAD.HI.U32 R37, R51, R41, RZ ;  /* 0x0000002933257227 */ /* 0x000fe200078e00ff */
[----:B------:R0:W-:Y:S02]  /*95e0*/  STL [R1+0x388], R4 ;  /* 0x0003880401007387 */ /* 0x0001e40000100800 */
[----:B------:R-:W-:Y:S01]  /*95f0*/  IABS R38, R53 ;  /* 0x0000003500267213 */ /* 0x000fe20000000000 */
[----:B------:R-:W-:Y:S01]  /*9600*/  @!P5 IMAD.IADD R34, R34, 0x1, -R39 ;  /* 0x000000012222d824 */ /* 0x000fe200078e0a27 */
[----:B------:R-:W-:Y:S01]  /*9610*/  ISETP.GE.AND P5, PT, R54, RZ, PT ;  /* 0x000000ff3600720c */ /* 0x000fe20003fa6270 */
[----:B------:R-:W-:-:S02]  /*9620*/  IMAD.MOV R37, RZ, RZ, -R37 ;  /* 0x000000ffff257224 */ /* 0x000fc400078e0a25 */
[----:B------:R-:W-:-:S04]  /*9630*/  IMAD.HI.U32 R0, R51, R36, RZ ;  /* 0x0000002433007227 */ /* 0x000fc800078e00ff */
[----:B0-----:R-:W-:Y:S02]  /*9640*/  IMAD.MOV.U32 R4, RZ, RZ, R35 ;  /* 0x000000ffff047224 */ /* 0x001fe400078e0023 */
[----:B------:R-:W-:Y:S01]  /*9650*/  @!P6 IMAD.IADD R27, R27, 0x1, -R39 ;  /* 0x000000011b1be824 */ /* 0x000fe200078e0a27 */
[----:B------:R-:W-:Y:S01]  /*9660*/  ISETP.GT.U32.AND P6, PT, R39, R34, PT ;  /* 0x000000222700720c */ /* 0x000fe20003fc4070 */
[----:B------:R-:W-:Y:S02]  /*9670*/  @!P3 IMAD.MOV R4, RZ, RZ, -R4 ;  /* 0x000000ffff04b224 */ /* 0x000fe400078e0a04 */
[----:B------:R-:W-:Y:S01]  /*9680*/  IMAD.HI.U32 R26, R51, R38, RZ ;  /* 0x00000026331a7227 */ /* 0x000fe200078e00ff */
[C---:B------:R-:W-:Y:S02]  /*9690*/  ISETP.GT.U32.AND P3, PT, R39.reuse, R27, PT ;  /* 0x0000001b2700720c */ /* 0x040fe40003f64070 */
[----:B------:R0:W-:Y:S01]  /*96a0*/  STL [R1+0x37c], R4 ;  /* 0x00037c0401007387 */ /* 0x0001e20000100800 */
[----:B------:R-:W-:-:S02]  /*96b0*/  IMAD R41, R39, R37, R41 ;  /* 0x0000002527297224 */ /* 0x000fc400078e0229 */
[----:B------:R-:W-:Y:S02]  /*96c0*/  IMAD.MOV R35, RZ, RZ, -R0 ;  /* 0x000000ffff237224 */ /* 0x000fe400078e0a00 */
[----:B------:R-:W-:Y:S01]  /*96d0*/  @!P0 IMAD.IADD R2, R2, 0x1, -R39 ;  /* 0x0000000102028824 */ /* 0x000fe200078e0a27 */
[C---:B------:R-:W-:Y:S01]  /*96e0*/  ISETP.GT.U32.AND P0, PT, R39.reuse, R41, PT ;  /* 0x000000292700720c */ /* 0x040fe20003f04070 */
[----:B------:R-:W-:Y:S01]  /*96f0*/  IMAD.MOV R0, RZ, RZ, -R26 ;  /* 0x000000ffff007224 */ /* 0x000fe200078e0a1a */
[----:B------:R-:W-:Y:S01]  /*9700*/  IABS R26, R46 ;  /* 0x0000002e001a7213 */ /* 0x000fe20000000000 */
[C---:B------:R-:W-:Y:S02]  /*9710*/  IMAD R36, R39.reuse, R35, R36 ;  /* 0x0000002327247224 */ /* 0x040fe400078e0224 */
[----:B0-----:R-:W-:Y:S02]  /*9720*/  IMAD.MOV.U32 R4, RZ, RZ, R2 ;  /* 0x000000ffff047224 */ /* 0x001fe400078e0002 */
[----:B------:R-:W-:-:S02]  /*9730*/  IMAD R38, R39, R0, R38 ;  /* 0x0000000027267224 */ /* 0x000fc400078e0226 */
[----:B------:R-:W-:Y:S01]  /*9740*/  @!P4 IMAD.MOV R4, RZ, RZ, -R4 ;  /* 0x000000ffff04c224 */ /* 0x000fe200078e0a04 */
[C---:B------:R-:W-:Y:S01]  /*9750*/  ISETP.GT.U32.AND P4, PT, R39.reuse, R36, PT ;  /* 0x000000242700720c */ /* 0x040fe20003f84070 */
        /* <DEDUP_REMOVED lines=8> */
[----:B------:R-:W-:Y:S02]  /*97e0*/  IMAD.MOV R0, RZ, RZ, -R0 ;  /* 0x000000ffff007224 */ /* 0x000fe400078e0a00 */
[----:B------:R-:W-:Y:S01]  /*97f0*/  @!P4 IMAD.IADD R36, R36, 0x1, -R39 ;  /* 0x000000012424c824 */ /* 0x000fe200078e0a27 */
[----:B------:R-:W-:Y:S01]  /*9800*/  ISETP.GT.U32.AND P4, PT, R39, R41, PT ;  /* 0x000000292700720c */ /* 0x000fe20003f84070 */
[----:B------:R-:W-:-:S04]  /*9810*/  IMAD.HI.U32 R2, R51, R37, RZ ;  /* 0x0000002533027227 */ /* 0x000fc800078e00ff */
[----:B------:R-:W-:Y:S01]  /*9820*/  @!P6 IMAD.IADD R38, R38, 0x1, -R39 ;  /* 0x000000012626e824 */ /* 0x000fe200078e0a27 */
[----:B------:R-:W-:Y:S01]  /*9830*/  ISETP.GT.U32.AND P6, PT, R39, R36, PT ;  /* 0x000000242700720c */ /* 0x000fe20003fc4070 */
[----:B------:R-:W-:Y:S02]  /*9840*/  IMAD.MOV R2, RZ, RZ, -R2 ;  /* 0x000000ffff027224 */ /* 0x000fe400078e0a02 */
[----:B------:R-:W-:Y:S02]  /*9850*/  VIADD R47, R3, 0x7d ;  /* 0x0000007d032f7836 */ /* 0x000fe40000000000 */
[C---:B------:R-:W-:Y:S02]  /*9860*/  IMAD R37, R39.reuse, R2, R37 ;  /* 0x0000000227257224 */ /* 0x040fe400078e0225 */
[----:B------:R-:W-:Y:S01]  /*9870*/  IMAD R26, R39, R0, R26 ;  /* 0x00000000271a7224 */ /* 0x000fe200078e021a */
        /* <DEDUP_REMOVED lines=8> */
[----:B0-----:R-:W-:Y:S02]  /*9900*/  IMAD.MOV.U32 R4, RZ, RZ, R27 ;  /* 0x000000ffff047224 */ /* 0x001fe400078e001b */
[----:B------:R-:W-:-:S04]  /*9910*/  IMAD.HI.U32 R0, R51, R35, RZ ;  /* 0x0000002333007227 */ /* 0x000fc800078e00ff */
[----:B------:R-:W-:Y:S01]  /*9920*/  @!P2 IMAD.MOV R5, RZ, RZ, -R5 ;  /* 0x000000ffff05a224 */ /* 0x000fe200078e0a05 */
[----:B------:R-:W-:Y:S01]  /*9930*/  ISETP.GT.U32.AND P2, PT, R39, R38, PT ;  /* 0x000000262700720c */ /* 0x000fe20003f44070 */
[----:B------:R-:W-:Y:S01]  /*9940*/  @!P1 IMAD.MOV R4, RZ, RZ, -R4 ;  /* 0x000000ffff049224 */ /* 0x000fe200078e0a04 */
[----:B------:R-:W-:Y:S01]  /*9950*/  ISETP.GE.AND P1, PT, R54, RZ, PT ;  /* 0x000000ff3600720c */ /* 0x000fe20003f26270 */
[----:B------:R-:W-:Y:S01]  /*9960*/  IMAD.MOV R0, RZ, RZ, -R0 ;  /* 0x000000ffff007224 */ /* 0x000fe200078e0a00 */
[----:B------:R-:W-:Y:S01]  /*9970*/  STL [R1+0x36c], R5 ;  /* 0x00036c0501007387 */ /* 0x000fe20000100800 */
[----:B------:R-:W-:Y:S02]  /*9980*/  @!P4 IMAD.IADD R37, R37, 0x1, -R39 ;  /* 0x000000012525c824 */ /* 0x000fe400078e0a27 */
[----:B------:R-:W-:Y:S01]  /*9990*/  IMAD R35, R39, R0, R35 ;  /* 0x0000000027237224 */ /* 0x000fe200078e0223 */
[----:B------:R0:W-:Y:S01]  /*99a0*/  STL [R1+0x368], R4 ;  /* 0x0003680401007387 */ /* 0x0001e20000100800 */
[----:B------:R-:W-:-:S02]  /*99b0*/  VIADD R53, R3, 0x7b ;  /* 0x0000007b03357836 */ /* 0x000fc40000000000 */
[--C-:B------:R-:W-:Y:S01]  /*99c0*/  @!P6 IMAD.IADD R26, R26, 0x1, -R39.reuse ;  /* 0x000000011a1ae824 */ /* 0x100fe200078e0a27 */
[----:B------:R-:W-:Y:S01]  /*99d0*/  ISETP.GT.U32.AND P6, PT, R39, R37, PT ;  /* 0x000000252700720c */ /* 0x000fe20003fc4070 */
[----:B------:R-:W-:Y:S01]  /*99e0*/  VIADD R52, R3, 0x7c ;  /* 0x0000007c03347836 */ /* 0x000fe20000000000 */
[----:B------:R-:W-:Y:S01]  /*99f0*/  ISETP.GT.U32.AND P4, PT, R39, R35, PT ;  /* 0x000000232700720c */ /* 0x000fe20003f84070 */
[----:B------:R-:W-:Y:S01]  /*9a00*/  VIADD R54, R3, 0x7a ;  /* 0x0000007a03367836 */ /* 0x000fe20000000000 */
[----:B------:R-:W-:Y:S01]  /*9a10*/  IABS R2, R53 ;  /* 0x0000003500027213 */ /* 0x000fe20000000000 */
[----:B------:R-:W-:Y:S01]  /*9a20*/  @!P2 IMAD.IADD R38, R38, 0x1, -R39 ;  /* 0x000000012626a824 */ /* 0x000fe200078e0a27 */
[----:B------:R-:W-:Y:S01]  /*9a30*/  IABS R34, R52 ;  /* 0x0000003400227213 */ /* 0x000fe20000000000 */
[----:B0-----:R-:W-:Y:S01]  /*9a40*/  IMAD.MOV.U32 R4, RZ, RZ, R41 ;  /* 0x000000ffff047224 */ /* 0x001fe200078e0029 */
[----:B------:R-:W-:Y:S01]  /*9a50*/  IABS R0, R54 ;  /* 0x0000003600007213 */ /* 0x000fe20000000000 */
[----:B------:R-:W-:Y:S01]  /*9a60*/  IMAD.HI.U32 R40, R51, R2, RZ ;  /* 0x0000000233287227 */ /* 0x000fe200078e00ff */
[----:B------:R-:W-:-:S03]  /*9a70*/  ISETP.GE.AND P2, PT, R46, RZ, PT ;  /* 0x000000ff2e00720c */ /* 0x000fc60003f46270 */
[----:B------:R-:W-:Y:S01]  /*9a80*/  @!P5 IMAD.MOV R4, RZ, RZ, -R4 ;  /* 0x000000ffff04d224 */ /* 0x000fe200078e0a04 */
[----:B------:R-:W-:Y:S01]  /*9a90*/  ISETP.GE.AND P5, PT, R47, RZ, PT ;  /* 0x000000ff2f00720c */ /* 0x000fe20003fa6270 */
[----:B------:R-:W-:-:S03]  /*9aa0*/  IMAD.HI.U32 R27, R51, R34, RZ ;  /* 0x00000022331b7227 */ /* 0x000fc600078e00ff */
[----:B------:R0:W-:Y:S01]  /*9ab0*/  STL [R1+0x364], R4 ;  /* 0x0003640401007387 */ /* 0x0001e20000100800 */
[----:B------:R-:W-:Y:S02]  /*9ac0*/  IMAD.MOV R40, RZ, RZ, -R40 ;  /* 0x000000ffff287224 */ /* 0x000fe400078e0a28 */
[--C-:B------:R-:W-:Y:S02]  /*9ad0*/  @!P6 IMAD.IADD R37, R37, 0x1, -R39.reuse ;  /* 0x000000012525e824 */ /* 0x100fe400078e0a27 */
[----:B------:R-:W-:Y:S01]  /*9ae0*/  @!P4 IMAD.IADD R35, R35, 0x1, -R39 ;  /* 0x000000012323c824 */ /* 0x000fe200078e0a27 */
[C---:B------:R-:W-:Y:S01]  /*9af0*/  ISETP.GT.U32.AND P4, PT, R39.reuse, R26, PT ;  /* 0x0000001a2700720c */ /* 0x040fe20003f84070 */
[----:B------:R-:W-:Y:S02]  /*9b00*/  IMAD.MOV R27, RZ, RZ, -R27 ;  /* 0x000000ffff1b7224 */ /* 0x000fe400078e0a1b */
[----:B------:R-:W-:Y:S02]  /*9b10*/  IMAD R2, R39, R40, R2 ;  /* 0x0000002827027224 */ /* 0x000fe400078e0202 */
[----:B0-----:R-:W-:-:S02]  /*9b20*/  IMAD.MOV.U32 R4, RZ, RZ, R36 ;  /* 0x000000ffff047224 */ /* 0x001fc400078e0024 */
[C---:B------:R-:W-:Y:S02]  /*9b30*/  IMAD R34, R39.reuse, R27, R34 ;  /* 0x0000001b27227224 */ /* 0x040fe400078e0222 */
[----:B------:R-:W-:Y:S01]  /*9b40*/  @!P3 IMAD.MOV R4, RZ, RZ, -R4 ;  /* 0x000000ffff04b224 */ /* 0x000fe200078e0a04 */
[----:B------:R-:W-:Y:S01]  /*9b50*/  ISETP.GT.U32.AND P3, PT, R39, R35, PT ;  /* 0x000000232700720c */ /* 0x000fe20003f64070 */
[----:B------:R-:W-:Y:S01]  /*9b60*/  IMAD.HI.U32 R36, R51, R0, RZ ;  /* 0x0000000033247227 */ /* 0x000fe200078e00ff */
[----:B------:R-:W-:Y:S02]  /*9b70*/  ISETP.GT.U32.AND P6, PT, R39, R34, PT ;  /* 0x000000222700720c */ /* 0x000fe40003fc4070 */
[----:B------:R0:W-:Y:S01]  /*9b80*/  STL [R1+0x360], R4 ;  /* 0x0003600401007387 */ /* 0x0001e20000100800 */
[----:B------:R-:W-:Y:S02]  /*9b90*/  IMAD.MOV.U32 R5, RZ, RZ, R38 ;  /* 0x000000ffff057224 */ /* 0x000fe400078e0026 */
[----:B------:R-:W-:-:S02]  /*9ba0*/  VIADD R46, R3, 0x79 ;  /* 0x00000079032e7836 */ /* 0x000fc40000000000 */
[----:B------:R-:W-:Y:S02]  /*9bb0*/  IMAD.MOV R36, RZ, RZ, -R36 ;  /* 0x000000ffff247224 */ /* 0x000fe400078e0a24 */
[----:B------:R-:W-:Y:S01]  /*9bc0*/  @!P0 IMAD.MOV R5, RZ, RZ, -R5 ;  /* 0x000000ffff058224 */ /* 0x000fe200078e0a05 */
[----:B------:R-:W-:Y:S01]  /*9bd0*/  IABS R27, R46 ;  /* 0x0000002e001b7213 */ /* 0x000fe20000000000 */
[----:B------:R-:W-:Y:S01]  /*9be0*/  IMAD R0, R39, R36, R0 ;  /* 0x0000002427007224 */ /* 0x000fe200078e0200 */
[----:B------:R-:W-:Y:S01]  /*9bf0*/  ISETP.GE.AND P0, PT, R52, RZ, PT ;  /* 0x000000ff3400720c */ /* 0x000fe20003f06270 */
[----:B0-----:R-:W-:Y:S01]  /*9c00*/  IMAD.MOV.U32 R4, RZ, RZ, R37 ;  /* 0x000000ffff047224 */ /* 0x001fe200078e0025 */
[----:B------:R-:W-:Y:S01]  /*9c10*/  STL [R1+0x350], R5 ;  /* 0x0003500501007387 */ /* 0x000fe20000100800 */
[--C-:B------:R-:W-:Y:S01]  /*9c20*/  @!P4 IMAD.IADD R26, R26, 0x1, -R39.reuse ;  /* 0x000000011a1ac824 */ /* 0x100fe200078e0a27 */
[----:B------:R-:W-:Y:S01]  /*9c30*/  ISETP.GE.AND P4, PT, R53, RZ, PT ;  /* 0x000000ff3500720c */ /* 0x000fe20003f86270 */
[----:B------:R-:W-:Y:S01]  /*9c40*/  @!P1 IMAD.MOV R4, RZ, RZ, -R4 ;  /* 0x000000ffff049224 */ /* 0x000fe200078e0a04 */
[----:B------:R-:W-:Y:S01]  /*9c50*/  ISETP.GT.U32.AND P1, PT, R39, R2, PT ;  /* 0x000000022700720c */ /* 0x000fe20003f24070 */
[----:B------:R-:W-:Y:S01]  /*9c60*/  @!P3 IMAD.IADD R35, R35, 0x1, -R39 ;  /* 0x000000012323b824 */ /* 0x000fe200078e0a27 */
[----:B------:R-:W-:Y:S01]  /*9c70*/  ISETP.GT.U32.AND P3, PT, R39, R0, PT ;  /* 0x000000002700720c */ /* 0x000fe20003f64070 */
[----:B------:R-:W-:Y:S01]  /*9c80*/  IMAD.HI.U32 R36, R51, R27, RZ ;  /* 0x0000001b33247227 */ /* 0x000fe200078e00ff */
[----:B------:R0:W-:Y:S03]  /*9c90*/  STL [R1+0x348], R4 ;  /* 0x0003480401007387 */ /* 0x0001e60000100800 */
[----:B------:R-:W-:-:S02]  /*9ca0*/  VIADD R52, R3, 0x77 ;  /* 0x0000007703347836 */ /* 0x000fc40000000000 */
[----:B------:R-:W-:Y:S02]  /*9cb0*/  IMAD.MOV R36, RZ, RZ, -R36 ;  /* 0x000000ffff247224 */ /* 0x000fe400078e0a24 */
[--C-:B------:R-:W-:Y:S01]  /*9cc0*/  @!P6 IMAD.IADD R34, R34, 0x1, -R39.reuse ;  /* 0x000000012222e824 */ /* 0x100fe200078e0a27 */
[----:B------:R-:W-:Y:S01]  /*9cd0*/  IABS R41, R52 ;  /* 0x0000003400297213 */ /* 0x000fe20000000000 */
[----:B------:R-:W-:Y:S01]  /*9ce0*/  @!P1 IMAD.IADD R2, R2, 0x1, -R39 ;  /* 0x0000000102029824 */ /* 0x000fe200078e0a27 */
[----:B------:R-:W-:Y:S01]  /*9cf0*/  ISETP.GE.AND P6, PT, R54, RZ, PT ;  /* 0x000000ff3600720c */ /* 0x000fe20003fc6270 */
[----:B0-----:R-:W-:Y:S01]  /*9d00*/  IMAD.MOV.U32 R4, RZ, RZ, R26 ;  /* 0x000000ffff047224 */ /* 0x001fe200078e001a */
[C---:B------:R-:W-:Y:S01]  /*9d10*/  ISETP.GT.U32.AND P1, PT, R39.reuse, R34, PT ;  /* 0x000000222700720c */ /* 0x040fe20003f24070 */
[C---:B------:R-:W-:Y:S02]  /*9d20*/  IMAD R27, R39.reuse, R36, R27 ;  /* 0x00000024271b7224 */ /* 0x040fe400078e021b */
[----:B------:R-:W-:Y:S01]  /*9d30*/  @!P2 IMAD.MOV R4, RZ, RZ, -R4 ;  /* 0x000000ffff04a224 */ /* 0x000fe200078e0a04 */
[----:B------:R-:W-:Y:S01]  /*9d40*/  ISETP.GT.U32.AND P2, PT, R39, R2, PT ;  /* 0x000000022700720c */ /* 0x000fe20003f44070 */
[----:B------:R-:W-:-:S03]  /*9d50*/  IMAD.HI.U32 R40, R51, R41, RZ ;  /* 0x0000002933287227 */ /* 0x000fc600078e00ff */
[----:B------:R0:W-:Y:S01]  /*9d60*/  STL [R1+0x340], R4 ;  /* 0x0003400401007387 */ /* 0x0001e20000100800 */
[--C-:B------:R-:W-:Y:S02]  /*9d70*/  @!P3 IMAD.IADD R0, R0, 0x1, -R39.reuse ;  /* 0x000000010000b824 */ /* 0x100fe400078e0a27 */
[----:B------:R-:W-:Y:S02]  /*9d80*/  VIADD R47, R3, 0x78 ;  /* 0x00000078032f7836 */ /* 0x000fe40000000000 */
[----:B------:R-:W-:Y:S01]  /*9d90*/  IMAD.MOV R40, RZ, RZ, -R40 ;  /* 0x000000ffff287224 */ /* 0x000fe200078e0a28 */
[----:B------:R-:W-:Y:S01]  /*9da0*/  ISETP.GT.U32.AND P3, PT, R39, R0, PT ;  /* 0x000000002700720c */ /* 0x000fe20003f64070 */
[----:B------:R-:W-:Y:S01]  /*9db0*/  VIADD R53, R3, 0x76 ;  /* 0x0000007603357836 */ /* 0x000fe20000000000 */
[----:B------:R-:W-:Y:S01]  /*9dc0*/  IABS R36, R47 ;  /* 0x0000002f00247213 */ /* 0x000fe20000000000 */
[----:B------:R-:W-:Y:S02]  /*9dd0*/  @!P2 IMAD.IADD R2, R2, 0x1, -R39 ;  /* 0x000000010202a824 */ /* 0x000fe400078e0a27 */
[----:B0-----:R-:W-:Y:S01]  /*9de0*/  IMAD.MOV.U32 R4, RZ, RZ, R35 ;  /* 0x000000ffff047224 */ /* 0x001fe200078e0023 */
[----:B------:R-:W-:Y:S01]  /*9df0*/  IABS R38, R53 ;  /* 0x0000003500267213 */ /* 0x000fe20000000000 */
[----:B------:R-:W-:-:S02]  /*9e00*/  IMAD R41, R39, R40, R41 ;  /* 0x0000002827297224 */ /* 0x000fc400078e0229 */
[----:B------:R-:W-:Y:S01]  /*9e10*/  @!P5 IMAD.MOV R4, RZ, RZ, -R4 ;  /* 0x000000ffff04d224 */ /* 0x000fe200078e0a04 */
[----:B------:R-:W-:Y:S01]  /*9e20*/  ISETP.GT.U32.AND P5, PT, R39, R27, PT ;  /* 0x0000001b2700720c */ /* 0x000fe20003fa4070 */
[----:B------:R-:W-:Y:S02]  /*9e30*/  VIADD R54, R3, 0x75 ;  /* 0x0000007503367836 */ /* 0x000fe40000000000 */
[----:B------:R-:W-:Y:S01]  /*9e40*/  @!P1 IMAD.IADD R34, R34, 0x1, -R39 ;  /* 0x0000000122229824 */ /* 0x000fe200078e0a27 */
[----:B------:R0:W-:Y:S01]  /*9e50*/  STL [R1+0x33c], R4 ;  /* 0x00033c0401007387 */ /* 0x0001e20000100800 */
[----:B------:R-:W-:Y:S01]  /*9e60*/  @!P4 IMAD.MOV R2, RZ, RZ, -R2 ;  /* 0x000000ffff02c224 */ /* 0x000fe200078e0a02 */
[----:B------:R-:W-:Y:S01]  /*9e70*/  ISETP.GT.U32.AND P4, PT, R39, R41, PT ;  /* 0x000000292700720c */ /* 0x000fe20003f84070 */
[----:B------:R-:W-:Y:S01]  /*9e80*/  IMAD.HI.U32 R26, R51, R36, RZ ;  /* 0x00000024331a7227 */ /* 0x000fe200078e00ff */
[----:B------:R-:W-:Y:S02]  /*9e90*/  IABS R37, R54 ;  /* 0x0000003600257213 */ /* 0x000fe40000000000 */
[----:B------:R-:W-:Y:S01]  /*9ea0*/  ISETP.GE.AND P1, PT, R46, RZ, PT ;  /* 0x000000ff2e00720c */ /* 0x000fe20003f26270 */
[----:B------:R-:W-:-:S02]  /*9eb0*/  IMAD.MOV R26, RZ, RZ, -R26 ;  /* 0x000000ffff1a7224 */ /* 0x000fc400078e0a1a */
[--C-:B------:R-:W-:Y:S01]  /*9ec0*/  @!P5 IMAD.IADD R27, R27, 0x1, -R39.reuse ;  /* 0x000000011b1bd824 */ /* 0x100fe200078e0a27 */
[----:B------:R-:W-:Y:S01]  /*9ed0*/  ISETP.GE.AND P5, PT, R52, RZ, PT ;  /* 0x000000ff3400720c */ /* 0x000fe20003fa6270 */
[----:B0-----:R-:W-:Y:S02]  /*9ee0*/  IMAD.MOV.U32 R4, RZ, RZ, R34 ;  /* 0x000000ffff047224 */ /* 0x001fe400078e0022 */
[----:B------:R-:W-:Y:S01]  /*9ef0*/  @!P3 IMAD.IADD R0, R0, 0x1, -R39 ;  /* 0x000000010000b824 */ /* 0x000fe200078e0a27 */
[----:B------:R-:W-:Y:S01]  /*9f00*/  ISETP.GE.AND P3, PT, R47, RZ, PT ;  /* 0x000000ff2f00720c */ /* 0x000fe20003f66270 */
[----:B------:R-:W-:Y:S01]  /*9f10*/  @!P0 IMAD.MOV R4, RZ, RZ, -R4 ;  /* 0x000000ffff048224 */ /* 0x000fe200078e0a04 */
[C---:B------:R-:W-:Y:S01]  /*9f20*/  ISETP.GT.U32.AND P0, PT, R39.reuse, R27, PT ;  /* 0x0000001b2700720c */ /* 0x040fe20003f04070 */
[----:B------:R-:W-:Y:S02]  /*9f30*/  IMAD R36, R39, R26, R36 ;  /* 0x0000001a27247224 */ /* 0x000fe400078e0224 */
[----:B------:R-:W-:Y:S01]  /*9f40*/  IMAD.HI.U32 R35, R51, R38, RZ ;  /* 0x0000002633237227 */ /* 0x000fe200078e00ff */
[----:B------:R0:W-:Y:S02]  /*9f50*/  STL [R1+0x330], R4 ;  /* 0x0003300401007387 */ /* 0x0001e40000100800 */
[----:B------:R-:W-:Y:S01]  /*9f60*/  ISETP.GT.U32.AND P2, PT, R39, R36, PT ;  /* 0x000000242700720c */ /* 0x000fe20003f44070 */
[----:B------:R-:W-:Y:S01]  /*9f70*/  IMAD.HI.U32 R26, R51, R37, RZ ;  /* 0x00000025331a7227 */ /* 0x000fe200078e00ff */
[----:B------:R1:W-:Y:S03]  /*9f80*/  STL [R1+0x31c], R2 ;  /* 0x00031c0201007387 */ /* 0x0003e60000100800 */
[----:B------:R-:W-:-:S02]  /*9f90*/  VIADD R47, R3, 0x74 ;  /* 0x00000074032f7836 */ /* 0x000fc40000000000 */
[----:B------:R-:W-:Y:S02]  /*9fa0*/  IMAD.MOV R35, RZ, RZ, -R35 ;  /* 0x000000ffff237224 */ /* 0x000fe400078e0a23 */
[----:B------:R-:W-:Y:S01]  /*9fb0*/  IMAD.MOV R26, RZ, RZ, -R26 ;  /* 0x000000ffff1a7224 */ /* 0x000fe200078e0a1a */
[----:B------:R-:W-:Y:S01]  /*9fc0*/  IABS R34, R47 ;  /* 0x0000002f00227213 */ /* 0x000fe20000000000 */
[----:B------:R-:W-:Y:S02]  /*9fd0*/  @!P4 IMAD.IADD R41, R41, 0x1, -R39 ;  /* 0x000000012929c824 */ /* 0x000fe400078e0a27 */
[C---:B------:R-:W-:Y:S02]  /*9fe0*/  IMAD R38, R39.reuse, R35, R38 ;  /* 0x0000002327267224 */ /* 0x040fe400078e0226 */
[C---:B------:R-:W-:Y:S01]  /*9ff0*/  IMAD R37, R39.reuse, R26, R37 ;  /* 0x0000001a27257224 */ /* 0x040fe200078e0225 */
[----:B------:R-:W-:Y:S01]  /*a000*/  ISETP.GT.U32.AND P4, PT, R39, R41, PT ;  /* 0x000000292700720c */ /* 0x000fe20003f84070 */
[----:B------:R-:W-:-:S04]  /*a010*/  IMAD.HI.U32 R26, R51, R34, RZ ;  /* 0x00000022331a7227 */ /* 0x000fc800078e00ff */
[----:B------:R-:W-:Y:S01]  /*a020*/  @!P6 IMAD.MOV R0, RZ, RZ, -R0 ;  /* 0x000000ffff00e224 */ /* 0x000fe200078e0a00 */
[----:B------:R-:W-:Y:S01]  /*a030*/  ISETP.GT.U32.AND P6, PT, R39, R38, PT ;  /* 0x000000262700720c */ /* 0x000fe20003fc4070 */
[--C-:B------:R-:W-:Y:S01]  /*a040*/  @!P0 IMAD.IADD R27, R27, 0x1, -R39.reuse ;  /* 0x000000011b1b8824 */ /* 0x100fe200078e0a27 */
[----:B------:R-:W-:Y:S01]  /*a050*/  ISETP.GT.U32.AND P0, PT, R39, R37, PT ;  /* 0x000000252700720c */ /* 0x000fe20003f04070 */
[----:B------:R-:W-:Y:S01]  /*a060*/  VIADD R46, R3, 0x72 ;  /* 0x00000072032e7836 */ /* 0x000fe20000000000 */
[----:B------:R2:W-:Y:S01]  /*a070*/  STL [R1+0x318], R0 ;  /* 0x0003180001007387 */ /* 0x0005e20000100800 */
[----:B------:R-:W-:Y:S02]  /*a080*/  IMAD.MOV R26, RZ, RZ, -R26 ;  /* 0x000000ffff1a7224 */ /* 0x000fe400078e0a1a */
[----:B------:R-:W-:Y:S01]  /*a090*/  @!P2 IMAD.IADD R36, R36, 0x1, -R39 ;  /* 0x000000012424a824 */ /* 0x000fe200078e0a27 */
[----:B------:R-:W-:Y:S01]  /*a0a0*/  IABS R35, R46 ;  /* 0x0000002e00237213 */ /* 0x000fe20000000000 */
[----:B------:R-:W-:-:S02]  /*a0b0*/  IMAD R34, R39, R26, R34 ;  /* 0x0000001a27227224 */ /* 0x000fc400078e0222 */
[----:B------:R-:W-:Y:S01]  /*a0c0*/  VIADD R52, R3, 0x73 ;  /* 0x0000007303347836 */ /* 0x000fe20000000000 */
[----:B------:R-:W-:Y:S01]  /*a0d0*/  ISETP.GT.U32.AND P2, PT, R39, R36, PT ;  /* 0x000000242700720c */ /* 0x000fe20003f44070 */
[----:B------:R-:W-:Y:S01]  /*a0e0*/  @!P4 IMAD.IADD R41, R41, 0x1, -R39 ;  /* 0x000000012929c824 */ /* 0x000fe200078e0a27 */
[----:B------:R-:W-:Y:S01]  /*a0f0*/  ISETP.GT.U32.AND P4, PT, R39, R34, PT ;  /* 0x000000222700720c */ /* 0x000fe20003f84070 */
[----:B0-----:R-:W-:Y:S01]  /*a100*/  IMAD.MOV.U32 R4, RZ, RZ, R27 ;  /* 0x000000ffff047224 */ /* 0x001fe200078e001b */
[----:B-1----:R-:W-:Y:S01]  /*a110*/  IABS R2, R52 ;  /* 0x0000003400027213 */ /* 0x002fe20000000000 */
[----:B------:R-:W-:-:S04]  /*a120*/  IMAD.HI.U32 R27, R51, R35, RZ ;  /* 0x00000023331b7227 */ /* 0x000fc800078e00ff */
[--C-:B------:R-:W-:Y:S02]  /*a130*/  @!P6 IMAD.IADD R38, R38, 0x1, -R39.reuse ;  /* 0x000000012626e824 */ /* 0x100fe400078e0a27 */
[----:B------:R-:W-:Y:S01]  /*a140*/  @!P0 IMAD.IADD R37, R37, 0x1, -R39 ;  /* 0x0000000125258824 */ /* 0x000fe200078e0a27 */
[----:B------:R-:W-:Y:S01]  /*a150*/  ISETP.GE.AND P0, PT, R54, RZ, PT ;  /* 0x000000ff3600720c */ /* 0x000fe20003f06270 */
[----:B------:R-:W-:Y:S01]  /*a160*/  IMAD.MOV R27, RZ, RZ, -R27 ;  /* 0x000000ffff1b7224 */ /* 0x000fe200078e0a1b */
[C---:B------:R-:W-:Y:S01]  /*a170*/  ISETP.GT.U32.AND P6, PT, R39.reuse, R38, PT ;  /* 0x000000262700720c */ /* 0x040fe20003fc4070 */
[----:B------:R-:W-:Y:S01]  /*a180*/  @!P1 IMAD.MOV R4, RZ, RZ, -R4 ;  /* 0x000000ffff049224 */ /* 0x000fe200078e0a04 */
[----:B------:R-:W-:Y:S01]  /*a190*/  ISETP.GT.U32.AND P1, PT, R39, R37, PT ;  /* 0x000000252700720c */ /* 0x000fe20003f24070 */
[----:B--2---:R-:W-:-:S03]  /*a1a0*/  IMAD.HI.U32 R0, R51, R2, RZ ;  /* 0x0000000233007227 */ /* 0x004fc600078e00ff */
[----:B------:R0:W-:Y:S01]  /*a1b0*/  STL [R1+0x30c], R4 ;  /* 0x00030c0401007387 */ /* 0x0001e20000100800 */
        /* <DEDUP_REMOVED lines=10> */
[----:B------:R-:W-:Y:S01]  /*a260*/  @!P1 IMAD.IADD R37, R37, 0x1, -R39 ;  /* 0x0000000125259824 */ /* 0x000fe200078e0a27 */
[----:B------:R-:W-:Y:S01]  /*a270*/  ISETP.GE.AND P1, PT, R47, RZ, PT ;  /* 0x000000ff2f00720c */ /* 0x000fe20003f26270 */
[C---:B------:R-:W-:Y:S01]  /*a280*/  VIADD R47, R3.reuse, 0x6f ;  /* 0x0000006f032f7836 */ /* 0x040fe20000000000 */
[----:B------:R-:W-:Y:S01]  /*a290*/  IABS R26, R53 ;  /* 0x00000035001a7213 */ /* 0x000fe20000000000 */
[----:B------:R-:W-:Y:S02]  /*a2a0*/  IMAD.MOV.U32 R5, RZ, RZ, R36 ;  /* 0x000000ffff057224 */ /* 0x000fe400078e0024 */
[----:B------:R-:W-:Y:S01]  /*a2b0*/  VIADD R54, R3, 0x70 ;  /* 0x0000007003367836 */ /* 0x000fe20000000000 */
[----:B------:R-:W-:Y:S01]  /*a2c0*/  IABS R27, R47 ;  /* 0x0000002f001b7213 */ /* 0x000fe20000000000 */
[----:B0-----:R-:W-:-:S02]  /*a2d0*/  IMAD.MOV.U32 R4, RZ, RZ, R41 ;  /* 0x000000ffff047224 */ /* 0x001fc400078e0029 */
[----:B------:R-:W-:Y:S01]  /*a2e0*/  @!P4 IMAD.IADD R35, R35, 0x1, -R39 ;  /* 0x000000012323c824 */ /* 0x000fe200078e0a27 */
[----:B------:R-:W-:Y:S01]  /*a2f0*/  IABS R0, R54 ;  /* 0x0000003600007213 */ /* 0x000fe20000000000 */
[----:B------:R-:W-:-:S04]  /*a300*/  IMAD.HI.U32 R42, R51, R26, RZ ;  /* 0x0000001a332a7227 */ /* 0x000fc800078e00ff */
[----:B------:R-:W-:Y:S01]  /*a310*/  @!P3 IMAD.MOV R5, RZ, RZ, -R5 ;  /* 0x000000ffff05b224 */ /* 0x000fe200078e0a05 */
[C---:B------:R-:W-:Y:S01]  /*a320*/  ISETP.GT.U32.AND P3, PT, R39.reuse, R34, PT ;  /* 0x000000222700720c */ /* 0x040fe20003f64070 */
[----:B------:R-:W-:Y:S01]  /*a330*/  @!P5 IMAD.MOV R4, RZ, RZ, -R4 ;  /* 0x000000ffff04d224 */ /* 0x000fe200078e0a04 */
[----:B------:R-:W-:Y:S01]  /*a340*/  ISETP.GT.U32.AND P5, PT, R39, R35, PT ;  /* 0x000000232700720c */ /* 0x000fe20003fa4070 */
[----:B------:R-:W-:Y:S01]  /*a350*/  IMAD.MOV R42, RZ, RZ, -R42 ;  /* 0x000000ffff2a7224 */ /* 0x000fe200078e0a2a */
[----:B------:R0:W-:Y:S01]  /*a360*/  STL [R1+0x304], R5 ;  /* 0x0003040501007387 */ /* 0x0001e20000100800 */
[----:B------:R-:W-:-:S03]  /*a370*/  IMAD.HI.U32 R36, R51, R27, RZ ;  /* 0x0000001b33247227 */ /* 0x000fc600078e00ff */
[----:B------:R1:W-:Y:S01]  /*a380*/  STL [R1+0x2f0], R4 ;  /* 0x0002f00401007387 */ /* 0x0003e20000100800 */
[----:B------:R-:W-:Y:S01]  /*a390*/  @!P6 IMAD.IADD R2, R2, 0x1, -R39 ;  /* 0x000000010202e824 */ /* 0x000fe200078e0a27 */
[----:B------:R-:W-:Y:S01]  /*a3a0*/  ISETP.GE.AND P6, PT, R52, RZ, PT ;  /* 0x000000ff3400720c */ /* 0x000fe20003fc6270 */
[----:B------:R-:W-:Y:S02]  /*a3b0*/  IMAD R26, R39, R42, R26 ;  /* 0x0000002a271a7224 */ /* 0x000fe400078e021a */
[----:B------:R-:W-:Y:S01]  /*a3c0*/  IMAD.HI.U32 R40, R51, R0, RZ ;  /* 0x0000000033287227 */ /* 0x000fe200078e00ff */
[----:B------:R-:W-:-:S03]  /*a3d0*/  ISETP.GT.U32.AND P4, PT, R39, R2, PT ;  /* 0x000000022700720c */ /* 0x000fc60003f84070 */
[----:B0-----:R-:W-:Y:S02]  /*a3e0*/  IMAD.MOV.U32 R5, RZ, RZ, R38 ;  /* 0x000000ffff057224 */ /* 0x001fe400078e0026 */
[----:B------:R-:W-:Y:S02]  /*a3f0*/  IMAD.MOV R36, RZ, RZ, -R36 ;  /* 0x000000ffff247224 */ /* 0x000fe400078e0a24 */
[----:B-1----:R-:W-:Y:S02]  /*a400*/  IMAD.MOV.U32 R4, RZ, RZ, R37 ;  /* 0x000000ffff047224 */ /* 0x002fe400078e0025 */
[----:B------:R-:W-:Y:S01]  /*a410*/  @!P2 IMAD.MOV R5, RZ, RZ, -R5 ;  /* 0x000000ffff05a224 */ /* 0x000fe200078e0a05 */
[C---:B------:R-:W-:Y:S01]  /*a420*/  ISETP.GT.U32.AND P2, PT, R39.reuse, R26, PT ;  /* 0x0000001a2700720c */ /* 0x040fe20003f44070 */
[----:B------:R-:W-:Y:S02]  /*a430*/  IMAD.MOV R40, RZ, RZ, -R40 ;  /* 0x000000ffff287224 */ /* 0x000fe400078e0a28 */
[C---:B------:R-:W-:Y:S01]  /*a440*/  IMAD R27, R39.reuse, R36, R27 ;  /* 0x00000024271b7224 */ /* 0x040fe200078e021b */
[----:B------:R-:W-:Y:S01]  /*a450*/  STL [R1+0x148], R5 ;  /* 0x0001480501007387 */ /* 0x000fe20000100800 */
[----:B------:R-:W-:Y:S01]  /*a460*/  @!P0 IMAD.MOV R4, RZ, RZ, -R4 ;  /* 0x000000ffff048224 */ /* 0x000fe200078e0a04 */
[----:B------:R-:W-:Y:S01]  /*a470*/  ISETP.GE.AND P0, PT, R46, RZ, PT ;  /* 0x000000ff2e00720c */ /* 0x000fe20003f06270 */
[----:B------:R-:W-:-:S02]  /*a480*/  IMAD R0, R39, R40, R0 ;  /* 0x0000002827007224 */ /* 0x000fc400078e0200 */
[--C-:B------:R-:W-:Y:S01]  /*a490*/  @!P3 IMAD.IADD R34, R34, 0x1, -R39.reuse ;  /* 0x000000012222b824 */ /* 0x100fe200078e0a27 */
[----:B------:R0:W-:Y:S01]  /*a4a0*/  STL [R1+0x130], R4 ;  /* 0x0001300401007387 */ /* 0x0001e20000100800 */
[--C-:B------:R-:W-:Y:S01]  /*a4b0*/  @!P5 IMAD.IADD R35, R35, 0x1, -R39.reuse ;  /* 0x000000012323d824 */ /* 0x100fe200078e0a27 */
[----:B------:R-:W-:Y:S01]  /*a4c0*/  ISETP.GT.U32.AND P5, PT, R39, R27, PT ;  /* 0x0000001b2700720c */ /* 0x000fe20003fa4070 */
[----:B------:R-:W-:Y:S01]  /*a4d0*/  VIADD R52, R3, 0x6e ;  /* 0x0000006e03347836 */ /* 0x000fe20000000000 */
[----:B------:R-:W-:Y:S01]  /*a4e0*/  ISETP.GT.U32.AND P3, PT, R39, R0, PT ;  /* 0x000000002700720c */ /* 0x000fe20003f64070 */
[--C-:B------:R-:W-:Y:S01]  /*a4f0*/  @!P4 IMAD.IADD R2, R2, 0x1, -R39.reuse ;  /* 0x000000010202c824 */ /* 0x100fe200078e0a27 */
[----:B------:R-:W-:Y:S01]  /*a500*/  ISETP.GE.AND P4, PT, R53, RZ, PT ;  /* 0x000000ff3500720c */ /* 0x000fe20003f86270 */
[----:B------:R-:W-:Y:S01]  /*a510*/  @!P2 IMAD.IADD R26, R26, 0x1, -R39 ;  /* 0x000000011a1aa824 */ /* 0x000fe200078e0a27 */
[----:B------:R-:W-:Y:S01]  /*a520*/  IABS R40, R52 ;  /* 0x0000003400287213 */ /* 0x000fe20000000000 */
[----:B------:R-:W-:-:S02]  /*a530*/  VIADD R53, R3, 0x6d ;  /* 0x0000006d03357836 */ /* 0x000fc40000000000 */
[----:B0-----:R-:W-:Y:S01]  /*a540*/  IMAD.MOV.U32 R4, RZ, RZ, R34 ;  /* 0x000000ffff047224 */ /* 0x001fe200078e0022 */
[----:B------:R-:W-:Y:S01]  /*a550*/  ISETP.GT.U32.AND P2, PT, R39, R26, PT ;  /* 0x0000001a2700720c */ /* 0x000fe20003f44070 */
[----:B------:R-:W-:Y:S01]  /*a560*/  IMAD.HI.U32 R36, R51, R40, RZ ;  /* 0x0000002833247227 */ /* 0x000fe200078e00ff */
[----:B------:R-:W-:-:S03]  /*a570*/  IABS R34, R53 ;  /* 0x0000003500227213 */ /* 0x000fc60000000000 */
[----:B------:R-:W-:Y:S01]  /*a580*/  @!P1 IMAD.MOV R4, RZ, RZ, -R4 ;  /* 0x000000ffff049224 */ /* 0x000fe200078e0a04 */
[----:B------:R-:W-:Y:S01]  /*a590*/  ISETP.GE.AND P1, PT, R54, RZ, PT ;  /* 0x000000ff3600720c */ /* 0x000fe20003f26270 */
[--C-:B------:R-:W-:Y:S02]  /*a5a0*/  @!P5 IMAD.IADD R27, R27, 0x1, -R39.reuse ;  /* 0x000000011b1bd824 */ /* 0x100fe400078e0a27 */
[--C-:B------:R-:W-:Y:S01]  /*a5b0*/  @!P3 IMAD.IADD R0, R0, 0x1, -R39.reuse ;  /* 0x000000010000b824 */ /* 0x100fe200078e0a27 */
[----:B------:R0:W-:Y:S01]  /*a5c0*/  STL [R1+0x310], R4 ;  /* 0x0003100401007387 */ /* 0x0001e20000100800 */
[----:B------:R-:W-:Y:S01]  /*a5d0*/  IMAD.MOV R36, RZ, RZ, -R36 ;  /* 0x000000ffff247224 */ /* 0x000fe200078e0a24 */
[----:B------:R-:W-:Y:S01]  /*a5e0*/  ISETP.GE.AND P3, PT, R47, RZ, PT ;  /* 0x000000ff2f00720c */ /* 0x000fe20003f66270 */
[----:B------:R-:W-:Y:S01]  /*a5f0*/  @!P2 IMAD.IADD R26, R26, 0x1, -R39 ;  /* 0x000000011a1aa824 */ /* 0x000fe200078e0a27 */
[C---:B------:R-:W-:Y:S01]  /*a600*/  ISETP.GT.U32.AND P5, PT, R39.reuse, R0, PT ;  /* 0x000000002700720c */ /* 0x040fe20003fa4070 */
[----:B------:R-:W-:-:S02]  /*a610*/  IMAD R40, R39, R36, R40 ;  /* 0x0000002427287224 */ /* 0x000fc400078e0228 */
[----:B------:R-:W-:Y:S02]  /*a620*/  IMAD.MOV.U32 R5, RZ, RZ, R35 ;  /* 0x000000ffff057224 */ /* 0x000fe400078e0023 */
[----:B------:R-:W-:Y:S01]  /*a630*/  VIADD R54, R3, 0x6c ;  /* 0x0000006c03367836 */ /* 0x000fe20000000000 */
[----:B------:R-:W-:Y:S01]  /*a640*/  ISETP.GT.U32.AND P2, PT, R39, R40, PT ;  /* 0x000000282700720c */ /* 0x000fe20003f44070 */
[----:B0-----:R-:W-:Y:S02]  /*a650*/  IMAD.MOV.U32 R4, RZ, RZ, R2 ;  /* 0x000000ffff047224 */ /* 0x001fe400078e0002 */
[----:B------:R-:W-:Y:S01]  /*a660*/  IMAD.HI.U32 R2, R51, R34, RZ ;  /* 0x0000002233027227 */ /* 0x000fe200078e00ff */
[----:B------:R-:W-:-:S03]  /*a670*/  IABS R38, R54 ;  /* 0x0000003600267213 */ /* 0x000fc60000000000 */
[----:B------:R-:W-:Y:S01]  /*a680*/  @!P6 IMAD.MOV R4, RZ, RZ, -R4 ;  /* 0x000000ffff04e224 */ /* 0x000fe200078e0a04 */
[C---:B------:R-:W-:Y:S01]  /*a690*/  ISETP.GT.U32.AND P6, PT, R39.reuse, R27, PT ;  /* 0x0000001b2700720c */ /* 0x040fe20003fc4070 */
[----:B------:R-:W-:Y:S02]  /*a6a0*/  IMAD.MOV R2, RZ, RZ, -R2 ;  /* 0x000000ffff027224 */ /* 0x000fe400078e0a02 */
[----:B------:R-:W-:Y:S01]  /*a6b0*/  @!P0 IMAD.MOV R5, RZ, RZ, -R5 ;  /* 0x000000ffff058224 */ /* 0x000fe200078e0a05 */
[----:B------:R0:W-:Y:S01]  /*a6c0*/  STL [R1+0x11c], R4 ;  /* 0x00011c0401007387 */ /* 0x0001e20000100800 */
[----:B------:R-:W-:Y:S01]  /*a6d0*/  IMAD R2, R39, R2, R34 ;  /* 0x0000000227027224 */ /* 0x000fe200078e0222 */
[----:B------:R-:W-:Y:S01]  /*a6e0*/  ISETP.GE.AND P0, PT, R52, RZ, PT ;  /* 0x000000ff3400720c */ /* 0x000fe20003f06270 */
[--C-:B------:R-:W-:Y:S01]  /*a6f0*/  @!P5 IMAD.IADD R0, R0, 0x1, -R39.reuse ;  /* 0x000000010000d824 */ /* 0x100fe200078e0a27 */
[----:B------:R-:W-:Y:S01]  /*a700*/  ISETP.GE.AND P5, PT, R54, RZ, PT ;  /* 0x000000ff3600720c */ /* 0x000fe20003fa6270 */
[----:B------:R-:W-:Y:S01]  /*a710*/  VIADD R54, R3, 0x6b ;  /* 0x0000006b03367836 */ /* 0x000fe20000000000 */
[----:B------:R-:W-:Y:S01]  /*a720*/  STL [R1+0x308], R5 ;  /* 0x0003080501007387 */ /* 0x000fe20000100800 */
[----:B------:R-:W-:-:S02]  /*a730*/  @!P2 IMAD.IADD R40, R40, 0x1, -R39 ;  /* 0x000000012828a824 */ /* 0x000fc400078e0a27 */
[----:B------:R-:W-:Y:S01]  /*a740*/  @!P6 IMAD.IADD R27, R27, 0x1, -R39 ;  /* 0x000000011b1be824 */ /* 0x000fe200078e0a27 */
[----:B------:R-:W-:Y:S01]  /*a750*/  ISETP.GT.U32.AND P6, PT, R39, R2, PT ;  /* 0x000000022700720c */ /* 0x000fe20003fc4070 */
[----:B0-----:R-:W-:Y:S01]  /*a760*/  IMAD.MOV.U32 R4, RZ, RZ, R26 ;  /* 0x000000ffff047224 */ /* 0x001fe200078e001a */
[----:B------:R-:W-:Y:S01]  /*a770*/  IABS R36, R54 ;  /* 0x0000003600247213 */ /* 0x000fe20000000000 */
[----:B------:R-:W-:Y:S01]  /*a780*/  IMAD.HI.U32 R26, R51, R38, RZ ;  /* 0x00000026331a7227 */ /* 0x000fe200078e00ff */
[----:B------:R-:W-:-:S03]  /*a790*/  ISETP.GE.AND P2, PT, R54, RZ, PT ;  /* 0x000000ff3600720c */ /* 0x000fc60003f46270 */
[----:B------:R-:W-:Y:S01]  /*a7a0*/  @!P4 IMAD.MOV R4, RZ, RZ, -R4 ;  /* 0x000000ffff04c224 */ /* 0x000fe200078e0a04 */
[----:B------:R-:W-:Y:S01]  /*a7b0*/  ISETP.GE.AND P4, PT, R53, RZ, PT ;  /* 0x000000ff3500720c */ /* 0x000fe20003f86270 */
[----:B------:R-:W-:Y:S02]  /*a7c0*/  IMAD.MOV R26, RZ, RZ, -R26 ;  /* 0x000000ffff1a7224 */ /* 0x000fe400078e0a1a */
[----:B------:R-:W-:Y:S01]  /*a7d0*/  VIADD R47, R3, 0x6a ;  /* 0x0000006a032f7836 */ /* 0x000fe20000000000 */
[----:B------:R0:W-:Y:S01]  /*a7e0*/  STL [R1+0x328], R4 ;  /* 0x0003280401007387 */ /* 0x0001e20000100800 */
[----:B------:R-:W-:Y:S01]  /*a7f0*/  @!P6 IMAD.IADD R2, R2, 0x1, -R39 ;  /* 0x000000010202e824 */ /* 0x000fe200078e0a27 */
[----:B------:R-:W-:Y:S01]  /*a800*/  ISETP.GT.U32.AND P6, PT, R39, R40, PT ;  /* 0x000000282700720c */ /* 0x000fe20003fc4070 */
[----:B------:R-:W-:-:S04]  /*a810*/  IMAD.HI.U32 R37, R51, R36, RZ ;  /* 0x0000002433257227 */ /* 0x000fc800078e00ff */
[----:B------:R-:W-:Y:S01]  /*a820*/  IMAD R38, R39, R26, R38 ;  /* 0x0000001a27267224 */ /* 0x000fe200078e0226 */
[----:B------:R-:W-:Y:S01]  /*a830*/  IABS R26, R47 ;  /* 0x0000002f001a7213 */ /* 0x000fe20000000000 */
[----:B------:R-:W-:Y:S02]  /*a840*/  VIADD R52, R3, 0x69 ;  /* 0x0000006903347836 */ /* 0x000fe40000000000 */
[----:B0-----:R-:W-:Y:S02]  /*a850*/  IMAD.MOV.U32 R4, RZ, RZ, R0 ;  /* 0x000000ffff047224 */ /* 0x001fe400078e0000 */
[----:B------:R-:W-:Y:S01]  /*a860*/  IMAD.HI.U32 R0, R51, R26, RZ ;  /* 0x0000001a33007227 */ /* 0x000fe200078e00ff */
[----:B------:R-:W-:-:S03]  /*a870*/  IABS R34, R52 ;  /* 0x0000003400227213 */ /* 0x000fc60000000000 */
[----:B------:R-:W-:Y:S01]  /*a880*/  @!P1 IMAD.MOV R4, RZ, RZ, -R4 ;  /* 0x000000ffff049224 */ /* 0x000fe200078e0a04 */
[----:B------:R-:W-:Y:S01]  /*a890*/  ISETP.GT.U32.AND P1, PT, R39, R2, PT ;  /* 0x000000022700720c */ /* 0x000fe20003f24070 */
[----:B------:R-:W-:Y:S02]  /*a8a0*/  @!P6 IMAD.IADD R40, R40, 0x1, -R39 ;  /* 0x000000012828e824 */ /* 0x000fe400078e0a27 */
[----:B------:R-:W-:Y:S01]  /*a8b0*/  IMAD.MOV R0, RZ, RZ, -R0 ;  /* 0x000000ffff007224 */ /* 0x000fe200078e0a00 */
[----:B------:R0:W-:Y:S01]  /*a8c0*/  STL [R1+0x300], R4 ;  /* 0x0003000401007387 */ /* 0x0001e20000100800 */
[----:B------:R-:W-:Y:S02]  /*a8d0*/  VIADD R46, R3, 0x68 ;  /* 0x00000068032e7836 */ /* 0x000fe40000000000 */
[----:B------:R-:W-:Y:S02]  /*a8e0*/  IMAD R26, R39, R0, R26 ;  /* 0x00000000271a7224 */ /* 0x000fe400078e021a */
[C---:B------:R-:W-:Y:S01]  /*a8f0*/  VIADD R53, R3.reuse, 0x67 ;  /* 0x0000006703357836 */ /* 0x040fe20000000000 */
[----:B------:R-:W-:Y:S01]  /*a900*/  IABS R35, R46 ;  /* 0x0000002e00237213 */ /* 0x000fe20000000000 */
[----:B------:R-:W-:-:S02]  /*a910*/  VIADD R54, R3, 0x66 ;  /* 0x0000006603367836 */ /* 0x000fc40000000000 */
[----:B------:R-:W-:Y:S01]  /*a920*/  @!P1 IMAD.IADD R2, R2, 0x1, -R39 ;  /* 0x0000000102029824 */ /* 0x000fe200078e0a27 */
[C---:B------:R-:W-:Y:S01]  /*a930*/  ISETP.GT.U32.AND P1, PT, R39.reuse, R26, PT ;  /* 0x0000001a2700720c */ /* 0x040fe20003f24070 */
[----:B0-----:R-:W-:Y:S02]  /*a940*/  IMAD.MOV.U32 R4, RZ, RZ, R27 ;  /* 0x000000ffff047224 */ /* 0x001fe400078e001b */
[----:B------:R-:W-:Y:S01]  /*a950*/  IMAD.MOV R27, RZ, RZ, -R37 ;  /* 0x000000ffff1b7224 */ /* 0x000fe200078e0a25 */
[----:B------:R-:W-:Y:S01]  /*a960*/  IABS R37, R53 ;  /* 0x0000003500257213 */ /* 0x000fe20000000000 */
[----:B------:R-:W-:Y:S01]  /*a970*/  @!P3 IMAD.MOV R4, RZ, RZ, -R4 ;  /* 0x000000ffff04b224 */ /* 0x000fe200078e0a04 */
[C---:B------:R-:W-:Y:S01]  /*a980*/  ISETP.GT.U32.AND P3, PT, R39.reuse, R38, PT ;  /* 0x000000262700720c */ /* 0x040fe20003f64070 */
[----:B------:R-:W-:Y:S02]  /*a990*/  IMAD R36, R39, R27, R36 ;  /* 0x0000001b27247224 */ /* 0x000fe400078e0224 */
[----:B------:R-:W-:Y:S01]  /*a9a0*/  IMAD.HI.U32 R27, R51, R34, RZ ;  /* 0x00000022331b7227 */ /* 0x000fe200078e00ff */
[----:B------:R0:W-:Y:S02]  /*a9b0*/  STL [R1+0x2f4], R4 ;  /* 0x0002f40401007387 */ /* 0x0001e40000100800 */
[----:B------:R-:W-:Y:S01]  /*a9c0*/  ISETP.GT.U32.AND P6, PT, R39, R36, PT ;  /* 0x000000242700720c */ /* 0x000fe20003fc4070 */
[----:B------:R-:W-:-:S04]  /*a9d0*/  IMAD.HI.U32 R0, R51, R35, RZ ;  /* 0x0000002333007227 */ /* 0x000fc800078e00ff */
[----:B------:R-:W-:Y:S02]  /*a9e0*/  IMAD.MOV R27, RZ, RZ, -R27 ;  /* 0x000000ffff1b7224 */ /* 0x000fe400078e0a1b */
[--C-:B------:R-:W-:Y:S01]  /*a9f0*/  @!P3 IMAD.IADD R38, R38, 0x1, -R39.reuse ;  /* 0x000000012626b824 */ /* 0x100fe200078e0a27 */
[----:B------:R-:W-:Y:S01]  /*aa00*/  ISETP.GE.AND P3, PT, R47, RZ, PT ;  /* 0x000000ff2f00720c */ /* 0x000fe20003f66270 */
[----:B------:R-:W-:Y:S02]  /*aa10*/  IMAD.MOV R0, RZ, RZ, -R0 ;  /* 0x000000ffff007224 */ /* 0x000fe400078e0a00 */
[C---:B------:R-:W-:Y:S01]  /*aa20*/  IMAD R34, R39.reuse, R27, R34 ;  /* 0x0000001b27227224 */ /* 0x040fe200078e0222 */
[----:B------:R-:W-:Y:S01]  /*aa30*/  IABS R27, R54 ;  /* 0x00000036001b7213 */ /* 0x000fe20000000000 */
[----:B------:R-:W-:Y:S01]  /*aa40*/  @!P6 IMAD.IADD R36, R36, 0x1, -R39 ;  /* 0x000000012424e824 */ /* 0x000fe200078e0a27 */
[C---:B------:R-:W-:Y:S01]  /*aa50*/  ISETP.GT.U32.AND P6, PT, R39.reuse, R38, PT ;  /* 0x000000262700720c */ /* 0x040fe20003fc4070 */
[----:B------:R-:W-:-:S02]  /*aa60*/  IMAD R35, R39, R0, R35 ;  /* 0x0000000027237224 */ /* 0x000fc400078e0223 */
[----:B0-----:R-:W-:Y:S02]  /*aa70*/  IMAD.MOV.U32 R4, RZ, RZ, R40 ;  /* 0x000000ffff047224 */ /* 0x001fe400078e0028 */
[----:B------:R-:W-:Y:S01]  /*aa80*/  @!P1 IMAD.IADD R26, R26, 0x1, -R39 ;  /* 0x000000011a1a9824 */ /* 0x000fe200078e0a27 */
[----:B------:R-:W-:Y:S01]  /*aa90*/  ISETP.GT.U32.AND P1, PT, R39, R36, PT ;  /* 0x000000242700720c */ /* 0x000fe20003f24070 */
[----:B------:R-:W-:-:S04]  /*aaa0*/  IMAD.HI.U32 R0, R51, R37, RZ ;  /* 0x0000002533007227 */ /* 0x000fc800078e00ff */
[----:B------:R-:W-:Y:S01]  /*aab0*/  @!P0 IMAD.MOV R4, RZ, RZ, -R4 ;  /* 0x000000ffff048224 */ /* 0x000fe200078e0a04 */
[C---:B------:R-:W-:Y:S01]  /*aac0*/  ISETP.GT.U32.AND P0, PT, R39.reuse, R26, PT ;  /* 0x0000001a2700720c */ /* 0x040fe20003f04070 */
[----:B------:R-:W-:Y:S01]  /*aad0*/  @!P4 IMAD.MOV R2, RZ, RZ, -R2 ;  /* 0x000000ffff02c224 */ /* 0x000fe200078e0a02 */
[C---:B------:R-:W-:Y:S01]  /*aae0*/  ISETP.GT.U32.AND P4, PT, R39.reuse, R34, PT ;  /* 0x000000222700720c */ /* 0x040fe20003f84070 */
[----:B------:R-:W-:Y:S01]  /*aaf0*/  @!P6 IMAD.IADD R38, R38, 0x1, -R39 ;  /* 0x000000012626e824 */ /* 0x000fe200078e0a27 */
[----:B------:R-:W-:Y:S01]  /*ab00*/  ISETP.GT.U32.AND P6, PT, R39, R35, PT ;  /* 0x000000232700720c */ /* 0x000fe20003fc4070 */
[----:B------:R-:W-:Y:S01]  /*ab10*/  IMAD.MOV R0, RZ, RZ, -R0 ;  /* 0x000000ffff007224 */ /* 0x000fe200078e0a00 */
[----:B------:R0:W-:Y:S01]  /*ab20*/  STL [R1+0x8c], R4 ;  /* 0x00008c0401007387 */ /* 0x0001e20000100800 */
[----:B------:R-:W-:Y:S02]  /*ab30*/  VIADD R47, R3, 0x65 ;  /* 0x00000065032f7836 */ /* 0x000fe40000000000 */
[C---:B------:R-:W-:Y:S01]  /*ab40*/  IMAD R37, R39.reuse, R0, R37 ;  /* 0x0000000027257224 */ /* 0x040fe200078e0225 */
[----:B------:R1:W-:Y:S01]  /*ab50*/  STL [R1+0x2dc], R2 ;  /* 0x0002dc0201007387 */ /* 0x0003e20000100800 */
[--C-:B------:R-:W-:Y:S01]  /*ab60*/  @!P1 IMAD.IADD R36, R36, 0x1, -R39.reuse ;  /* 0x0000000124249824 */ /* 0x100fe200078e0a27 */
[----:B------:R-:W-:Y:S01]  /*ab70*/  IABS R40, R47 ;  /* 0x0000002f00287213 */ /* 0x000fe20000000000 */
[--C-:B------:R-:W-:Y:S01]  /*ab80*/  @!P0 IMAD.IADD R26, R26, 0x1, -R39.reuse ;  /* 0x000000011a1a8824 */ /* 0x100fe200078e0a27 */
[----:B------:R-:W-:Y:S01]  /*ab90*/  ISETP.GT.U32.AND P1, PT, R39, R37, PT ;  /* 0x000000252700720c */ /* 0x000fe20003f24070 */
[--C-:B------:R-:W-:Y:S01]  /*aba0*/  @!P4 IMAD.IADD R34, R34, 0x1, -R39.reuse ;  /* 0x000000012222c824 */ /* 0x100fe200078e0a27 */
[----:B------:R-:W-:Y:S01]  /*abb0*/  ISETP.GE.AND P0, PT, R52, RZ, PT ;  /* 0x000000ff3400720c */ /* 0x000fe20003f06270 */
[----:B0-----:R-:W-:Y:S01]  /*abc0*/  IMAD.MOV.U32 R4, RZ, RZ, R38 ;  /* 0x000000ffff047224 */ /* 0x001fe200078e0026 */
[----:B------:R-:W-:Y:S01]  /*abd0*/  ISETP.GE.AND P4, PT, R46, RZ, PT ;  /* 0x000000ff2e00720c */ /* 0x000fe20003f86270 */
[----:B------:R-:W-:Y:S01]  /*abe0*/  @!P6 IMAD.IADD R35, R35, 0x1, -R39 ;  /* 0x000000012323e824 */ /* 0x000fe200078e0a27 */
[----:B------:R-:W-:Y:S01]  /*abf0*/  ISETP.GT.U32.AND P6, PT, R39, R34, PT ;  /* 0x000000222700720c */ /* 0x000fe20003fc4070 */
[----:B-1----:R-:W-:-:S04]  /*ac00*/  IMAD.HI.U32 R2, R51, R27, RZ ;  /* 0x0000001b33027227 */ /* 0x002fc800078e00ff */
[----:B------:R-:W-:Y:S01]  /*ac10*/  @!P5 IMAD.MOV R4, RZ, RZ, -R4 ;  /* 0x000000ffff04d224 */ /* 0x000fe200078e0a04 */
[----:B------:R-:W-:Y:S01]  /*ac20*/  ISETP.GT.U32.AND P5, PT, R39, R35, PT ;  /* 0x000000232700720c */ /* 0x000fe20003fa4070 */
[----:B------:R-:W-:Y:S02]  /*ac30*/  IMAD.MOV R2, RZ, RZ, -R2 ;  /* 0x000000ffff027224 */ /* 0x000fe400078e0a02 */
[----:B------:R-:W-:Y:S01]  /*ac40*/  IMAD.HI.U32 R0, R51, R40, RZ ;  /* 0x0000002833007227 */ /* 0x000fe200078e00ff */
[----:B------:R0:W-:Y:S03]  /*ac50*/  STL [R1+0x3c], R4 ;  /* 0x00003c0401007387 */ /* 0x0001e60000100800 */
[----:B------:R-:W-:Y:S02]  /*ac60*/  IMAD R27, R39, R2, R27 ;  /* 0x00000002271b7224 */ /* 0x000fe400078e021b */
[----:B------:R-:W-:-:S02]  /*ac70*/  VIADD R52, R3, 0x64 ;  /* 0x0000006403347836 */ /* 0x000fc40000000000 */
[----:B------:R-:W-:Y:S02]  /*ac80*/  IMAD.MOV R0, RZ, RZ, -R0 ;  /* 0x000000ffff007224 */ /* 0x000fe400078e0a00 */
[----:B------:R-:W-:Y:S01]  /*ac90*/  @!P1 IMAD.IADD R37, R37, 0x1, -R39 ;  /* 0x0000000125259824 */ /* 0x000fe200078e0a27 */
[----:B------:R-:W-:Y:S01]  /*aca0*/  IABS R2, R52 ;  /* 0x0000003400027213 */ /* 0x000fe20000000000 */
[----:B0-----:R-:W-:Y:S02]  /*acb0*/  IMAD.MOV.U32 R4, RZ, RZ, R26 ;  /* 0x000000ffff047224 */ /* 0x001fe400078e001a */
[----:B------:R-:W-:Y:S01]  /*acc0*/  IMAD.MOV.U32 R5, RZ, RZ, R36 ;  /* 0x000000ffff057224 */ /* 0x000fe200078e0024 */
[C---:B------:R-:W-:Y:S01]  /*acd0*/  ISETP.GT.U32.AND P1, PT, R39.reuse, R37, PT ;  /* 0x000000252700720c */ /* 0x040fe20003f24070 */
[----:B------:R-:W-:Y:S01]  /*ace0*/  @!P3 IMAD.MOV R4, RZ, RZ, -R4 ;  /* 0x000000ffff04b224 */ /* 0x000fe200078e0a04 */
[C---:B------:R-:W-:Y:S01]  /*acf0*/  ISETP.GT.U32.AND P3, PT, R39.reuse, R27, PT ;  /* 0x0000001b2700720c */ /* 0x040fe20003f64070 */
[----:B------:R-:W-:-:S02]  /*ad00*/  IMAD R40, R39, R0, R40 ;  /* 0x0000000027287224 */ /* 0x000fc400078e0228 */
[----:B------:R-:W-:Y:S01]  /*ad10*/  @!P2 IMAD.MOV R5, RZ, RZ, -R5 ;  /* 0x000000ffff05a224 */ /* 0x000fe200078e0a05 */
[----:B------:R-:W-:Y:S01]  /*ad20*/  ISETP.GE.AND P2, PT, R53, RZ, PT ;  /* 0x000000ff3500720c */ /* 0x000fe20003f46270 */
[--C-:B------:R-:W-:Y:S01]  /*ad30*/  @!P6 IMAD.IADD R34, R34, 0x1, -R39.reuse ;  /* 0x000000012222e824 */ /* 0x100fe200078e0a27 */
[----:B------:R-:W-:Y:S01]  /*ad40*/  ISETP.GE.AND P6, PT, R54, RZ, PT ;  /* 0x000000ff3600720c */ /* 0x000fe20003fc6270 */
[--C-:B------:R-:W-:Y:S01]  /*ad50*/  @!P5 IMAD.IADD R35, R35, 0x1, -R39.reuse ;  /* 0x000000012323d824 */ /* 0x100fe200078e0a27 */
[----:B------:R-:W-:Y:S01]  /*ad60*/  ISETP.GT.U32.AND P5, PT, R39, R40, PT ;  /* 0x000000282700720c */ /* 0x000fe20003fa4070 */
[----:B------:R-:W-:Y:S01]  /*ad70*/  IMAD.HI.U32 R0, R51, R2, RZ ;  /* 0x0000000233007227 */ /* 0x000fe200078e00ff */
[----:B------:R0:W-:Y:S03]  /*ad80*/  STL [R1+0x140], R5 ;  /* 0x0001400501007387 */ /* 0x0001e60000100800 */
[----:B------:R-:W-:Y:S01]  /*ad90*/  VIADD R53, R3, 0x63 ;  /* 0x0000006303357836 */ /* 0x000fe20000000000 */
[----:B------:R1:W-:Y:S01]  /*ada0*/  STL [R1+0x144], R4 ;  /* 0x0001440401007387 */ /* 0x0003e20000100800 */
[----:B------:R-:W-:Y:S01]  /*adb0*/  @!P3 IMAD.IADD R27, R27, 0x1, -R39 ;  /* 0x000000011b1bb824 */ /* 0x000fe200078e0a27 */
[----:B------:R-:W-:Y:S01]  /*adc0*/  ISETP.GE.AND P3, PT, R52, RZ, PT ;  /* 0x000000ff3400720c */ /* 0x000fe20003f66270 */
[----:B------:R-:W-:Y:S01]  /*add0*/  VIADD R54, R3, 0x62 ;  /* 0x0000006203367836 */ /* 0x000fe20000000000 */
[----:B------:R-:W-:Y:S01]  /*ade0*/  IABS R36, R53 ;  /* 0x0000003500247213 */ /* 0x000fe20000000000 */
[----:B------:R-:W-:-:S02]  /*adf0*/  IMAD.MOV R0, RZ, RZ, -R0 ;  /* 0x000000ffff007224 */ /* 0x000fc400078e0a00 */
[----:B0-----:R-:W-:Y:S01]  /*ae00*/  IMAD.MOV.U32 R5, RZ, RZ, R34 ;  /* 0x000000ffff057224 */ /* 0x001fe200078e0022 */
[----:B------:R-:W-:Y:S01]  /*ae10*/  IABS R26, R54 ;  /* 0x00000036001a7213 */ /* 0x000fe20000000000 */
[C---:B------:R-:W-:Y:S02]  /*ae20*/  IMAD R2, R39.reuse, R0, R2 ;  /* 0x0000000027027224 */ /* 0x040fe400078e0202 */
[----:B-1----:R-:W-:Y:S02]  /*ae30*/  IMAD.MOV.U32 R4, RZ, RZ, R35 ;  /* 0x000000ffff047224 */ /* 0x002fe400078e0023 */
[----:B------:R-:W-:Y:S01]  /*ae40*/  @!P0 IMAD.MOV R5, RZ, RZ, -R5 ;  /* 0x000000ffff058224 */ /* 0x000fe200078e0a05 */
[C---:B------:R-:W-:Y:S01]  /*ae50*/  ISETP.GT.U32.AND P0, PT, R39.reuse, R27, PT ;  /* 0x0000001b2700720c */ /* 0x040fe20003f04070 */
[----:B------:R-:W-:Y:S01]  /*ae60*/  @!P4 IMAD.MOV R4, RZ, RZ, -R4 ;  /* 0x000000ffff04c224 */ /* 0x000fe200078e0a04 */
[----:B------:R-:W-:Y:S01]  /*ae70*/  ISETP.GT.U32.AND P4, PT, R39, R2, PT ;  /* 0x000000022700720c */ /* 0x000fe20003f84070 */
[----:B------:R-:W-:Y:S01]  /*ae80*/  @!P1 IMAD.IADD R37, R37, 0x1, -R39 ;  /* 0x0000000125259824 */ /* 0x000fe200078e0a27 */
[----:B------:R-:W-:Y:S01]  /*ae90*/  STL [R1+0x13c], R5 ;  /* 0x00013c0501007387 */ /* 0x000fe20000100800 */
[----:B------:R-:W-:Y:S01]  /*aea0*/  IMAD.HI.U32 R38, R51, R36, RZ ;  /* 0x0000002433267227 */ /* 0x000fe200078e00ff */
[----:B------:R-:W-:-:S02]  /*aeb0*/  ISETP.GE.AND P1, PT, R47, RZ, PT ;  /* 0x000000ff2f00720c */ /* 0x000fc40003f26270 */
[----:B------:R0:W-:Y:S01]  /*aec0*/  STL [R1+0x134], R4 ;  /* 0x0001340401007387 */ /* 0x0001e20000100800 */
[----:B------:R-:W-:Y:S02]  /*aed0*/  @!P5 IMAD.IADD R40, R40, 0x1, -R39 ;  /* 0x000000012828d824 */ /* 0x000fe400078e0a27 */
[----:B------:R-:W-:-:S03]  /*aee0*/  IMAD.HI.U32 R34, R51, R26, RZ ;  /* 0x0000001a33227227 */ /* 0x000fc600078e00ff */
[----:B------:R-:W-:Y:S01]  /*aef0*/  ISETP.GT.U32.AND P5, PT, R39, R40, PT ;  /* 0x000000282700720c */ /* 0x000fe20003fa4070 */
[----:B------:R-:W-:Y:S02]  /*af00*/  VIADD R47, R3, 0x61 ;  /* 0x00000061032f7836 */ /* 0x000fe40000000000 */
[----:B------:R-:W-:Y:S02]  /*af10*/  IMAD.MOV R35, RZ, RZ, -R38 ;  /* 0x000000ffff237224 */ /* 0x000fe400078e0a26 */
[----:B0-----:R-:W-:Y:S01]  /*af20*/  IMAD.MOV.U32 R4, RZ, RZ, R37 ;  /* 0x000000ffff047224 */ /* 0x001fe200078e0025 */
[----:B------:R-:W-:Y:S01]  /*af30*/  IABS R0, R47 ;  /* 0x0000002f00007213 */ /* 0x000fe20000000000 */
[----:B------:R-:W-:Y:S02]  /*af40*/  IMAD.MOV R34, RZ, RZ, -R34 ;  /* 0x000000ffff227224 */ /* 0x000fe400078e0a22 */
[----:B------:R-:W-:Y:S01]  /*af50*/  @!P2 IMAD.MOV R4, RZ, RZ, -R4 ;  /* 0x000000ffff04a224 */ /* 0x000fe200078e0a04 */
[----:B------:R-:W-:Y:S01]  /*af60*/  ISETP.GE.AND P2, PT, R53, RZ, PT ;  /* 0x000000ff3500720c */ /* 0x000fe20003f46270 */
[----:B------:R-:W-:-:S02]  /*af70*/  IMAD R36, R39, R35, R36 ;  /* 0x0000002327247224 */ /* 0x000fc400078e0224 */
[--C-:B------:R-:W-:Y:S01]  /*af80*/  @!P0 IMAD.IADD R27, R27, 0x1, -R39.reuse ;  /* 0x000000011b1b8824 */ /* 0x100fe200078e0a27 */
[----:B------:R0:W-:Y:S01]  /*af90*/  STL [R1+0x12c], R4 ;  /* 0x00012c0401007387 */ /* 0x0001e20000100800 */
[C---:B------:R-:W-:Y:S01]  /*afa0*/  IMAD R26, R39.reuse, R34, R26 ;  /* 0x00000022271a7224 */ /* 0x040fe200078e021a */
[----:B------:R-:W-:Y:S01]  /*afb0*/  ISETP.GT.U32.AND P0, PT, R39, R36, PT ;  /* 0x000000242700720c */ /* 0x000fe20003f04070 */
[----:B------:R-:W-:Y:S02]  /*afc0*/  @!P4 IMAD.IADD R2, R2, 0x1, -R39 ;  /* 0x000000010202c824 */ /* 0x000fe400078e0a27 */
[----:B------:R-:W-:Y:S01]  /*afd0*/  IMAD.HI.U32 R35, R51, R0, RZ ;  /* 0x0000000033237227 */ /* 0x000fe200078e00ff */
[----:B------:R-:W-:-:S03]  /*afe0*/  ISETP.GT.U32.AND P4, PT, R39, R26, PT ;  /* 0x0000001a2700720c */ /* 0x000fc60003f84070 */
[----:B------:R-:W-:Y:S02]  /*aff0*/  IMAD.MOV R35, RZ, RZ, -R35 ;  /* 0x000000ffff237224 */ /* 0x000fe400078e0a23 */
[----:B0-----:R-:W-:Y:S02]  /*b000*/  IMAD.MOV.U32 R4, RZ, RZ, R27 ;  /* 0x000000ffff047224 */ /* 0x001fe400078e001b */
[----:B------:R-:W-:Y:S01]  /*b010*/  @!P5 IMAD.IADD R40, R40, 0x1, -R39 ;  /* 0x000000012828d824 */ /* 0x000fe200078e0a27 */
[----:B------:R-:W-:Y:S01]  /*b020*/  ISETP.GE.AND P5, PT, R54, RZ, PT ;  /* 0x000000ff3600720c */ /* 0x000fe20003fa6270 */
[----:B------:R-:W-:Y:S02]  /*b030*/  @!P6 IMAD.MOV R4, RZ, RZ, -R4 ;  /* 0x000000ffff04e224 */ /* 0x000fe400078e0a04 */
[----:B------:R-:W-:Y:S02]  /*b040*/  IMAD R0, R39, R35, R0 ;  /* 0x0000002327007224 */ /* 0x000fe400078e0200 */
[C---:B------:R-:W-:Y:S01]  /*b050*/  VIADD R46, R3.reuse, 0x60 ;  /* 0x00000060032e7836 */ /* 0x040fe20000000000 */
[----:B------:R0:W-:Y:S01]  /*b060*/  STL [R1+0x124], R4 ;  /* 0x0001240401007387 */ /* 0x0001e20000100800 */
[----:B------:R-:W-:-:S02]  /*b070*/  VIADD R52, R3, 0x5f ;  /* 0x0000005f03347836 */ /* 0x000fc40000000000 */
[--C-:B------:R-:W-:Y:S01]  /*b080*/  @!P0 IMAD.IADD R36, R36, 0x1, -R39.reuse ;  /* 0x0000000124248824 */ /* 0x100fe200078e0a27 */
[----:B------:R-:W-:Y:S01]  /*b090*/  IABS R35, R46 ;  /* 0x0000002e00237213 */ /* 0x000fe20000000000 */
[----:B------:R-:W-:Y:S01]  /*b0a0*/  @!P4 IMAD.IADD R26, R26, 0x1, -R39 ;  /* 0x000000011a1ac824 */ /* 0x000fe200078e0a27 */
[----:B------:R-:W-:Y:S01]  /*b0b0*/  IABS R34, R52 ;  /* 0x0000003400227213 */ /* 0x000fe20000000000 */
[----:B------:R-:W-:Y:S01]  /*b0c0*/  VIADD R54, R3, 0x5d ;  /* 0x0000005d03367836 */ /* 0x000fe20000000000 */
[----:B------:R-:W-:Y:S01]  /*b0d0*/  ISETP.GT.U32.AND P6, PT, R39, R36, PT ;  /* 0x000000242700720c */ /* 0x000fe20003fc4070 */
[----:B------:R-:W-:Y:S01]  /*b0e0*/  IMAD.HI.U32 R41, R51, R35, RZ ;  /* 0x0000002333297227 */ /* 0x000fe200078e00ff */
[C---:B------:R-:W-:Y:S02]  /*b0f0*/  ISETP.GT.U32.AND P4, PT, R39.reuse, R26, PT ;  /* 0x0000001a2700720c */ /* 0x040fe40003f84070 */
[----:B------:R-:W-:Y:S01]  /*b100*/  ISETP.GT.U32.AND P0, PT, R39, R2, PT ;  /* 0x000000022700720c */ /* 0x000fe20003f04070 */
[----:B0-----:R-:W-:Y:S01]  /*b110*/  IMAD.MOV.U32 R4, RZ, RZ, R40 ;  /* 0x000000ffff047224 */ /* 0x001fe200078e0028 */
[----:B------:R-:W-:Y:S01]  /*b120*/  IABS R38, R54 ;  /* 0x0000003600267213 */ /* 0x000fe20000000000 */
[----:B------:R-:W-:-:S04]  /*b130*/  IMAD.HI.U32 R27, R51, R34, RZ ;  /* 0x00000022331b7227 */ /* 0x000fc800078e00ff */
[----:B------:R-:W-:Y:S01]  /*b140*/  @!P1 IMAD.MOV R4, RZ, RZ, -R4 ;  /* 0x000000ffff049224 */ /* 0x000fe200078e0a04 */
[C---:B------:R-:W-:Y:S01]  /*b150*/  ISETP.GT.U32.AND P1, PT, R39.reuse, R0, PT ;  /* 0x000000002700720c */ /* 0x040fe20003f24070 */
[----:B------:R-:W-:Y:S02]  /*b160*/  IMAD.MOV R41, RZ, RZ, -R41 ;  /* 0x000000ffff297224 */ /* 0x000fe400078e0a29 */
[----:B------:R-:W-:Y:S01]  /*b170*/  IMAD.MOV R27, RZ, RZ, -R27 ;  /* 0x000000ffff1b7224 */ /* 0x000fe200078e0a1b */
[----:B------:R0:W-:Y:S01]  /*b180*/  STL [R1+0x120], R4 ;  /* 0x0001200401007387 */ /* 0x0001e20000100800 */
[C---:B------:R-:W-:Y:S02]  /*b190*/  IMAD R35, R39.reuse, R41, R35 ;  /* 0x0000002927237224 */ /* 0x040fe400078e0223 */
[C---:B------:R-:W-:Y:S02]  /*b1a0*/  IMAD R34, R39.reuse, R27, R34 ;  /* 0x0000001b27227224 */ /* 0x040fe400078e0222 */
[--C-:B------:R-:W-:Y:S01]  /*b1b0*/  @!P6 IMAD.IADD R36, R36, 0x1, -R39.reuse ;  /* 0x000000012424e824 */ /* 0x100fe200078e0a27 */
[C---:B------:R-:W-:Y:S01]  /*b1c0*/  ISETP.GT.U32.AND P6, PT, R39.reuse, R35, PT ;  /* 0x000000232700720c */ /* 0x040fe20003fc4070 */
[--C-:B------:R-:W-:Y:S01]  /*b1d0*/  @!P4 IMAD.IADD R26, R26, 0x1, -R39.reuse ;  /* 0x000000011a1ac824 */ /* 0x100fe200078e0a27 */
[----:B------:R-:W-:Y:S01]  /*b1e0*/  ISETP.GT.U32.AND P4, PT, R39, R34, PT ;  /* 0x000000222700720c */ /* 0x000fe20003f84070 */
[----:B------:R-:W-:-:S02]  /*b1f0*/  @!P1 IMAD.IADD R0, R0, 0x1, -R39 ;  /* 0x0000000100009824 */ /* 0x000fc400078e0a27 */
[----:B------:R-:W-:Y:S01]  /*b200*/  @!P0 IMAD.IADD R2, R2, 0x1, -R39 ;  /* 0x0000000102028824 */ /* 0x000fe200078e0a27 */
[----:B------:R-:W-:Y:S01]  /*b210*/  ISETP.GE.AND P0, PT, R47, RZ, PT ;  /* 0x000000ff2f00720c */ /* 0x000fe20003f06270 */
[----:B------:R-:W-:Y:S01]  /*b220*/  VIADD R53, R3, 0x5e ;  /* 0x0000005e03357836 */ /* 0x000fe20000000000 */
[----:B------:R-:W-:Y:S01]  /*b230*/  ISETP.GT.U32.AND P1, PT, R39, R0, PT ;  /* 0x000000002700720c */ /* 0x000fe20003f24070 */
[----:B0-----:R-:W-:Y:S02]  /*b240*/  IMAD.MOV.U32 R4, RZ, RZ, R36 ;  /* 0x000000ffff047224 */ /* 0x001fe400078e0024 */
[----:B------:R-:W-:Y:S01]  /*b250*/  IMAD.HI.U32 R27, R51, R38, RZ ;  /* 0x00000026331b7227 */ /* 0x000fe200078e00ff */
[----:B------:R-:W-:-:S03]  /*b260*/  IABS R37, R53 ;  /* 0x0000003500257213 */ /* 0x000fc60000000000 */
[----:B------:R-:W-:Y:S01]  /*b270*/  @!P3 IMAD.MOV R2, RZ, RZ, -R2 ;  /* 0x000000ffff02b224 */ /* 0x000fe200078e0a02 */
[----:B------:R-:W-:Y:S01]  /*b280*/  ISETP.GE.AND P3, PT, R46, RZ, PT ;  /* 0x000000ff2e00720c */ /* 0x000fe20003f66270 */
[----:B------:R-:W-:Y:S02]  /*b290*/  @!P2 IMAD.MOV R4, RZ, RZ, -R4 ;  /* 0x000000ffff04a224 */ /* 0x000fe400078e0a04 */
[----:B------:R-:W-:Y:S01]  /*b2a0*/  IMAD.MOV R27, RZ, RZ, -R27 ;  /* 0x000000ffff1b7224 */ /* 0x000fe200078e0a1b */
[----:B------:R-:W-:Y:S01]  /*b2b0*/  STL [R1+0xec], R2 ;  /* 0x0000ec0201007387 */ /* 0x000fe20000100800 */
[--C-:B------:R-:W-:Y:S01]  /*b2c0*/  @!P6 IMAD.IADD R35, R35, 0x1, -R39.reuse ;  /* 0x000000012323e824 */ /* 0x100fe200078e0a27 */
[----:B------:R-:W-:Y:S01]  /*b2d0*/  ISETP.GE.AND P6, PT, R52, RZ, PT ;  /* 0x000000ff3400720c */ /* 0x000fe20003fc6270 */
[--C-:B------:R-:W-:Y:S01]  /*b2e0*/  @!P1 IMAD.IADD R0, R0, 0x1, -R39.reuse ;  /* 0x0000000100009824 */ /* 0x100fe200078e0a27 */
[----:B------:R0:W-:Y:S01]  /*b2f0*/  STL [R1+0xf4], R4 ;  /* 0x0000f40401007387 */ /* 0x0001e20000100800 */
[----:B------:R-:W-:Y:S01]  /*b300*/  @!P4 IMAD.IADD R34, R34, 0x1, -R39 ;  /* 0x000000012222c824 */ /* 0x000fe200078e0a27 */
[----:B------:R-:W-:Y:S01]  /*b310*/  ISETP.GT.U32.AND P4, PT, R39, R35, PT ;  /* 0x000000232700720c */ /* 0x000fe20003f84070 */
[----:B------:R-:W-:-:S03]  /*b320*/  IMAD.HI.U32 R40, R51, R37, RZ ;  /* 0x0000002533287227 */ /* 0x000fc600078e00ff */
[----:B------:R-:W-:Y:S01]  /*b330*/  ISETP.GT.U32.AND P2, PT, R39, R34, PT ;  /* 0x000000222700720c */ /* 0x000fe20003f44070 */
[----:B------:R-:W-:Y:S02]  /*b340*/  VIADD R47, R3, 0x5c ;  /* 0x0000005c032f7836 */ /* 0x000fe40000000000 */
[C---:B------:R-:W-:Y:S02]  /*b350*/  IMAD R38, R39.reuse, R27, R38 ;  /* 0x0000001b27267224 */ /* 0x040fe400078e0226 */
[----:B0-----:R-:W-:Y:S01]  /*b360*/  IMAD.MOV.U32 R4, RZ, RZ, R0 ;  /* 0x000000ffff047224 */ /* 0x001fe200078e0000 */
[----:B------:R-:W-:Y:S01]  /*b370*/  IABS R2, R47 ;  /* 0x0000002f00027213 */ /* 0x000fe20000000000 */
[----:B------:R-:W-:Y:S02]  /*b380*/  IMAD.MOV R40, RZ, RZ, -R40 ;  /* 0x000000ffff287224 */ /* 0x000fe400078e0a28 */
[----:B------:R-:W-:Y:S01]  /*b390*/  @!P0 IMAD.MOV R4, RZ, RZ, -R4 ;  /* 0x000000ffff048224 */ /* 0x000fe200078e0a04 */
[----:B------:R-:W-:Y:S01]  /*b3a0*/  ISETP.GT.U32.AND P0, PT, R39, R38, PT ;  /* 0x000000262700720c */ /* 0x000fe20003f04070 */
[----:B------:R-:W-:-:S02]  /*b3b0*/  IMAD.MOV.U32 R5, RZ, RZ, R26 ;  /* 0x000000ffff057224 */ /* 0x000fc400078e001a */
[----:B------:R-:W-:Y:S02]  /*b3c0*/  IMAD R37, R39, R40, R37 ;  /* 0x0000002827257224 */ /* 0x000fe400078e0225 */
[----:B------:R-:W-:-:S03]  /*b3d0*/  IMAD.HI.U32 R27, R51, R2, RZ ;  /* 0x00000002331b7227 */ /* 0x000fc600078e00ff */
[----:B------:R-:W-:Y:S01]  /*b3e0*/  ISETP.GT.U32.AND P1, PT, R39, R37, PT ;  /* 0x000000252700720c */ /* 0x000fe20003f24070 */
[----:B------:R-:W-:Y:S01]  /*b3f0*/  @!P5 IMAD.MOV R5, RZ, RZ, -R5 ;  /* 0x000000ffff05d224 */ /* 0x000fe200078e0a05 */
[----:B------:R-:W-:Y:S01]  /*b400*/  ISETP.GE.AND P5, PT, R53, RZ, PT ;  /* 0x000000ff3500720c */ /* 0x000fe20003fa6270 */
[----:B------:R-:W-:Y:S02]  /*b410*/  IMAD.MOV R27, RZ, RZ, -R27 ;  /* 0x000000ffff1b7224 */ /* 0x000fe400078e0a1b */
[----:B------:R-:W-:Y:S01]  /*b420*/  VIADD R52, R3, 0x5b ;  /* 0x0000005b03347836 */ /* 0x000fe20000000000 */
[----:B------:R-:W-:Y:S01]  /*b430*/  STL [R1+0x104], R5 ;  /* 0x0001040501007387 */ /* 0x000fe20000100800 */
[--C-:B------:R-:W-:Y:S02]  /*b440*/  @!P4 IMAD.IADD R35, R35, 0x1, -R39.reuse ;  /* 0x000000012323c824 */ /* 0x100fe400078e0a27 */
[----:B------:R-:W-:Y:S01]  /*b450*/  @!P2 IMAD.IADD R34, R34, 0x1, -R39 ;  /* 0x000000012222a824 */ /* 0x000fe200078e0a27 */
[----:B------:R-:W-:Y:S01]  /*b460*/  ISETP.GE.AND P2, PT, R54, RZ, PT ;  /* 0x000000ff3600720c */ /* 0x000fe20003f46270 */
[----:B------:R0:W-:Y:S01]  /*b470*/  STL [R1+0x118], R4 ;  /* 0x0001180401007387 */ /* 0x0001e20000100800 */
[----:B------:R-:W-:-:S02]  /*b480*/  VIADD R54, R3, 0x59 ;  /* 0x0000005903367836 */ /* 0x000fc40000000000 */
[----:B------:R-:W-:Y:S01]  /*b490*/  IMAD R2, R39, R27, R2 ;  /* 0x0000001b27027224 */ /* 0x000fe200078e0202 */
[----:B------:R-:W-:Y:S01]  /*b4a0*/  IABS R27, R52 ;  /* 0x00000034001b7213 */ /* 0x000fe20000000000 */
[--C-:B------:R-:W-:Y:S01]  /*b4b0*/  @!P0 IMAD.IADD R38, R38, 0x1, -R39.reuse ;  /* 0x0000000126268824 */ /* 0x100fe200078e0a27 */
[----:B------:R-:W-:Y:S01]  /*b4c0*/  IABS R36, R54 ;  /* 0x0000003600247213 */ /* 0x000fe20000000000 */
[----:B------:R-:W-:Y:S01]  /*b4d0*/  @!P1 IMAD.IADD R37, R37, 0x1, -R39 ;  /* 0x0000000125259824 */ /* 0x000fe200078e0a27 */
[----:B------:R-:W-:Y:S01]  /*b4e0*/  ISETP.GT.U32.AND P4, PT, R39, R2, PT ;  /* 0x000000022700720c */ /* 0x000fe20003f84070 */
[----:B------:R-:W-:Y:S01]  /*b4f0*/  IMAD.HI.U32 R0, R51, R27, RZ ;  /* 0x0000001b33007227 */ /* 0x000fe200078e00ff */
[----:B------:R-:W-:Y:S02]  /*b500*/  ISETP.GE.AND P1, PT, R47, RZ, PT ;  /* 0x000000ff2f00720c */ /* 0x000fe40003f26270 */
[----:B------:R-:W-:Y:S01]  /*b510*/  ISETP.GT.U32.AND P0, PT, R39, R37, PT ;  /* 0x000000252700720c */ /* 0x000fe20003f04070 */
[----:B0-----:R-:W-:-:S02]  /*b520*/  IMAD.MOV.U32 R4, RZ, RZ, R35 ;  /* 0x000000ffff047224 */ /* 0x001fc400078e0023 */
[----:B------:R-:W-:Y:S02]  /*b530*/  IMAD.MOV.U32 R35, RZ, RZ, R36 ;  /* 0x000000ffff237224 */ /* 0x000fe400078e0024 */
[----:B------:R-:W-:Y:S01]  /*b540*/  @!P3 IMAD.MOV R4, RZ, RZ, -R4 ;  /* 0x000000ffff04b224 */ /* 0x000fe200078e0a04 */
[----:B------:R-:W-:Y:S01]  /*b550*/  ISETP.GT.U32.AND P3, PT, R39, R38, PT ;  /* 0x000000262700720c */ /* 0x000fe20003f64070 */
[----:B------:R-:W-:Y:S02]  /*b560*/  IMAD.MOV R36, RZ, RZ, -R0 ;  /* 0x000000ffff247224 */ /* 0x000fe400078e0a00 */
[----:B------:R-:W-:Y:S01]  /*b570*/  VIADD R53, R3, 0x5a ;  /* 0x0000005a03357836 */ /* 0x000fe20000000000 */
[----:B------:R0:W-:Y:S01]  /*b580*/  STL [R1+0x114], R4 ;  /* 0x0001140401007387 */ /* 0x0001e20000100800 */
[----:B------:R-:W-:Y:S02]  /*b590*/  IMAD R27, R39, R36, R27 ;  /* 0x00000024271b7224 */ /* 0x000fe400078e021b */
[--C-:B------:R-:W-:Y:S01]  /*b5a0*/  @!P4 IMAD.IADD R2, R2, 0x1, -R39.reuse ;  /* 0x000000010202c824 */ /* 0x100fe200078e0a27 */
[----:B------:R-:W-:Y:S01]  /*b5b0*/  IABS R26, R53 ;  /* 0x00000035001a7213 */ /* 0x000fe20000000000 */
[--C-:B------:R-:W-:Y:S01]  /*b5c0*/  @!P0 IMAD.IADD R37, R37, 0x1, -R39.reuse ;  /* 0x0000000125258824 */ /* 0x100fe200078e0a27 */
[----:B------:R-:W-:Y:S01]  /*b5d0*/  ISETP.GE.AND P0, PT, R53, RZ, PT ;  /* 0x000000ff3500720c */ /* 0x000fe20003f06270 */
[----:B------:R-:W-:Y:S01]  /*b5e0*/  VIADD R46, R3, 0x57 ;  /* 0x00000057032e7836 */ /* 0x000fe20000000000 */
[C---:B------:R-:W-:Y:S01]  /*b5f0*/  ISETP.GT.U32.AND P4, PT, R39.reuse, R2, PT ;  /* 0x000000022700720c */ /* 0x040fe20003f84070 */
[----:B------:R-:W-:Y:S01]  /*b600*/  @!P3 IMAD.IADD R38, R38, 0x1, -R39 ;  /* 0x000000012626b824 */ /* 0x000fe200078e0a27 */
[----:B------:R-:W-:Y:S01]  /*b610*/  ISETP.GT.U32.AND P3, PT, R39, R27, PT ;  /* 0x0000001b2700720c */ /* 0x000fe20003f64070 */
[----:B0-----:R-:W-:-:S02]  /*b620*/  IMAD.MOV.U32 R4, RZ, RZ, R34 ;  /* 0x000000ffff047224 */ /* 0x001fc400078e0022 */
[----:B------:R-:W-:-:S04]  /*b630*/  IMAD.HI.U32 R0, R51, R26, RZ ;  /* 0x0000001a33007227 */ /* 0x000fc800078e00ff */
[----:B------:R-:W-:Y:S01]  /*b640*/  @!P6 IMAD.MOV R4, RZ, RZ, -R4 ;  /* 0x000000ffff04e224 */ /* 0x000fe200078e0a04 */
[----:B------:R-:W-:Y:S01]  /*b650*/  ISETP.GE.AND P6, PT, R52, RZ, PT ;  /* 0x000000ff3400720c */ /* 0x000fe20003fc6270 */
[----:B------:R-:W-:Y:S02]  /*b660*/  IMAD.MOV R0, RZ, RZ, -R0 ;  /* 0x000000ffff007224 */ /* 0x000fe400078e0a00 */
[----:B------:R-:W-:Y:S01]  /*b670*/  IMAD.HI.U32 R34, R51, R35, RZ ;  /* 0x0000002333227227 */ /* 0x000fe200078e00ff */
[----:B------:R0:W-:Y:S03]  /*b680*/  STL [R1+0x10c], R4 ;  /* 0x00010c0401007387 */ /* 0x0001e60000100800 */
[----:B------:R-:W-:Y:S02]  /*b690*/  IMAD R26, R39, R0, R26 ;  /* 0x00000000271a7224 */ /* 0x000fe400078e021a */
[----:B------:R-:W-:-:S02]  /*b6a0*/  @!P3 IMAD.IADD R27, R27, 0x1, -R39 ;  /* 0x000000011b1bb824 */ /* 0x000fc400078e0a27 */
[----:B------:R-:W-:Y:S01]  /*b6b0*/  IMAD.MOV R34, RZ, RZ, -R34 ;  /* 0x000000ffff227224 */ /* 0x000fe200078e0a22 */
[----:B------:R-:W-:Y:S01]  /*b6c0*/  ISETP.GT.U32.AND P3, PT, R39, R26, PT ;  /* 0x0000001a2700720c */ /* 0x000fe20003f64070 */
[----:B------:R-:W-:Y:S01]  /*b6d0*/  @!P4 IMAD.IADD R2, R2, 0x1, -R39 ;  /* 0x000000010202c824 */ /* 0x000fe200078e0a27 */
[----:B------:R-:W-:Y:S01]  /*b6e0*/  ISETP.GE.AND P4, PT, R54, RZ, PT ;  /* 0x000000ff3600720c */ /* 0x000fe20003f86270 */
[----:B0-----:R-:W-:Y:S02]  /*b6f0*/  IMAD.MOV.U32 R4, RZ, RZ, R37 ;  /* 0x000000ffff047224 */ /* 0x001fe400078e0025 */
[----:B------:R-:W-:Y:S02]  /*b700*/  VIADD R54, R3, 0x55 ;  /* 0x0000005503367836 */ /* 0x000fe40000000000 */
[----:B------:R-:W-:Y:S01]  /*b710*/  @!P5 IMAD.MOV R4, RZ, RZ, -R4 ;  /* 0x000000ffff04d224 */ /* 0x000fe200078e0a04 */
[C---:B------:R-:W-:Y:S01]  /*b720*/  ISETP.GT.U32.AND P5, PT, R39.reuse, R27, PT ;  /* 0x0000001b2700720c */ /* 0x040fe20003fa4070 */
[----:B------:R-:W-:Y:S01]  /*b730*/  IMAD R35, R39, R34, R35 ;  /* 0x0000002227237224 */ /* 0x000fe200078e0223 */
[----:B------:R-:W-:Y:S01]  /*b740*/  IABS R34, R46 ;  /* 0x0000002e00227213 */ /* 0x000fe20000000000 */
[C---:B------:R-:W-:Y:S01]  /*b750*/  VIADD R52, R3.reuse, 0x58 ;  /* 0x0000005803347836 */ /* 0x040fe20000000000 */
[----:B------:R0:W-:Y:S01]  /*b760*/  STL [R1+0x100], R4 ;  /* 0x0001000401007387 */ /* 0x0001e20000100800 */
[----:B------:R-:W-:Y:S01]  /*b770*/  IABS R0, R54 ;  /* 0x0000003600007213 */ /* 0x000fe20000000000 */
[----:B------:R-:W-:-:S02]  /*b780*/  VIADD R53, R3, 0x56 ;  /* 0x0000005603357836 */ /* 0x000fc40000000000 */
[----:B------:R-:W-:Y:S01]  /*b790*/  IMAD.HI.U32 R37, R51, R34, RZ ;  /* 0x0000002233257227 */ /* 0x000fe200078e00ff */
[----:B------:R-:W-:Y:S02]  /*b7a0*/  IABS R40, R52 ;  /* 0x0000003400287213 */ /* 0x000fe40000000000 */
[----:B------:R-:W-:Y:S01]  /*b7b0*/  IABS R36, R53 ;  /* 0x0000003500247213 */ /* 0x000fe20000000000 */
[----:B------:R-:W-:Y:S02]  /*b7c0*/  @!P3 IMAD.IADD R26, R26, 0x1, -R39 ;  /* 0x000000011a1ab824 */ /* 0x000fe400078e0a27 */
[----:B0-----:R-:W-:Y:S02]  /*b7d0*/  IMAD.MOV.U32 R4, RZ, RZ, R38 ;  /* 0x000000ffff047224 */ /* 0x001fe400078e0026 */
[----:B------:R-:W-:Y:S01]  /*b7e0*/  IMAD.MOV.U32 R38, RZ, RZ, R0 ;  /* 0x000000ffff267224 */ /* 0x000fe200078e0000 */
[C---:B------:R-:W-:Y:S01]  /*b7f0*/  ISETP.GT.U32.AND P3, PT, R39.reuse, R26, PT ;  /* 0x0000001a2700720c */ /* 0x040fe20003f64070 */
[----:B------:R-:W-:Y:S01]  /*b800*/  @!P2 IMAD.MOV R4, RZ, RZ, -R4 ;  /* 0x000000ffff04a224 */ /* 0x000fe200078e0a04 */
[----:B------:R-:W-:Y:S01]  /*b810*/  ISETP.GT.U32.AND P2, PT, R39, R35, PT ;  /* 0x000000232700720c */ /* 0x000fe20003f44070 */
[----:B------:R-:W-:-:S02]  /*b820*/  IMAD.MOV R0, RZ, RZ, -R37 ;  /* 0x000000ffff007224 */ /* 0x000fc400078e0a25 */
[----:B------:R-:W-:Y:S01]  /*b830*/  @!P5 IMAD.IADD R27, R27, 0x1, -R39 ;  /* 0x000000011b1bd824 */ /* 0x000fe200078e0a27 */
[----:B------:R0:W-:Y:S01]  /*b840*/  STL [R1+0xfc], R4 ;  /* 0x0000fc0401007387 */ /* 0x0001e20000100800 */
[----:B------:R-:W-:-:S04]  /*b850*/  IMAD.HI.U32 R41, R51, R40, RZ ;  /* 0x0000002833297227 */ /* 0x000fc800078e00ff */
[----:B------:R-:W-:Y:S02]  /*b860*/  IMAD R0, R39, R0, R34 ;  /* 0x0000000027007224 */ /* 0x000fe400078e0222 */
[----:B------:R-:W-:Y:S01]  /*b870*/  @!P1 IMAD.MOV R2, RZ, RZ, -R2 ;  /* 0x000000ffff029224 */ /* 0x000fe200078e0a02 */
[----:B------:R-:W-:Y:S01]  /*b880*/  ISETP.GE.AND P1, PT, R52, RZ, PT ;  /* 0x000000ff3400720c */ /* 0x000fe20003f26270 */
[----:B------:R-:W-:Y:S02]  /*b890*/  IMAD.MOV R41, RZ, RZ, -R41 ;  /* 0x000000ffff297224 */ /* 0x000fe400078e0a29 */
[----:B0-----:R-:W-:Y:S01]  /*b8a0*/  IMAD.MOV.U32 R4, RZ, RZ, R27 ;  /* 0x000000ffff047224 */ /* 0x001fe200078e001b */
[----:B------:R0:W-:Y:S01]  /*b8b0*/  STL [R1+0xf8], R2 ;  /* 0x0000f80201007387 */ /* 0x0001e20000100800 */
[----:B------:R-:W-:Y:S02]  /*b8c0*/  @!P2 IMAD.IADD R35, R35, 0x1, -R39 ;  /* 0x000000012323a824 */ /* 0x000fe400078e0a27 */
[----:B------:R-:W-:Y:S01]  /*b8d0*/  @!P6 IMAD.MOV R4, RZ, RZ, -R4 ;  /* 0x000000ffff04e224 */ /* 0x000fe200078e0a04 */
[----:B------:R-:W-:Y:S01]  /*b8e0*/  ISETP.GT.U32.AND P6, PT, R39, R0, PT ;  /* 0x000000002700720c */ /* 0x000fe20003fc4070 */
[----:B------:R-:W-:Y:S01]  /*b8f0*/  IMAD.HI.U32 R37, R51, R36, RZ ;  /* 0x0000002433257227 */ /* 0x000fe200078e00ff */
[----:B------:R-:W-:-:S02]  /*b900*/  ISETP.GT.U32.AND P2, PT, R39, R35, PT ;  /* 0x000000232700720c */ /* 0x000fc40003f44070 */
[----:B------:R1:W-:Y:S01]  /*b910*/  STL [R1+0xf0], R4 ;  /* 0x0000f00401007387 */ /* 0x0003e20000100800 */
[----:B------:R-:W-:Y:S02]  /*b920*/  IMAD.MOV R37, RZ, RZ, -R37 ;  /* 0x000000ffff257224 */ /* 0x000fe400078e0a25 */
[----:B0-----:R-:W-:Y:S02]  /*b930*/  IMAD R2, R39, R41, R40 ;  /* 0x0000002927027224 */ /* 0x001fe400078e0228 */
[----:B------:R-:W-:-:S03]  /*b940*/  IMAD.HI.U32 R34, R51, R38, RZ ;  /* 0x0000002633227227 */ /* 0x000fc600078e00ff */
[C---:B------:R-:W-:Y:S01]  /*b950*/  ISETP.GT.U32.AND P5, PT, R39.reuse, R2, PT ;  /* 0x000000022700720c */ /* 0x040fe20003fa4070 */
[C---:B------:R-:W-:Y:S02]  /*b960*/  IMAD R36, R39.reuse, R37, R36 ;  /* 0x0000002527247224 */ /* 0x040fe400078e0224 */
[----:B------:R-:W-:Y:S02]  /*b970*/  IMAD.MOV R34, RZ, RZ, -R34 ;  /* 0x000000ffff227224 */ /* 0x000fe400078e0a22 */
[--C-:B------:R-:W-:Y:S01]  /*b980*/  @!P3 IMAD.IADD R26, R26, 0x1, -R39.reuse ;  /* 0x000000011a1ab824 */ /* 0x100fe200078e0a27 */
[----:B------:R-:W-:Y:S01]  /*b990*/  ISETP.GT.U32.AND P3, PT, R39, R36, PT ;  /* 0x000000242700720c */ /* 0x000fe20003f64070 */
[----:B------:R-:W-:Y:S02]  /*b9a0*/  VIADD R47, R3, 0x54 ;  /* 0x00000054032f7836 */ /* 0x000fe40000000000 */
[----:B------:R-:W-:Y:S02]  /*b9b0*/  IMAD R37, R39, R34, R38 ;  /* 0x0000002227257224 */ /* 0x000fe400078e0226 */
[----:B-1----:R-:W-:Y:S01]  /*b9c0*/  IMAD.MOV.U32 R4, RZ, RZ, R26 ;  /* 0x000000ffff047224 */ /* 0x002fe200078e001a */
[----:B------:R-:W-:Y:S01]  /*b9d0*/  IABS R34, R47 ;  /* 0x0000002f00227213 */ /* 0x000fe20000000000 */
[----:B------:R-:W-:Y:S01]  /*b9e0*/  @!P6 IMAD.IADD R0, R0, 0x1, -R39 ;  /* 0x000000010000e824 */ /* 0x000fe200078e0a27 */
[----:B------:R-:W-:Y:S01]  /*b9f0*/  ISETP.GE.AND P6, PT, R46, RZ, PT ;  /* 0x000000ff2e00720c */ /* 0x000fe20003fc6270 */
[----:B------:R-:W-:-:S02]  /*ba00*/  VIADD R52, R3, 0x53 ;  /* 0x0000005303347836 */ /* 0x000fc40000000000 */
[--C-:B------:R-:W-:Y:S01]  /*ba10*/  @!P2 IMAD.IADD R35, R35, 0x1, -R39.reuse ;  /* 0x000000012323a824 */ /* 0x100fe200078e0a27 */
[C---:B------:R-:W-:Y:S01]  /*ba20*/  ISETP.GT.U32.AND P2, PT, R39.reuse, R37, PT ;  /* 0x000000252700720c */ /* 0x040fe20003f44070 */
[----:B------:R-:W-:Y:S01]  /*ba30*/  @!P0 IMAD.MOV R4, RZ, RZ, -R4 ;  /* 0x000000ffff048224 */ /* 0x000fe200078e0a04 */
[----:B------:R-:W-:Y:S01]  /*ba40*/  ISETP.GT.U32.AND P0, PT, R39, R0, PT ;  /* 0x000000002700720c */ /* 0x000fe20003f04070 */
[----:B------:R-:W-:Y:S01]  /*ba50*/  @!P5 IMAD.IADD R2, R2, 0x1, -R39 ;  /* 0x000000010202d824 */ /* 0x000fe200078e0a27 */
[----:B------:R-:W-:Y:S01]  /*ba60*/  IABS R27, R52 ;  /* 0x00000034001b7213 */ /* 0x000fe20000000000 */
[----:B------:R-:W-:Y:S01]  /*ba70*/  IMAD.HI.U32 R38, R51, R34, RZ ;  /* 0x0000002233267227 */ /* 0x000fe200078e00ff */
[----:B------:R0:W-:Y:S02]  /*ba80*/  STL [R1+0xc8], R4 ;  /* 0x0000c80401007387 */ /* 0x0001e40000100800 */
[----:B------:R-:W-:Y:S01]  /*ba90*/  ISETP.GT.U32.AND P5, PT, R39, R2, PT ;  /* 0x000000022700720c */ /* 0x000fe20003fa4070 */
[----:B------:R-:W-:-:S04]  /*baa0*/  IMAD.HI.U32 R26, R51, R27, RZ ;  /* 0x0000001b331a7227 */ /* 0x000fc800078e00ff */
[----:B------:R-:W-:Y:S02]  /*bab0*/  IMAD.MOV R38, RZ, RZ, -R38 ;  /* 0x000000ffff267224 */ /* 0x000fe400078e0a26 */
[----:B------:R-:W-:Y:S01]  /*bac0*/  @!P3 IMAD.IADD R36, R36, 0x1, -R39 ;  /* 0x000000012424b824 */ /* 0x000fe200078e0a27 */
[----:B------:R-:W-:Y:S01]  /*bad0*/  ISETP.GE.AND P3, PT, R54, RZ, PT ;  /* 0x000000ff3600720c */ /* 0x000fe20003f66270 */
[----:B0-----:R-:W-:Y:S02]  /*bae0*/  IMAD.MOV.U32 R4, RZ, RZ, R35 ;  /* 0x000000ffff047224 */ /* 0x001fe400078e0023 */
[----:B------:R-:W-:Y:S02]  /*baf0*/  IMAD.MOV R26, RZ, RZ, -R26 ;  /* 0x000000ffff1a7224 */ /* 0x000fe400078e0a1a */
[----:B------:R-:W-:Y:S02]  /*bb00*/  @!P4 IMAD.MOV R4, RZ, RZ, -R4 ;  /* 0x000000ffff04c224 */ /* 0x000fe400078e0a04 */
[----:B------:R-:W-:-:S02]  /*bb10*/  IMAD R34, R39, R38, R34 ;  /* 0x0000002627227224 */ /* 0x000fc400078e0222 */
[--C-:B------:R-:W-:Y:S01]  /*bb20*/  @!P2 IMAD.IADD R37, R37, 0x1, -R39.reuse ;  /* 0x000000012525a824 */ /* 0x100fe200078e0a27 */
[C---:B------:R-:W-:Y:S01]  /*bb30*/  ISETP.GT.U32.AND P2, PT, R39.reuse, R36, PT ;  /* 0x000000242700720c */ /* 0x040fe20003f44070 */
[----:B------:R-:W-:Y:S01]  /*bb40*/  @!P0 IMAD.IADD R0, R0, 0x1, -R39 ;  /* 0x0000000100008824 */ /* 0x000fe200078e0a27 */
[----:B------:R0:W-:Y:S01]  /*bb50*/  STL [R1+0xd8], R4 ;  /* 0x0000d80401007387 */ /* 0x0001e20000100800 */
[C---:B------:R-:W-:Y:S01]  /*bb60*/  IMAD R27, R39.reuse, R26, R27 ;  /* 0x0000001a271b7224 */ /* 0x040fe200078e021b */
[----:B------:R-:W-:Y:S01]  /*bb70*/  ISETP.GT.U32.AND P0, PT, R39, R34, PT ;  /* 0x000000222700720c */ /* 0x000fe20003f04070 */
[--C-:B------:R-:W-:Y:S01]  /*bb80*/  @!P5 IMAD.IADD R2, R2, 0x1, -R39.reuse ;  /* 0x000000010202d824 */ /* 0x100fe200078e0a27 */
[----:B------:R-:W-:Y:S01]  /*bb90*/  ISETP.GE.AND P5, PT, R53, RZ, PT ;  /* 0x000000ff3500720c */ /* 0x000fe20003fa6270 */
[----:B------:R-:W-:Y:S01]  /*bba0*/  VIADD R54, R3, 0x52 ;  /* 0x0000005203367836 */ /* 0x000fe20000000000 */
[----:B------:R-:W-:Y:S01]  /*bbb0*/  ISETP.GT.U32.AND P4, PT, R39, R37, PT ;  /* 0x000000252700720c */ /* 0x000fe20003f84070 */
[----:B------:R-:W-:Y:S01]  /*bbc0*/  @!P1 IMAD.MOV R2, RZ, RZ, -R2 ;  /* 0x000000ffff029224 */ /* 0x000fe200078e0a02 */
[----:B------:R-:W-:Y:S01]  /*bbd0*/  ISETP.GE.AND P1, PT, R47, RZ, PT ;  /* 0x000000ff2f00720c */ /* 0x000fe20003f26270 */
[----:B------:R-:W-:Y:S01]  /*bbe0*/  VIADD R53, R3, 0x51 ;  /* 0x0000005103357836 */ /* 0x000fe20000000000 */
[----:B------:R-:W-:Y:S01]  /*bbf0*/  IABS R26, R54 ;  /* 0x00000036001a7213 */ /* 0x000fe20000000000 */
[----:B0-----:R-:W-:Y:S01]  /*bc00*/  IMAD.MOV.U32 R4, RZ, RZ, R0 ;  /* 0x000000ffff047224 */ /* 0x001fe200078e0000 */
[----:B------:R0:W-:Y:S01]  /*bc10*/  STL [R1+0xdc], R2 ;  /* 0x0000dc0201007387 */ /* 0x0001e20000100800 */
[--C-:B------:R-:W-:Y:S01]  /*bc20*/  @!P2 IMAD.IADD R36, R36, 0x1, -R39.reuse ;  /* 0x000000012424a824 */ /* 0x100fe200078e0a27 */
[----:B------:R-:W-:Y:S01]  /*bc30*/  ISETP.GE.AND P2, PT, R52, RZ, PT ;  /* 0x000000ff3400720c */ /* 0x000fe20003f46270 */
[----:B------:R-:W-:Y:S01]  /*bc40*/  @!P6 IMAD.MOV R4, RZ, RZ, -R4 ;  /* 0x000000ffff04e224 */ /* 0x000fe200078e0a04 */
[----:B------:R-:W-:Y:S01]  /*bc50*/  ISETP.GT.U32.AND P6, PT, R39, R27, PT ;  /* 0x0000001b2700720c */ /* 0x000fe20003fc4070 */
[----:B------:R-:W-:Y:S01]  /*bc60*/  @!P0 IMAD.IADD R34, R34, 0x1, -R39 ;  /* 0x0000000122228824 */ /* 0x000fe200078e0a27 */
[----:B------:R-:W-:Y:S01]  /*bc70*/  ISETP.GE.AND P0, PT, R53, RZ, PT ;  /* 0x000000ff3500720c */ /* 0x000fe20003f06270 */
[----:B------:R-:W-:Y:S01]  /*bc80*/  IMAD.MOV.U32 R5, RZ, RZ, R36 ;  /* 0x000000ffff057224 */ /* 0x000fe200078e0024 */
[----:B------:R1:W-:Y:S01]  /*bc90*/  STL [R1+0xe4], R4 ;  /* 0x0000e40401007387 */ /* 0x0003e20000100800 */
[----:B------:R-:W-:Y:S01]  /*bca0*/  IMAD.HI.U32 R38, R51, R26, RZ ;  /* 0x0000001a33267227 */ /* 0x000fe200078e00ff */
[----:B0-----:R-:W-:-:S03]  /*bcb0*/  IABS R2, R53 ;  /* 0x0000003500027213 */ /* 0x001fc60000000000 */
[----:B------:R-:W-:Y:S01]  /*bcc0*/  @!P5 IMAD.MOV R5, RZ, RZ, -R5 ;  /* 0x000000ffff05d224 */ /* 0x000fe200078e0a05 */
[----:B------:R-:W-:Y:S01]  /*bcd0*/  ISETP.GT.U32.AND P5, PT, R39, R34, PT ;  /* 0x000000222700720c */ /* 0x000fe20003fa4070 */
[----:B------:R-:W-:-:S03]  /*bce0*/  IMAD.HI.U32 R35, R51, R2, RZ ;  /* 0x0000000233237227 */ /* 0x000fc600078e00ff */
[----:B------:R0:W-:Y:S01]  /*bcf0*/  STL [R1+0x240], R5 ;  /* 0x0002400501007387 */ /* 0x0001e20000100800 */
[--C-:B------:R-:W-:Y:S02]  /*bd00*/  @!P6 IMAD.IADD R27, R27, 0x1, -R39.reuse ;  /* 0x000000011b1be824 */ /* 0x100fe400078e0a27 */
[----:B------:R-:W-:Y:S02]  /*bd10*/  IMAD.MOV R36, RZ, RZ, -R38 ;  /* 0x000000ffff247224 */ /* 0x000fe400078e0a26 */
[----:B------:R-:W-:Y:S01]  /*bd20*/  @!P4 IMAD.IADD R37, R37, 0x1, -R39 ;  /* 0x000000012525c824 */ /* 0x000fe200078e0a27 */
[----:B------:R-:W-:Y:S01]  /*bd30*/  ISETP.GT.U32.AND P6, PT, R39, R27, PT ;  /* 0x0000001b2700720c */ /* 0x000fe20003fc4070 */
[----:B------:R-:W-:Y:S01]  /*bd40*/  IMAD.MOV R35, RZ, RZ, -R35 ;  /* 0x000000ffff237224 */ /* 0x000fe200078e0a23 */
[----:B------:R-:W-:Y:S01]  /*bd50*/  ISETP.GE.AND P4, PT, R54, RZ, PT ;  /* 0x000000ff3600720c */ /* 0x000fe20003f86270 */
[----:B------:R-:W-:Y:S02]  /*bd60*/  VIADD R54, R3, 0x50 ;  /* 0x0000005003367836 */ /* 0x000fe40000000000 */
[----:B------:R-:W-:-:S02]  /*bd70*/  IMAD R26, R39, R36, R26 ;  /* 0x00000024271a7224 */ /* 0x000fc400078e021a */
[C---:B------:R-:W-:Y:S01]  /*bd80*/  IMAD R2, R39.reuse, R35, R2 ;  /* 0x0000002327027224 */ /* 0x040fe200078e0202 */
[----:B------:R-:W-:Y:S01]  /*bd90*/  IABS R0, R54 ;  /* 0x0000003600007213 */ /* 0x000fe20000000000 */
[--C-:B------:R-:W-:Y:S01]  /*bda0*/  @!P5 IMAD.IADD R34, R34, 0x1, -R39.reuse ;  /* 0x000000012222d824 */ /* 0x100fe200078e0a27 */
[----:B------:R-:W-:Y:S01]  /*bdb0*/  ISETP.GT.U32.AND P5, PT, R39, R26, PT ;  /* 0x0000001a2700720c */ /* 0x000fe20003fa4070 */
[----:B------:R-:W-:Y:S02]  /*bdc0*/  VIADD R53, R3, 0x4d ;  /* 0x0000004d03357836 */ /* 0x000fe40000000000 */
[----:B------:R-:W-:Y:S01]  /*bdd0*/  @!P6 IMAD.IADD R27, R27, 0x1, -R39 ;  /* 0x000000011b1be824 */ /* 0x000fe200078e0a27 */
[----:B------:R-:W-:Y:S01]  /*bde0*/  ISETP.GT.U32.AND P6, PT, R39, R2, PT ;  /* 0x000000022700720c */ /* 0x000fe20003fc4070 */
[----:B------:R-:W-:-:S04]  /*bdf0*/  IMAD.HI.U32 R40, R51, R0, RZ ;  /* 0x0000000033287227 */ /* 0x000fc800078e00ff */
[----:B------:R-:W-:Y:S02]  /*be00*/  IMAD.MOV R40, RZ, RZ, -R40 ;  /* 0x000000ffff287224 */ /* 0x000fe400078e0a28 */
[----:B-1----:R-:W-:Y:S01]  /*be10*/  IMAD.MOV.U32 R4, RZ, RZ, R37 ;  /* 0x000000ffff047224 */ /* 0x002fe200078e0025 */
[----:B------:R-:W-:Y:S01]  /*be20*/  IABS R37, R53 ;  /* 0x0000003500257213 */ /* 0x000fe20000000000 */
[C---:B------:R-:W-:Y:S02]  /*be30*/  IMAD R0, R39.reuse, R40, R0 ;  /* 0x0000002827007224 */ /* 0x040fe400078e0200 */
[--C-:B------:R-:W-:Y:S02]  /*be40*/  @!P5 IMAD.IADD R26, R26, 0x1, -R39.reuse ;  /* 0x000000011a1ad824 */ /* 0x100fe400078e0a27 */
[----:B------:R-:W-:Y:S01]  /*be50*/  @!P6 IMAD.IADD R2, R2, 0x1, -R39 ;  /* 0x000000010202e824 */ /* 0x000fe200078e0a27 */
[C---:B------:R-:W-:Y:S01]  /*be60*/  ISETP.GT.U32.AND P5, PT, R39.reuse, R0, PT ;  /* 0x000000002700720c */ /* 0x040fe20003fa4070 */
[----:B0-----:R-:W-:Y:S01]  /*be70*/  IMAD.MOV.U32 R5, RZ, RZ, R34 ;  /* 0x000000ffff057224 */ /* 0x001fe200078e0022 */
[----:B------:R-:W-:Y:S01]  /*be80*/  ISETP.GT.U32.AND P6, PT, R39, R26, PT ;  /* 0x0000001a2700720c */ /* 0x000fe20003fc4070 */
[----:B------:R-:W-:-:S02]  /*be90*/  VIADD R52, R3, 0x4e ;  /* 0x0000004e03347836 */ /* 0x000fc40000000000 */
[----:B------:R-:W-:Y:S01]  /*bea0*/  @!P1 IMAD.MOV R5, RZ, RZ, -R5 ;  /* 0x000000ffff059224 */ /* 0x000fe200078e0a05 */
[----:B------:R-:W-:Y:S01]  /*beb0*/  ISETP.GT.U32.AND P1, PT, R39, R2, PT ;  /* 0x000000022700720c */ /* 0x000fe20003f24070 */
[----:B------:R-:W-:Y:S01]  /*bec0*/  @!P3 IMAD.MOV R4, RZ, RZ, -R4 ;  /* 0x000000ffff04b224 */ /* 0x000fe200078e0a04 */
[----:B------:R-:W-:Y:S01]  /*bed0*/  IABS R36, R52 ;  /* 0x0000003400247213 */ /* 0x000fe20000000000 */
[----:B------:R-:W-:Y:S01]  /*bee0*/  IMAD.HI.U32 R42, R51, R37, RZ ;  /* 0x00000025332a7227 */ /* 0x000fe200078e00ff */
[----:B------:R-:W-:Y:S02]  /*bef0*/  ISETP.GE.AND P3, PT, R54, RZ, PT ;  /* 0x000000ff3600720c */ /* 0x000fe40003f66270 */
[----:B------:R0:W-:Y:S01]  /*bf00*/  STL [R1+0x238], R4 ;  /* 0x0002380401007387 */ /* 0x0001e20000100800 */
[----:B------:R-:W-:Y:S02]  /*bf10*/  IMAD.MOV R42, RZ, RZ, -R42 ;  /* 0x000000ffff2a7224 */ /* 0x000fe400078e0a2a */
[--C-:B------:R-:W-:Y:S01]  /*bf20*/  @!P5 IMAD.IADD R0, R0, 0x1, -R39.reuse ;  /* 0x000000010000d824 */ /* 0x100fe200078e0a27 */
[----:B------:R1:W-:Y:S01]  /*bf30*/  STL [R1+0xd4], R5 ;  /* 0x0000d40501007387 */ /* 0x0003e20000100800 */
[----:B------:R-:W-:-:S02]  /*bf40*/  @!P6 IMAD.IADD R26, R26, 0x1, -R39 ;  /* 0x000000011a1ae824 */ /* 0x000fc400078e0a27 */
[----:B------:R-:W-:Y:S01]  /*bf50*/  VIADD R47, R3, 0x4f ;  /* 0x0000004f032f7836 */ /* 0x000fe20000000000 */
[----:B------:R-:W-:Y:S01]  /*bf60*/  ISETP.GT.U32.AND P5, PT, R39, R0, PT ;  /* 0x000000002700720c */ /* 0x000fe20003fa4070 */
[----:B------:R-:W-:-:S03]  /*bf70*/  IMAD.HI.U32 R41, R51, R36, RZ ;  /* 0x0000002433297227 */ /* 0x000fc600078e00ff */
[----:B------:R-:W-:Y:S01]  /*bf80*/  IABS R35, R47 ;  /* 0x0000002f00237213 */ /* 0x000fe20000000000 */
[----:B0-----:R-:W-:Y:S02]  /*bf90*/  IMAD.MOV.U32 R4, RZ, RZ, R27 ;  /* 0x000000ffff047224 */ /* 0x001fe400078e001b */
[----:B------:R-:W-:Y:S02]  /*bfa0*/  IMAD R42, R39, R42, R37 ;  /* 0x0000002a272a7224 */ /* 0x000fe400078e0225 */
[----:B-1----:R-:W-:Y:S02]  /*bfb0*/  IMAD.MOV.U32 R5, RZ, RZ, R26 ;  /* 0x000000ffff057224 */ /* 0x002fe400078e001a */
[----:B------:R-:W-:Y:S02]  /*bfc0*/  IMAD.MOV R41, RZ, RZ, -R41 ;  /* 0x000000ffff297224 */ /* 0x000fe400078e0a29 */
[----:B------:R-:W-:Y:S01]  /*bfd0*/  @!P2 IMAD.MOV R4, RZ, RZ, -R4 ;  /* 0x000000ffff04a224 */ /* 0x000fe200078e0a04 */
[----:B------:R-:W-:Y:S01]  /*bfe0*/  ISETP.GE.AND P2, PT, R47, RZ, PT ;  /* 0x000000ff2f00720c */ /* 0x000fe20003f46270 */
[----:B------:R-:W-:-:S02]  /*bff0*/  @!P1 IMAD.IADD R2, R2, 0x1, -R39 ;  /* 0x0000000102029824 */ /* 0x000fc400078e0a27 */
[----:B------:R-:W-:Y:S01]  /*c000*/  @!P4 IMAD.MOV R5, RZ, RZ, -R5 ;  /* 0x000000ffff05c224 */ /* 0x000fe200078e0a05 */
[C---:B------:R-:W-:Y:S01]  /*c010*/  ISETP.GT.U32.AND P4, PT, R39.reuse, R42, PT ;  /* 0x0000002a2700720c */ /* 0x040fe20003f84070 */
[----:B------:R-:W-:Y:S01]  /*c020*/  IMAD R36, R39, R41, R36 ;  /* 0x0000002927247224 */ /* 0x000fe200078e0224 */
[----:B------:R0:W-:Y:S01]  /*c030*/  STL [R1+0xcc], R4 ;  /* 0x0000cc0401007387 */ /* 0x0001e20000100800 */
[----:B------:R-:W-:-:S03]  /*c040*/  IMAD.HI.U32 R40, R51, R35, RZ ;  /* 0x0000002333287227 */ /* 0x000fc600078e00ff */
[----:B------:R-:W-:Y:S01]  /*c050*/  ISETP.GT.U32.AND P1, PT, R39, R36, PT ;  /* 0x000000242700720c */ /* 0x000fe20003f24070 */
[C---:B------:R-:W-:Y:S01]  /*c060*/  VIADD R54, R3.reuse, 0x4c ;  /* 0x0000004c03367836 */ /* 0x040fe20000000000 */
[----:B------:R-:W-:Y:S01]  /*c070*/  STL [R1+0xc4], R5 ;  /* 0x0000c40501007387 */ /* 0x000fe20000100800 */
[----:B------:R-:W-:Y:S02]  /*c080*/  IMAD.MOV R40, RZ, RZ, -R40 ;  /* 0x000000ffff287224 */ /* 0x000fe400078e0a28 */
[----:B------:R-:W-:Y:S01]  /*c090*/  @!P5 IMAD.IADD R0, R0, 0x1, -R39 ;  /* 0x000000010000d824 */ /* 0x000fe200078e0a27 */
[----:B------:R-:W-:Y:S01]  /*c0a0*/  IABS R38, R54 ;  /* 0x0000003600267213 */ /* 0x000fe20000000000 */
[----:B0-----:R-:W-:Y:S02]  /*c0b0*/  IMAD.MOV.U32 R4, RZ, RZ, R2 ;  /* 0x000000ffff047224 */ /* 0x001fe400078e0002 */
[----:B------:R-:W-:Y:S02]  /*c0c0*/  VIADD R47, R3, 0x4a ;  /* 0x0000004a032f7836 */ /* 0x000fe40000000000 */
[----:B------:R-:W-:Y:S01]  /*c0d0*/  @!P0 IMAD.MOV R4, RZ, RZ, -R4 ;  /* 0x000000ffff048224 */ /* 0x000fe200078e0a04 */
[----:B------:R-:W-:Y:S01]  /*c0e0*/  ISETP.GE.AND P0, PT, R52, RZ, PT ;  /* 0x000000ff3400720c */ /* 0x000fe20003f06270 */
[----:B------:R-:W-:Y:S01]  /*c0f0*/  IMAD R35, R39, R40, R35 ;  /* 0x0000002827237224 */ /* 0x000fe200078e0223 */
[----:B------:R-:W-:Y:S01]  /*c100*/  IABS R26, R47 ;  /* 0x0000002f001a7213 */ /* 0x000fe20000000000 */
[----:B------:R-:W-:Y:S01]  /*c110*/  VIADD R46, R3, 0x4b ;  /* 0x0000004b032e7836 */ /* 0x000fe20000000000 */
[----:B------:R0:W-:Y:S01]  /*c120*/  STL [R1+0xc0], R4 ;  /* 0x0000c00401007387 */ /* 0x0001e20000100800 */
[----:B------:R-:W-:Y:S01]  /*c130*/  @!P4 IMAD.IADD R42, R42, 0x1, -R39 ;  /* 0x000000012a2ac824 */ /* 0x000fe200078e0a27 */
[----:B------:R-:W-:Y:S01]  /*c140*/  ISETP.GT.U32.AND P6, PT, R39, R35, PT ;  /* 0x000000232700720c */ /* 0x000fe20003fc4070 */
[----:B------:R-:W-:Y:S01]  /*c150*/  IMAD.HI.U32 R43, R51, R38, RZ ;  /* 0x00000026332b7227 */ /* 0x000fe200078e00ff */
[----:B------:R-:W-:-:S03]  /*c160*/  IABS R27, R46 ;  /* 0x0000002e001b7213 */ /* 0x000fc60000000000 */
[----:B------:R-:W-:Y:S02]  /*c170*/  IMAD.MOV R43, RZ, RZ, -R43 ;  /* 0x000000ffff2b7224 */ /* 0x000fe400078e0a2b */
[----:B------:R-:W-:Y:S02]  /*c180*/  @!P1 IMAD.IADD R36, R36, 0x1, -R39 ;  /* 0x0000000124249824 */ /* 0x000fe400078e0a27 */
[----:B0-----:R-:W-:Y:S02]  /*c190*/  IMAD.MOV.U32 R4, RZ, RZ, R0 ;  /* 0x000000ffff047224 */ /* 0x001fe400078e0000 */
[----:B------:R-:W-:Y:S01]  /*c1a0*/  IMAD.HI.U32 R0, R51, R26, RZ ;  /* 0x0000001a33007227 */ /* 0x000fe200078e00ff */
[----:B------:R-:W-:-:S03]  /*c1b0*/  ISETP.GT.U32.AND P4, PT, R39, R36, PT ;  /* 0x000000242700720c */ /* 0x000fc60003f84070 */
[----:B------:R-:W-:Y:S01]  /*c1c0*/  @!P3 IMAD.MOV R4, RZ, RZ, -R4 ;  /* 0x000000ffff04b224 */ /* 0x000fe200078e0a04 */
[C---:B------:R-:W-:Y:S01]  /*c1d0*/  ISETP.GT.U32.AND P3, PT, R39.reuse, R42, PT ;  /* 0x0000002a2700720c */ /* 0x040fe20003f64070 */
[----:B------:R-:W-:Y:S02]  /*c1e0*/  IMAD.MOV.U32 R2, RZ, RZ, R27 ;  /* 0x000000ffff027224 */ /* 0x000fe400078e001b */
[----:B------:R-:W-:Y:S01]  /*c1f0*/  IMAD R38, R39, R43, R38 ;  /* 0x0000002b27267224 */ /* 0x000fe200078e0226 */
[----:B------:R0:W-:Y:S01]  /*c200*/  STL [R1+0xbc], R4 ;  /* 0x0000bc0401007387 */ /* 0x0001e20000100800 */
[----:B------:R-:W-:Y:S02]  /*c210*/  IMAD.MOV R0, RZ, RZ, -R0 ;  /* 0x000000ffff007224 */ /* 0x000fe400078e0a00 */
[----:B------:R-:W-:Y:S01]  /*c220*/  IMAD.HI.U32 R27, R51, R2, RZ ;  /* 0x00000002331b7227 */ /* 0x000fe200078e00ff */
[----:B------:R-:W-:-:S03]  /*c230*/  ISETP.GT.U32.AND P5, PT, R39, R38, PT ;  /* 0x000000262700720c */ /* 0x000fc60003fa4070 */
[----:B------:R-:W-:Y:S02]  /*c240*/  IMAD R0, R39, R0, R26 ;  /* 0x0000000027007224 */ /* 0x000fe400078e021a */
[----:B------:R-:W-:Y:S01]  /*c250*/  @!P6 IMAD.IADD R35, R35, 0x1, -R39 ;  /* 0x000000012323e824 */ /* 0x000fe200078e0a27 */
[----:B------:R-:W-:Y:S01]  /*c260*/  ISETP.GE.AND P6, PT, R53, RZ, PT ;  /* 0x000000ff3500720c */ /* 0x000fe20003fc6270 */
[----:B------:R-:W-:Y:S02]  /*c270*/  IMAD.MOV R27, RZ, RZ, -R27 ;  /* 0x000000ffff1b7224 */ /* 0x000fe400078e0a1b */
[--C-:B------:R-:W-:Y:S01]  /*c280*/  @!P3 IMAD.IADD R42, R42, 0x1, -R39.reuse ;  /* 0x000000012a2ab824 */ /* 0x100fe200078e0a27 */
[C---:B------:R-:W-:Y:S01]  /*c290*/  ISETP.GT.U32.AND P3, PT, R39.reuse, R0, PT ;  /* 0x000000002700720c */ /* 0x040fe20003f64070 */
[C---:B------:R-:W-:Y:S01]  /*c2a0*/  IMAD R2, R39.reuse, R27, R2 ;  /* 0x0000001b27027224 */ /* 0x040fe200078e0202 */
[----:B------:R-:W-:Y:S01]  /*c2b0*/  ISETP.GT.U32.AND P1, PT, R39, R35, PT ;  /* 0x000000232700720c */ /* 0x000fe20003f24070 */
[----:B------:R-:W-:-:S02]  /*c2c0*/  @!P4 IMAD.IADD R36, R36, 0x1, -R39 ;  /* 0x000000012424c824 */ /* 0x000fc400078e0a27 */
[----:B------:R-:W-:Y:S01]  /*c2d0*/  VIADD R52, R3, 0x49 ;  /* 0x0000004903347836 */ /* 0x000fe20000000000 */
[----:B------:R-:W-:Y:S01]  /*c2e0*/  ISETP.GT.U32.AND P4, PT, R39, R2, PT ;  /* 0x000000022700720c */ /* 0x000fe20003f84070 */
[--C-:B------:R-:W-:Y:S02]  /*c2f0*/  @!P5 IMAD.IADD R38, R38, 0x1, -R39.reuse ;  /* 0x000000012626d824 */ /* 0x100fe400078e0a27 */
[----:B------:R-:W-:Y:S01]  /*c300*/  VIADD R53, R3, 0x48 ;  /* 0x0000004803357836 */ /* 0x000fe20000000000 */
[----:B------:R-:W-:Y:S01]  /*c310*/  IABS R37, R52 ;  /* 0x0000003400257213 */ /* 0x000fe20000000000 */
[----:B------:R-:W-:Y:S01]  /*c320*/  IMAD.MOV.U32 R6, RZ, RZ, R36 ;  /* 0x000000ffff067224 */ /* 0x000fe200078e0024 */
[----:B------:R-:W-:Y:S01]  /*c330*/  ISETP.GT.U32.AND P5, PT, R39, R38, PT ;  /* 0x000000262700720c */ /* 0x000fe20003fa4070 */
[--C-:B------:R-:W-:Y:S01]  /*c340*/  @!P3 IMAD.IADD R0, R0, 0x1, -R39.reuse ;  /* 0x000000010000b824 */ /* 0x100fe200078e0a27 */
[----:B------:R-:W-:Y:S01]  /*c350*/  IABS R34, R53 ;  /* 0x0000003500227213 */ /* 0x000fe20000000000 */
[----:B------:R-:W-:Y:S01]  /*c360*/  @!P1 IMAD.IADD R35, R35, 0x1, -R39 ;  /* 0x0000000123239824 */ /* 0x000fe200078e0a27 */
[----:B------:R-:W-:Y:S01]  /*c370*/  ISETP.GE.AND P1, PT, R54, RZ, PT ;  /* 0x000000ff3600720c */ /* 0x000fe20003f26270 */
[----:B------:R-:W-:Y:S01]  /*c380*/  IMAD.HI.U32 R27, R51, R37, RZ ;  /* 0x00000025331b7227 */ /* 0x000fe200078e00ff */
[----:B------:R-:W-:-:S03]  /*c390*/  ISETP.GT.U32.AND P3, PT, R39, R0, PT ;  /* 0x000000002700720c */ /* 0x000fc60003f64070 */
[----:B------:R-:W-:Y:S01]  /*c3a0*/  @!P4 IMAD.IADD R2, R2, 0x1, -R39 ;  /* 0x000000010202c824 */ /* 0x000fe200078e0a27 */
[----:B------:R-:W-:Y:S01]  /*c3b0*/  ISETP.GE.AND P4, PT, R47, RZ, PT ;  /* 0x000000ff2f00720c */ /* 0x000fe20003f86270 */
[----:B0-----:R-:W-:Y:S02]  /*c3c0*/  IMAD.MOV.U32 R4, RZ, RZ, R35 ;  /* 0x000000ffff047224 */ /* 0x001fe400078e0023 */
[----:B------:R-:W-:Y:S02]  /*c3d0*/  IMAD.MOV R27, RZ, RZ, -R27 ;  /* 0x000000ffff1b7224 */ /* 0x000fe400078e0a1b */
[----:B------:R-:W-:-:S04]  /*c3e0*/  IMAD.HI.U32 R40, R51, R34, RZ ;  /* 0x0000002233287227 */ /* 0x000fc800078e00ff */
[----:B------:R-:W-:Y:S01]  /*c3f0*/  @!P2 IMAD.MOV R4, RZ, RZ, -R4 ;  /* 0x000000ffff04a224 */ /* 0x000fe200078e0a04 */
[C---:B------:R-:W-:Y:S01]  /*c400*/  ISETP.GT.U32.AND P2, PT, R39.reuse, R2, PT ;  /* 0x000000022700720c */ /* 0x040fe20003f44070 */
[C---:B------:R-:W-:Y:S02]  /*c410*/  IMAD R37, R39.reuse, R27, R37 ;  /* 0x0000001b27257224 */ /* 0x040fe400078e0225 */
[----:B------:R-:W-:Y:S01]  /*c420*/  IMAD.MOV R35, RZ, RZ, -R40 ;  /* 0x000000ffff237224 */ /* 0x000fe200078e0a28 */
[----:B------:R0:W-:Y:S01]  /*c430*/  STL [R1+0xb8], R4 ;  /* 0x0000b80401007387 */ /* 0x0001e20000100800 */
[----:B------:R-:W-:Y:S01]  /*c440*/  @!P5 IMAD.IADD R38, R38, 0x1, -R39 ;  /* 0x000000012626d824 */ /* 0x000fe200078e0a27 */
[----:B------:R-:W-:Y:S01]  /*c450*/  ISETP.GE.AND P5, PT, R46, RZ, PT ;  /* 0x000000ff2e00720c */ /* 0x000fe20003fa6270 */
[----:B------:R-:W-:Y:S01]  /*c460*/  @!P0 IMAD.MOV R6, RZ, RZ, -R6 ;  /* 0x000000ffff068224 */ /* 0x000fe200078e0a06 */
[C---:B------:R-:W-:Y:S01]  /*c470*/  ISETP.GT.U32.AND P0, PT, R39.reuse, R37, PT ;  /* 0x000000252700720c */ /* 0x040fe20003f04070 */
[----:B------:R-:W-:-:S02]  /*c480*/  IMAD R36, R39, R35, R34 ;  /* 0x0000002327247224 */ /* 0x000fc400078e0222 */
[--C-:B------:R-:W-:Y:S01]  /*c490*/  @!P3 IMAD.IADD R0, R0, 0x1, -R39.reuse ;  /* 0x000000010000b824 */ /* 0x100fe200078e0a27 */
[----:B------:R-:W-:Y:S01]  /*c4a0*/  STL [R1+0xb4], R6 ;  /* 0x0000b40601007387 */ /* 0x000fe20000100800 */
[----:B------:R-:W-:Y:S01]  /*c4b0*/  IMAD.MOV.U32 R5, RZ, RZ, R42 ;  /* 0x000000ffff057224 */ /* 0x000fe200078e002a */
[----:B------:R-:W-:Y:S01]  /*c4c0*/  ISETP.GT.U32.AND P3, PT, R39, R36, PT ;  /* 0x000000242700720c */ /* 0x000fe20003f64070 */
[C---:B------:R-:W-:Y:S02]  /*c4d0*/  VIADD R54, R3.reuse, 0x47 ;  /* 0x0000004703367836 */ /* 0x040fe40000000000 */
[----:B0-----:R-:W-:Y:S02]  /*c4e0*/  IMAD.MOV.U32 R4, RZ, RZ, R38 ;  /* 0x000000ffff047224 */ /* 0x001fe400078e0026 */
[----:B------:R-:W-:Y:S01]  /*c4f0*/  @!P2 IMAD.IADD R2, R2, 0x1, -R39 ;  /* 0x000000010202a824 */ /* 0x000fe200078e0a27 */
[----:B------:R-:W-:Y:S01]  /*c500*/  IABS R26, R54 ;  /* 0x00000036001a7213 */ /* 0x000fe20000000000 */
[----:B------:R-:W-:Y:S01]  /*c510*/  @!P6 IMAD.MOV R5, RZ, RZ, -R5 ;  /* 0x000000ffff05e224 */ /* 0x000fe200078e0a05 */
[----:B------:R-:W-:Y:S01]  /*c520*/  ISETP.GE.AND P2, PT, R54, RZ, PT ;  /* 0x000000ff3600720c */ /* 0x000fe20003f46270 */
[----:B------:R-:W-:Y:S01]  /*c530*/  @!P1 IMAD.MOV R4, RZ, RZ, -R4 ;  /* 0x000000ffff049224 */ /* 0x000fe200078e0a04 */
[----:B------:R-:W-:Y:S01]  /*c540*/  ISETP.GE.AND P6, PT, R52, RZ, PT ;  /* 0x000000ff3400720c */ /* 0x000fe20003fc6270 */
[----:B------:R-:W-:Y:S01]  /*c550*/  @!P5 IMAD.MOV R2, RZ, RZ, -R2 ;  /* 0x000000ffff02d224 */ /* 0x000fe200078e0a02 */
[----:B------:R-:W-:Y:S01]  /*c560*/  STL [R1+0xb0], R5 ;  /* 0x0000b00501007387 */ /* 0x000fe20000100800 */
[----:B------:R-:W-:Y:S01]  /*c570*/  VIADD R54, R3, 0x46 ;  /* 0x0000004603367836 */ /* 0x000fe20000000000 */
[----:B------:R-:W-:Y:S01]  /*c580*/  ISETP.GE.AND P1, PT, R53, RZ, PT ;  /* 0x000000ff3500720c */ /* 0x000fe20003f26270 */
[--C-:B------:R-:W-:Y:S01]  /*c590*/  @!P0 IMAD.IADD R37, R37, 0x1, -R39.reuse ;  /* 0x0000000125258824 */ /* 0x100fe200078e0a27 */
[----:B------:R0:W-:Y:S01]  /*c5a0*/  STL [R1+0xa4], R4 ;  /* 0x0000a40401007387 */ /* 0x0001e20000100800 */
[----:B------:R-:W-:Y:S01]  /*c5b0*/  @!P3 IMAD.IADD R36, R36, 0x1, -R39 ;  /* 0x000000012424b824 */ /* 0x000fe200078e0a27 */
[----:B------:R-:W-:Y:S01]  /*c5c0*/  ISETP.GE.AND P5, PT, R54, RZ, PT ;  /* 0x000000ff3600720c */ /* 0x000fe20003fa6270 */
[----:B------:R-:W-:Y:S01]  /*c5d0*/  IMAD.HI.U32 R27, R51, R26, RZ ;  /* 0x0000001a331b7227 */ /* 0x000fe200078e00ff */
[----:B------:R1:W-:Y:S01]  /*c5e0*/  STL [R1+0xac], R2 ;  /* 0x0000ac0201007387 */ /* 0x0003e20000100800 */
[----:B------:R-:W-:-:S02]  /*c5f0*/  ISETP.GT.U32.AND P0, PT, R39, R37, PT ;  /* 0x000000252700720c */ /* 0x000fc40003f04070 */
[C---:B------:R-:W-:Y:S01]  /*c600*/  ISETP.GT.U32.AND P3, PT, R39.reuse, R36, PT ;  /* 0x000000242700720c */ /* 0x040fe20003f64070 */
[----:B------:R-:W-:Y:S02]  /*c610*/  IMAD.MOV R27, RZ, RZ, -R27 ;  /* 0x000000ffff1b7224 */ /* 0x000fe400078e0a1b */
[----:B0-----:R-:W-:Y:S02]  /*c620*/  IMAD.MOV.U32 R4, RZ, RZ, R0 ;  /* 0x000000ffff047224 */ /* 0x001fe400078e0000 */
[----:B------:R-:W-:Y:S01]  /*c630*/  IMAD R26, R39, R27, R26 ;  /* 0x0000001b271a7224 */ /* 0x000fe200078e021a */
[----:B-1----:R-:W-:Y:S01]  /*c640*/  IABS R2, R54 ;  /* 0x0000003600027213 */ /* 0x002fe20000000000 */
[----:B------:R-:W-:Y:S02]  /*c650*/  VIADD R53, R3, 0x45 ;  /* 0x0000004503357836 */ /* 0x000fe40000000000 */
[----:B------:R-:W-:Y:S02]  /*c660*/  @!P4 IMAD.MOV R4, RZ, RZ, -R4 ;  /* 0x000000ffff04c224 */ /* 0x000fe400078e0a04 */
[----:B------:R-:W-:Y:S01]  /*c670*/  IMAD.HI.U32 R38, R51, R2, RZ ;  /* 0x0000000233267227 */ /* 0x000fe200078e00ff */
[----:B------:R-:W-:-:S02]  /*c680*/  IABS R0, R53 ;  /* 0x0000003500007213 */ /* 0x000fc40000000000 */
[----:B------:R0:W-:Y:S01]  /*c690*/  STL [R1+0x20c], R4 ;  /* 0x00020c0401007387 */ /* 0x0001e20000100800 */
[----:B------:R-:W-:Y:S01]  /*c6a0*/  IMAD.MOV R38, RZ, RZ, -R38 ;  /* 0x000000ffff267224 */ /* 0x000fe200078e0a26 */
[----:B------:R-:W-:Y:S01]  /*c6b0*/  ISETP.GE.AND P4, PT, R53, RZ, PT ;  /* 0x000000ff3500720c */ /* 0x000fe20003f86270 */
[--C-:B------:R-:W-:Y:S01]  /*c6c0*/  @!P0 IMAD.IADD R37, R37, 0x1, -R39.reuse ;  /* 0x0000000125258824 */ /* 0x100fe200078e0a27 */
[C---:B------:R-:W-:Y:S01]  /*c6d0*/  ISETP.GT.U32.AND P0, PT, R39.reuse, R26, PT ;  /* 0x0000001a2700720c */ /* 0x040fe20003f04070 */
[----:B------:R-:W-:Y:S02]  /*c6e0*/  IMAD R2, R39, R38, R2 ;  /* 0x0000002627027224 */ /* 0x000fe400078e0202 */
[----:B------:R-:W-:Y:S02]  /*c6f0*/  @!P3 IMAD.IADD R36, R36, 0x1, -R39 ;  /* 0x000000012424b824 */ /* 0x000fe400078e0a27 */
[----:B------:R-:W-:Y:S01]  /*c700*/  VIADD R54, R3, 0x44 ;  /* 0x0000004403367836 */ /* 0x000fe20000000000 */
[----:B------:R-:W-:Y:S01]  /*c710*/  ISETP.GT.U32.AND P3, PT, R39, R2, PT ;  /* 0x000000022700720c */ /* 0x000fe20003f64070 */
[----:B------:R-:W-:-:S02]  /*c720*/  VIADD R50, R3, 0x43 ;  /* 0x0000004303327836 */ /* 0x000fc40000000000 */
[----:B0-----:R-:W-:Y:S01]  /*c730*/  IMAD.MOV.U32 R4, RZ, RZ, R37 ;  /* 0x000000ffff047224 */ /* 0x001fe200078e0025 */
[----:B------:R-:W-:Y:S01]  /*c740*/  IABS R35, R54 ;  /* 0x0000003600237213 */ /* 0x000fe20000000000 */
[----:B------:R-:W-:Y:S01]  /*c750*/  IMAD.HI.U32 R42, R51, R0, RZ ;  /* 0x00000000332a7227 */ /* 0x000fe200078e00ff */
[----:B------:R-:W-:-:S03]  /*c760*/  IABS R27, R50 ;  /* 0x00000032001b7213 */ /* 0x000fc60000000000 */
[--C-:B------:R-:W-:Y:S01]  /*c770*/  @!P0 IMAD.IADD R26, R26, 0x1, -R39.reuse ;  /* 0x000000011a1a8824 */ /* 0x100fe200078e0a27 */
[----:B------:R-:W-:Y:S01]  /*c780*/  ISETP.GE.AND P0, PT, R54, RZ, PT ;  /* 0x000000ff3600720c */ /* 0x000fe20003f06270 */
[----:B------:R-:W-:Y:S02]  /*c790*/  @!P6 IMAD.MOV R4, RZ, RZ, -R4 ;  /* 0x000000ffff04e224 */ /* 0x000fe400078e0a04 */
[----:B------:R-:W-:Y:S01]  /*c7a0*/  @!P3 IMAD.IADD R2, R2, 0x1, -R39 ;  /* 0x000000010202b824 */ /* 0x000fe200078e0a27 */
[----:B------:R-:W-:Y:S01]  /*c7b0*/  ISETP.GT.U32.AND P6, PT, R39, R26, PT ;  /* 0x0000001a2700720c */ /* 0x000fe20003fc4070 */
[----:B------:R-:W-:Y:S01]  /*c7c0*/  VIADD R44, R3, 0x42 ;  /* 0x00000042032c7836 */ /* 0x000fe20000000000 */
[----:B------:R0:W-:Y:S01]  /*c7d0*/  STL [R1+0x9c], R4 ;  /* 0x00009c0401007387 */ /* 0x0001e20000100800 */
[----:B------:R-:W-:Y:S01]  /*c7e0*/  IMAD.HI.U32 R41, R51, R35, RZ ;  /* 0x0000002333297227 */ /* 0x000fe200078e00ff */
[----:B------:R-:W-:Y:S02]  /*c7f0*/  ISETP.GT.U32.AND P3, PT, R39, R2, PT ;  /* 0x000000022700720c */ /* 0x000fe40003f64070 */
[----:B------:R-:W-:Y:S01]  /*c800*/  IABS R34, R44 ;  /* 0x0000002c00227213 */ /* 0x000fe20000000000 */
[----:B------:R-:W-:-:S02]  /*c810*/  IMAD.MOV R42, RZ, RZ, -R42 ;  /* 0x000000ffff2a7224 */ /* 0x000fc400078e0a2a */
[----:B------:R-:W-:-:S04]  /*c820*/  IMAD.HI.U32 R40, R51, R27, RZ ;  /* 0x0000001b33287227 */ /* 0x000fc800078e00ff */
[----:B------:R-:W-:Y:S02]  /*c830*/  IMAD.MOV R41, RZ, RZ, -R41 ;  /* 0x000000ffff297224 */ /* 0x000fe400078e0a29 */
[----:B------:R-:W-:Y:S02]  /*c840*/  IMAD R0, R39, R42, R0 ;  /* 0x0000002a27007224 */ /* 0x000fe400078e0200 */
[----:B------:R-:W-:Y:S02]  /*c850*/  VIADD R54, R3, 0x41 ;  /* 0x0000004103367836 */ /* 0x000fe40000000000 */
[----:B0-----:R-:W-:Y:S02]  /*c860*/  IMAD.MOV.U32 R4, RZ, RZ, R36 ;  /* 0x000000ffff047224 */ /* 0x001fe400078e0024 */
[----:B------:R-:W-:Y:S01]  /*c870*/  IMAD.MOV R40, RZ, RZ, -R40 ;  /* 0x000000ffff287224 */ /* 0x000fe200078e0a28 */
[----:B------:R-:W-:Y:S01]  /*c880*/  IABS R42, R54 ;  /* 0x00000036002a7213 */ /* 0x000fe20000000000 */
[----:B------:R-:W-:-:S02]  /*c890*/  IMAD R35, R39, R41, R35 ;  /* 0x0000002927237224 */ /* 0x000fc400078e0223 */
[----:B------:R-:W-:Y:S01]  /*c8a0*/  @!P1 IMAD.MOV R4, RZ, RZ, -R4 ;  /* 0x000000ffff049224 */ /* 0x000fe200078e0a04 */
[----:B------:R-:W-:Y:S01]  /*c8b0*/  ISETP.GT.U32.AND P1, PT, R39, R0, PT ;  /* 0x000000002700720c */ /* 0x000fe20003f24070 */
[----:B------:R-:W-:-:S03]  /*c8c0*/  IMAD.HI.U32 R38, R51, R34, RZ ;  /* 0x0000002233267227 */ /* 0x000fc600078e00ff */
[----:B------:R0:W-:Y:S01]  /*c8d0*/  STL [R1+0x94], R4 ;  /* 0x0000940401007387 */ /* 0x0001e20000100800 */
[C---:B------:R-:W-:Y:S02]  /*c8e0*/  IMAD R27, R39.reuse, R40, R27 ;  /* 0x00000028271b7224 */ /* 0x040fe400078e021b */
[----:B------:R-:W-:Y:S01]  /*c8f0*/  @!P6 IMAD.IADD R26, R26, 0x1, -R39 ;  /* 0x000000011a1ae824 */ /* 0x000fe200078e0a27 */
[----:B------:R-:W-:Y:S01]  /*c900*/  ISETP.GT.U32.AND P6, PT, R39, R35, PT ;  /* 0x000000232700720c */ /* 0x000fe20003fc4070 */
[----:B------:R-:W-:Y:S02]  /*c910*/  IMAD.MOV R38, RZ, RZ, -R38 ;  /* 0x000000ffff267224 */ /* 0x000fe400078e0a26 */
[----:B------:R-:W-:-:S04]  /*c920*/  IMAD.HI.U32 R43, R51, R42, RZ ;  /* 0x0000002a332b7227 */ /* 0x000fc800078e00ff */
[----:B------:R-:W-:Y:S01]  /*c930*/  @!P3 IMAD.IADD R2, R2, 0x1, -R39 ;  /* 0x000000010202b824 */ /* 0x000fe200078e0a27 */
[C---:B------:R-:W-:Y:S01]  /*c940*/  ISETP.GT.U32.AND P3, PT, R39.reuse, R27, PT ;  /* 0x0000001b2700720c */ /* 0x040fe20003f64070 */
[----:B------:R-:W-:Y:S02]  /*c950*/  IMAD R34, R39, R38, R34 ;  /* 0x0000002627227224 */ /* 0x000fe400078e0222 */
[----:B------:R-:W-:Y:S02]  /*c960*/  VIADD R45, R3, 0x40 ;  /* 0x00000040032d7836 */ /* 0x000fe40000000000 */
[----:B------:R-:W-:Y:S02]  /*c970*/  IMAD.MOV R43, RZ, RZ, -R43 ;  /* 0x000000ffff2b7224 */ /* 0x000fe400078e0a2b */
[--C-:B------:R-:W-:Y:S01]  /*c980*/  @!P1 IMAD.IADD R0, R0, 0x1, -R39.reuse ;  /* 0x0000000100009824 */ /* 0x100fe200078e0a27 */
[----:B------:R-:W-:Y:S01]  /*c990*/  IABS R40, R45 ;  /* 0x0000002d00287213 */ /* 0x000fe20000000000 */
[C---:B------:R-:W-:Y:S01]  /*c9a0*/  IMAD R42, R39.reuse, R43, R42 ;  /* 0x0000002b272a7224 */ /* 0x040fe200078e022a */
[----:B------:R-:W-:Y:S01]  /*c9b0*/  ISETP.GT.U32.AND P1, PT, R39, R34, PT ;  /* 0x000000222700720c */ /* 0x000fe20003f24070 */
[----:B------:R-:W-:-:S02]  /*c9c0*/  @!P6 IMAD.IADD R35, R35, 0x1, -R39 ;  /* 0x000000012323e824 */ /* 0x000fc400078e0a27 */
[----:B------:R-:W-:Y:S01]  /*c9d0*/  IMAD.MOV.U32 R36, RZ, RZ, R40 ;  /* 0x000000ffff247224 */ /* 0x000fe200078e0028 */
[----:B------:R-:W-:Y:S01]  /*c9e0*/  ISETP.GT.U32.AND P6, PT, R39, R42, PT ;  /* 0x0000002a2700720c */ /* 0x000fe20003fc4070 */
[----:B------:R-:W-:Y:S01]  /*c9f0*/  @!P3 IMAD.IADD R27, R27, 0x1, -R39 ;  /* 0x000000011b1bb824 */ /* 0x000fe200078e0a27 */
[----:B------:R-:W-:Y:S01]  /*ca00*/  ISETP.GT.U32.AND P3, PT, R39, R0, PT ;  /* 0x000000002700720c */ /* 0x000fe20003f64070 */
[----:B------:R-:W-:Y:S02]  /*ca10*/  VIADD R47, R3, 0x3e ;  /* 0x0000003e032f7836 */ /* 0x000fe40000000000 */
[----:B------:R-:W-:-:S03]  /*ca20*/  IMAD.HI.U32 R41, R51, R36, RZ ;  /* 0x0000002433297227 */ /* 0x000fc600078e00ff */
[----:B------:R-:W-:Y:S01]  /*ca30*/  IABS R38, R47 ;  /* 0x0000002f00267213 */ /* 0x000fe20000000000 */
[----:B0-----:R-:W-:Y:S02]  /*ca40*/  IMAD.MOV.U32 R4, RZ, RZ, R26 ;  /* 0x000000ffff047224 */ /* 0x001fe400078e001a */
[----:B------:R-:W-:Y:S02]  /*ca50*/  VIADD R46, R3, 0x3f ;  /* 0x0000003f032e7836 */ /* 0x000fe40000000000 */
[----:B------:R-:W-:Y:S02]  /*ca60*/  IMAD.MOV R41, RZ, RZ, -R41 ;  /* 0x000000ffff297224 */ /* 0x000fe400078e0a29 */
[--C-:B------:R-:W-:Y:S01]  /*ca70*/  @!P1 IMAD.IADD R34, R34, 0x1, -R39.reuse ;  /* 0x0000000122229824 */ /* 0x100fe200078e0a27 */
[----:B------:R-:W-:Y:S01]  /*ca80*/  IABS R37, R46 ;  /* 0x0000002e00257213 */ /* 0x000fe20000000000 */
[----:B------:R-:W-:Y:S01]  /*ca90*/  @!P2 IMAD.MOV R4, RZ, RZ, -R4 ;  /* 0x000000ffff04a224 */ /* 0x000fe200078e0a04 */
[C---:B------:R-:W-:Y:S01]  /*caa0*/  ISETP.GT.U32.AND P2, PT, R39.reuse, R27, PT ;  /* 0x0000001b2700720c */ /* 0x040fe20003f44070 */
[C---:B------:R-:W-:Y:S01]  /*cab0*/  IMAD R36, R39.reuse, R41, R36 ;  /* 0x0000002927247224 */ /* 0x040fe200078e0224 */
[C---:B------:R-:W-:Y:S01]  /*cac0*/  ISETP.GT.U32.AND P1, PT, R39.reuse, R35, PT ;  /* 0x000000232700720c */ /* 0x040fe20003f24070 */
[----:B------:R-:W-:Y:S01]  /*cad0*/  @!P6 IMAD.IADD R42, R42, 0x1, -R39 ;  /* 0x000000012a2ae824 */ /* 0x000fe200078e0a27 */
[----:B------:R0:W-:Y:S01]  /*cae0*/  STL [R1+0x88], R4 ;  /* 0x0000880401007387 */ /* 0x0001e20000100800 */
[----:B------:R-:W-:Y:S01]  /*caf0*/  ISETP.GT.U32.AND P6, PT, R39, R34, PT ;  /* 0x000000222700720c */ /* 0x000fe20003fc4070 */
[----:B------:R-:W-:-:S04]  /*cb00*/  IMAD.HI.U32 R43, R51, R38, RZ ;  /* 0x00000026332b7227 */ /* 0x000fc800078e00ff */
[----:B------:R-:W-:-:S04]  /*cb10*/  IMAD.HI.U32 R40, R51, R37, RZ ;  /* 0x0000002533287227 */ /* 0x000fc800078e00ff */
[----:B0-----:R-:W-:Y:S02]  /*cb20*/  IMAD.MOV.U32 R4, RZ, RZ, R2 ;  /* 0x000000ffff047224 */ /* 0x001fe400078e0002 */
[----:B------:R-:W-:Y:S01]  /*cb30*/  @!P3 IMAD.IADD R0, R0, 0x1, -R39 ;  /* 0x000000010000b824 */ /* 0x000fe200078e0a27 */
[C---:B------:R-:W-:Y:S01]  /*cb40*/  ISETP.GT.U32.AND P3, PT, R39.reuse, R36, PT ;  /* 0x000000242700720c */ /* 0x040fe20003f64070 */
[----:B------:R-:W-:Y:S02]  /*cb50*/  IMAD.MOV R43, RZ, RZ, -R43 ;  /* 0x000000ffff2b7224 */ /* 0x000fe400078e0a2b */
[----:B------:R-:W-:Y:S01]  /*cb60*/  @!P5 IMAD.MOV R4, RZ, RZ, -R4 ;  /* 0x000000ffff04d224 */ /* 0x000fe200078e0a04 */
[C---:B------:R-:W-:Y:S01]  /*cb70*/  ISETP.GT.U32.AND P5, PT, R39.reuse, R42, PT ;  /* 0x0000002a2700720c */ /* 0x040fe20003fa4070 */
[----:B------:R-:W-:Y:S02]  /*cb80*/  IMAD.MOV R40, RZ, RZ, -R40 ;  /* 0x000000ffff287224 */ /* 0x000fe400078e0a28 */
[C---:B------:R-:W-:Y:S01]  /*cb90*/  IMAD R38, R39.reuse, R43, R38 ;  /* 0x0000002b27267224 */ /* 0x040fe200078e0226 */
[----:B------:R0:W-:Y:S01]  /*cba0*/  STL [R1+0x84], R4 ;  /* 0x0000840401007387 */ /* 0x0001e20000100800 */
[----:B------:R-:W-:-:S02]  /*cbb0*/  IMAD R37, R39, R40, R37 ;  /* 0x0000002827257224 */ /* 0x000fc400078e0225 */
[--C-:B------:R-:W-:Y:S01]  /*cbc0*/  @!P2 IMAD.IADD R27, R27, 0x1, -R39.reuse ;  /* 0x000000011b1ba824 */ /* 0x100fe200078e0a27 */
[----:B------:R-:W-:Y:S01]  /*cbd0*/  ISETP.GE.AND P2, PT, R50, RZ, PT ;  /* 0x000000ff3200720c */ /* 0x000fe20003f46270 */
[--C-:B------:R-:W-:Y:S01]  /*cbe0*/  @!P6 IMAD.IADD R34, R34, 0x1, -R39.reuse ;  /* 0x000000012222e824 */ /* 0x100fe200078e0a27 */
[----:B------:R-:W-:Y:S01]  /*cbf0*/  ISETP.GT.U32.AND P6, PT, R39, R38, PT ;  /* 0x000000262700720c */ /* 0x000fe20003fc4070 */
[--C-:B------:R-:W-:Y:S01]  /*cc00*/  @!P1 IMAD.IADD R35, R35, 0x1, -R39.reuse ;  /* 0x0000000123239824 */ /* 0x100fe200078e0a27 */
[----:B------:R-:W-:Y:S01]  /*cc10*/  ISETP.GT.U32.AND P1, PT, R39, R37, PT ;  /* 0x000000252700720c */ /* 0x000fe20003f24070 */
[C---:B------:R-:W-:Y:S02]  /*cc20*/  VIADD R52, R3.reuse, 0x3d ;  /* 0x0000003d03347836 */ /* 0x040fe40000000000 */
[----:B------:R-:W-:Y:S02]  /*cc30*/  VIADD R53, R3, 0x3c ;  /* 0x0000003c03357836 */ /* 0x000fe40000000000 */
[--C-:B------:R-:W-:Y:S01]  /*cc40*/  @!P3 IMAD.IADD R36, R36, 0x1, -R39.reuse ;  /* 0x000000012424b824 */ /* 0x100fe200078e0a27 */
[----:B------:R-:W-:Y:S01]  /*cc50*/  IABS R2, R52 ;  /* 0x0000003400027213 */ /* 0x000fe20000000000 */
[----:B------:R-:W-:Y:S01]  /*cc60*/  @!P4 IMAD.MOV R0, RZ, RZ, -R0 ;  /* 0x000000ffff00c224 */ /* 0x000fe200078e0a00 */
[----:B------:R-:W-:Y:S01]  /*cc70*/  IABS R26, R53 ;  /* 0x00000035001a7213 */ /* 0x000fe20000000000 */
[----:B------:R-:W-:Y:S01]  /*cc80*/  @!P5 IMAD.IADD R42, R42, 0x1, -R39 ;  /* 0x000000012a2ad824 */ /* 0x000fe200078e0a27 */
[----:B------:R-:W-:Y:S01]  /*cc90*/  ISETP.GE.AND P5, PT, R44, RZ, PT ;  /* 0x000000ff2c00720c */ /* 0x000fe20003fa6270 */
[----:B0-----:R-:W-:Y:S01]  /*cca0*/  IMAD.MOV.U32 R4, RZ, RZ, R35 ;  /* 0x000000ffff047224 */ /* 0x001fe200078e0023 */
[----:B------:R-:W-:Y:S01]  /*ccb0*/  ISETP.GT.U32.AND P4, PT, R39, R36, PT ;  /* 0x000000242700720c */ /* 0x000fe20003f84070 */
[----:B------:R0:W-:Y:S01]  /*ccc0*/  STL [R1+0x7c], R0 ;  /* 0x00007c0001007387 */ /* 0x0001e20000100800 */
[----:B------:R-:W-:Y:S01]  /*ccd0*/  ISETP.GE.AND P3, PT, R54, RZ, PT ;  /* 0x000000ff3600720c */ /* 0x000fe20003f66270 */
[----:B------:R-:W-:-:S02]  /*cce0*/  @!P0 IMAD.MOV R4, RZ, RZ, -R4 ;  /* 0x000000ffff048224 */ /* 0x000fc400078e0a04 */
[----:B------:R-:W-:-:S03]  /*ccf0*/  IMAD.HI.U32 R40, R51, R2, RZ ;  /* 0x0000000233287227 */ /* 0x000fc600078e00ff */
[----:B------:R1:W-:Y:S01]  /*cd00*/  STL [R1+0x74], R4 ;  /* 0x0000740401007387 */ /* 0x0003e20000100800 */
[----:B------:R-:W-:-:S04]  /*cd10*/  IMAD.HI.U32 R41, R51, R26, RZ ;  /* 0x0000001a33297227 */ /* 0x000fc800078e00ff */
[----:B0-----:R-:W-:Y:S02]  /*cd20*/  IMAD.MOV.U32 R0, RZ, RZ, R27 ;  /* 0x000000ffff007224 */ /* 0x001fe400078e001b */
[--C-:B------:R-:W-:Y:S02]  /*cd30*/  @!P6 IMAD.IADD R38, R38, 0x1, -R39.reuse ;  /* 0x000000012626e824 */ /* 0x100fe400078e0a27 */
[----:B------:R-:W-:Y:S02]  /*cd40*/  @!P2 IMAD.MOV R0, RZ, RZ, -R0 ;  /* 0x000000ffff00a224 */ /* 0x000fe400078e0a00 */
[----:B------:R-:W-:Y:S01]  /*cd50*/  @!P1 IMAD.IADD R37, R37, 0x1, -R39 ;  /* 0x0000000125259824 */ /* 0x000fe200078e0a27 */
[----:B------:R-:W-:Y:S01]  /*cd60*/  ISETP.GE.AND P1, PT, R45, RZ, PT ;  /* 0x000000ff2d00720c */ /* 0x000fe20003f26270 */
[----:B------:R-:W-:Y:S01]  /*cd70*/  IMAD.MOV R40, RZ, RZ, -R40 ;  /* 0x000000ffff287224 */ /* 0x000fe200078e0a28 */
[C---:B------:R-:W-:Y:S01]  /*cd80*/  ISETP.GT.U32.AND P2, PT, R39.reuse, R38, PT ;  /* 0x000000262700720c */ /* 0x040fe20003f44070 */
[----:B------:R-:W-:Y:S01]  /*cd90*/  IMAD.MOV R41, RZ, RZ, -R41 ;  /* 0x000000ffff297224 */ /* 0x000fe200078e0a29 */
[----:B------:R0:W-:Y:S01]  /*cda0*/  STL [R1+0x70], R0 ;  /* 0x0000700001007387 */ /* 0x0001e20000100800 */
[----:B-1----:R-:W-:Y:S01]  /*cdb0*/  IMAD.MOV.U32 R4, RZ, RZ, R34 ;  /* 0x000000ffff047224 */ /* 0x002fe200078e0022 */
[----:B------:R-:W-:Y:S01]  /*cdc0*/  ISETP.GT.U32.AND P0, PT, R39, R37, PT ;  /* 0x000000252700720c */ /* 0x000fe20003f04070 */
[----:B------:R-:W-:-:S02]  /*cdd0*/  VIADD R54, R3, 0x3b ;  /* 0x0000003b03367836 */ /* 0x000fc40000000000 */
[C---:B------:R-:W-:Y:S02]  /*cde0*/  IMAD R2, R39.reuse, R40, R2 ;  /* 0x0000002827027224 */ /* 0x040fe400078e0202 */
[C---:B------:R-:W-:Y:S01]  /*cdf0*/  IMAD R26, R39.reuse, R41, R26 ;  /* 0x00000029271a7224 */ /* 0x040fe200078e021a */
[----:B------:R-:W-:Y:S01]  /*ce00*/  IABS R43, R54 ;  /* 0x00000036002b7213 */ /* 0x000fe20000000000 */
[----:B------:R-:W-:Y:S01]  /*ce10*/  @!P5 IMAD.MOV R4, RZ, RZ, -R4 ;  /* 0x000000ffff04d224 */ /* 0x000fe200078e0a04 */
[C---:B------:R-:W-:Y:S01]  /*ce20*/  ISETP.GT.U32.AND P6, PT, R39.reuse, R2, PT ;  /* 0x000000022700720c */ /* 0x040fe20003fc4070 */
[----:B0-----:R-:W-:Y:S01]  /*ce30*/  IMAD.MOV.U32 R0, RZ, RZ, R42 ;  /* 0x000000ffff007224 */ /* 0x001fe200078e002a */
[----:B------:R-:W-:Y:S01]  /*ce40*/  ISETP.GE.AND P5, PT, R46, RZ, PT ;  /* 0x000000ff2e00720c */ /* 0x000fe20003fa6270 */
[----:B------:R-:W-:Y:S01]  /*ce50*/  @!P4 IMAD.IADD R36, R36, 0x1, -R39 ;  /* 0x000000012424c824 */ /* 0x000fe200078e0a27 */
[----:B------:R0:W-:Y:S01]  /*ce60*/  STL [R1+0x6c], R4 ;  /* 0x00006c0401007387 */ /* 0x0001e20000100800 */
[----:B------:R-:W-:Y:S01]  /*ce70*/  @!P3 IMAD.MOV R0, RZ, RZ, -R0 ;  /* 0x000000ffff00b224 */ /* 0x000fe200078e0a00 */
[----:B------:R-:W-:Y:S01]  /*ce80*/  ISETP.GT.U32.AND P3, PT, R39, R26, PT ;  /* 0x0000001a2700720c */ /* 0x000fe20003f64070 */
[----:B------:R-:W-:Y:S01]  /*ce90*/  IMAD.HI.U32 R27, R51, R43, RZ ;  /* 0x0000002b331b7227 */ /* 0x000fe200078e00ff */
[----:B------:R-:W-:-:S02]  /*cea0*/  ISETP.GE.AND P4, PT, R47, RZ, PT ;  /* 0x000000ff2f00720c */ /* 0x000fc40003f86270 */
[----:B------:R1:W-:Y:S01]  /*ceb0*/  STL [R1+0x68], R0 ;  /* 0x0000680001007387 */ /* 0x0003e20000100800 */
[----:B------:R-:W-:Y:S02]  /*cec0*/  IMAD.MOV R27, RZ, RZ, -R27 ;  /* 0x000000ffff1b7224 */ /* 0x000fe400078e0a1b */
[--C-:B------:R-:W-:Y:S01]  /*ced0*/  @!P2 IMAD.IADD R38, R38, 0x1, -R39.reuse ;  /* 0x000000012626a824 */ /* 0x100fe200078e0a27 */
[----:B------:R-:W-:Y:S01]  /*cee0*/  ISETP.GE.AND P2, PT, R53, RZ, PT ;  /* 0x000000ff3500720c */ /* 0x000fe20003f46270 */
[----:B0-----:R-:W-:Y:S02]  /*cef0*/  IMAD.MOV.U32 R4, RZ, RZ, R36 ;  /* 0x000000ffff047224 */ /* 0x001fe400078e0024 */
[----:B------:R-:W-:Y:S01]  /*cf00*/  @!P0 IMAD.IADD R37, R37, 0x1, -R39 ;  /* 0x0000000125258824 */ /* 0x000fe200078e0a27 */
[----:B------:R-:W-:Y:S01]  /*cf10*/  ISETP.GE.AND P0, PT, R52, RZ, PT ;  /* 0x000000ff3400720c */ /* 0x000fe20003f06270 */
[----:B------:R-:W-:Y:S02]  /*cf20*/  @!P1 IMAD.MOV R4, RZ, RZ, -R4 ;  /* 0x000000ffff049224 */ /* 0x000fe400078e0a04 */
[----:B------:R-:W-:-:S02]  /*cf30*/  IMAD R27, R39, R27, R43 ;  /* 0x0000001b271b7224 */ /* 0x000fc400078e022b */
[----:B-1----:R-:W-:Y:S01]  /*cf40*/  IMAD.MOV.U32 R0, RZ, RZ, R37 ;  /* 0x000000ffff007224 */ /* 0x002fe200078e0025 */
[----:B------:R0:W-:Y:S01]  /*cf50*/  STL [R1+0x64], R4 ;  /* 0x0000640401007387 */ /* 0x0001e20000100800 */
[--C-:B------:R-:W-:Y:S01]  /*cf60*/  @!P6 IMAD.IADD R2, R2, 0x1, -R39.reuse ;  /* 0x000000010202e824 */ /* 0x100fe200078e0a27 */
[----:B------:R-:W-:Y:S01]  /*cf70*/  ISETP.GE.AND P6, PT, R54, RZ, PT ;  /* 0x000000ff3600720c */ /* 0x000fe20003fc6270 */
[--C-:B------:R-:W-:Y:S02]  /*cf80*/  @!P3 IMAD.IADD R26, R26, 0x1, -R39.reuse ;  /* 0x000000011a1ab824 */ /* 0x100fe400078e0a27 */
[----:B------:R-:W-:Y:S01]  /*cf90*/  @!P5 IMAD.MOV R0, RZ, RZ, -R0 ;  /* 0x000000ffff00d224 */ /* 0x000fe200078e0a00 */
[----:B------:R-:W-:Y:S01]  /*cfa0*/  ISETP.GT.U32.AND P1, PT, R39, R2, PT ;  /* 0x000000022700720c */ /* 0x000fe20003f24070 */
[----:B------:R-:W-:Y:S01]  /*cfb0*/  VIADD R54, R3, 0x3a ;  /* 0x0000003a03367836 */ /* 0x000fe20000000000 */
[----:B------:R-:W-:Y:S01]  /*cfc0*/  ISETP.GT.U32.AND P5, PT, R39, R26, PT ;  /* 0x0000001a2700720c */ /* 0x000fe20003fa4070 */
[C---:B------:R-:W-:Y:S01]  /*cfd0*/  VIADD R53, R3.reuse, 0x39 ;  /* 0x0000003903357836 */ /* 0x040fe20000000000 */
[----:B------:R1:W-:Y:S01]  /*cfe0*/  STL [R1+0x60], R0 ;  /* 0x0000600001007387 */ /* 0x0003e20000100800 */
[----:B0-----:R-:W-:Y:S01]  /*cff0*/  IMAD.MOV.U32 R4, RZ, RZ, R38 ;  /* 0x000000ffff047224 */ /* 0x001fe200078e0026 */
[----:B------:R-:W-:Y:S01]  /*d000*/  IABS R34, R54 ;  /* 0x0000003600227213 */ /* 0x000fe20000000000 */
[----:B------:R-:W-:Y:S01]  /*d010*/  VIADD R44, R3, 0x37 ;  /* 0x00000037032c7836 */ /* 0x000fe20000000000 */
[----:B------:R-:W-:Y:S01]  /*d020*/  ISETP.GE.AND P3, PT, R54, RZ, PT ;  /* 0x000000ff3600720c */ /* 0x000fe20003f66270 */
[----:B------:R-:W-:Y:S01]  /*d030*/  @!P4 IMAD.MOV R4, RZ, RZ, -R4 ;  /* 0x000000ffff04c224 */ /* 0x000fe200078e0a04 */
[----:B------:R-:W-:Y:S01]  /*d040*/  ISETP.GT.U32.AND P4, PT, R39, R27, PT ;  /* 0x0000001b2700720c */ /* 0x000fe20003f84070 */
[----:B------:R-:W-:Y:S01]  /*d050*/  VIADD R54, R3, 0x38 ;  /* 0x0000003803367836 */ /* 0x000fe20000000000 */
[----:B------:R-:W-:Y:S01]  /*d060*/  IABS R37, R44 ;  /* 0x0000002c00257213 */ /* 0x000fe20000000000 */
[----:B------:R-:W-:Y:S01]  /*d070*/  IMAD.HI.U32 R40, R51, R34, RZ ;  /* 0x0000002233287227 */ /* 0x000fe200078e00ff */
[----:B-1----:R-:W-:Y:S01]  /*d080*/  IABS R0, R53 ;  /* 0x0000003500007213 */ /* 0x002fe20000000000 */
[----:B------:R0:W-:Y:S01]  /*d090*/  STL [R1+0x5c], R4 ;  /* 0x00005c0401007387 */ /* 0x0001e20000100800 */
[----:B------:R-:W-:Y:S01]  /*d0a0*/  IABS R35, R54 ;  /* 0x0000003600237213 */ /* 0x000fe20000000000 */
[----:B------:R-:W-:Y:S01]  /*d0b0*/  @!P1 IMAD.IADD R2, R2, 0x1, -R39 ;  /* 0x0000000102029824 */ /* 0x000fe200078e0a27 */
[----:B------:R-:W-:Y:S01]  /*d0c0*/  ISETP.GE.AND P1, PT, R53, RZ, PT ;  /* 0x000000ff3500720c */ /* 0x000fe20003f26270 */
[----:B------:R-:W-:-:S04]  /*d0d0*/  IMAD.HI.U32 R38, R51, R0, RZ ;  /* 0x0000000033267227 */ /* 0x000fc800078e00ff */
[--C-:B------:R-:W-:Y:S02]  /*d0e0*/  @!P4 IMAD.IADD R27, R27, 0x1, -R39.reuse ;  /* 0x000000011b1bc824 */ /* 0x100fe400078e0a27 */
[----:B------:R-:W-:Y:S02]  /*d0f0*/  IMAD.MOV R40, RZ, RZ, -R40 ;  /* 0x000000ffff287224 */ /* 0x000fe400078e0a28 */
[----:B------:R-:W-:Y:S01]  /*d100*/  @!P5 IMAD.IADD R26, R26, 0x1, -R39 ;  /* 0x000000011a1ad824 */ /* 0x000fe200078e0a27 */
[----:B------:R-:W-:Y:S01]  /*d110*/  ISETP.GT.U32.AND P4, PT, R39, R27, PT ;  /* 0x0000001b2700720c */ /* 0x000fe20003f84070 */
[----:B------:R-:W-:Y:S01]  /*d120*/  IMAD.MOV R38, RZ, RZ, -R38 ;  /* 0x000000ffff267224 */ /* 0x000fe200078e0a26 */
[----:B------:R-:W-:Y:S01]  /*d130*/  ISETP.GE.AND P5, PT, R54, RZ, PT ;  /* 0x000000ff3600720c */ /* 0x000fe20003fa6270 */
[----:B------:R-:W-:-:S04]  /*d140*/  IMAD.HI.U32 R36, R51, R35, RZ ;  /* 0x0000002333247227 */ /* 0x000fc800078e00ff */
[C---:B------:R-:W-:Y:S02]  /*d150*/  IMAD R34, R39.reuse, R40, R34 ;  /* 0x0000002827227224 */ /* 0x040fe400078e0222 */
[C---:B------:R-:W-:Y:S02]  /*d160*/  IMAD R0, R39.reuse, R38, R0 ;  /* 0x0000002627007224 */ /* 0x040fe400078e0200 */
[----:B------:R-:W-:Y:S02]  /*d170*/  IMAD.MOV.U32 R5, RZ, RZ, R2 ;  /* 0x000000ffff057224 */ /* 0x000fe400078e0002 */
[----:B0-----:R-:W-:Y:S02]  /*d180*/  IMAD.MOV.U32 R4, RZ, RZ, R26 ;  /* 0x000000ffff047224 */ /* 0x001fe400078e001a */
[----:B------:R-:W-:Y:S02]  /*d190*/  IMAD.MOV R36, RZ, RZ, -R36 ;  /* 0x000000ffff247224 */ /* 0x000fe400078e0a24 */
[----:B------:R-:W-:Y:S01]  /*d1a0*/  @!P0 IMAD.MOV R5, RZ, RZ, -R5 ;  /* 0x000000ffff058224 */ /* 0x000fe200078e0a05 */
[C---:B------:R-:W-:Y:S01]  /*d1b0*/  ISETP.GT.U32.AND P0, PT, R39.reuse, R34, PT ;  /* 0x000000222700720c */ /* 0x040fe20003f04070 */
[----:B------:R-:W-:Y:S01]  /*d1c0*/  @!P2 IMAD.MOV R4, RZ, RZ, -R4 ;  /* 0x000000ffff04a224 */ /* 0x000fe200078e0a04 */
[----:B------:R-:W-:Y:S01]  /*d1d0*/  ISETP.GT.U32.AND P2, PT, R39, R0, PT ;  /* 0x000000002700720c */ /* 0x000fe20003f44070 */
[----:B------:R-:W-:Y:S01]  /*d1e0*/  IMAD.HI.U32 R2, R51, R37, RZ ;  /* 0x0000002533027227 */ /* 0x000fe200078e00ff */
[----:B------:R-:W-:Y:S03]  /*d1f0*/  STL [R1+0x58], R5 ;  /* 0x0000580501007387 */ /* 0x000fe60000100800 */
[----:B------:R-:W-:Y:S01]  /*d200*/  IMAD R35, R39, R36, R35 ;  /* 0x0000002427237224 */ /* 0x000fe200078e0223 */
[----:B------:R0:W-:Y:S01]  /*d210*/  STL [R1+0x44], R4 ;  /* 0x0000440401007387 */ /* 0x0001e20000100800 */
[----:B------:R-:W-:-:S02]  /*d220*/  IMAD.MOV R2, RZ, RZ, -R2 ;  /* 0x000000ffff027224 */ /* 0x000fc400078e0a02 */
[----:B------:R-:W-:Y:S01]  /*d230*/  @!P4 IMAD.IADD R27, R27, 0x1, -R39 ;  /* 0x000000011b1bc824 */ /* 0x000fe200078e0a27 */
[----:B------:R-:W-:Y:S01]  /*d240*/  ISETP.GT.U32.AND P4, PT, R39, R35, PT ;  /* 0x000000232700720c */ /* 0x000fe20003f84070 */
[----:B------:R-:W-:Y:S02]  /*d250*/  VIADD R46, R3, 0x35 ;  /* 0x00000035032e7836 */ /* 0x000fe40000000000 */
[C---:B------:R-:W-:Y:S02]  /*d260*/  IMAD R37, R39.reuse, R2, R37 ;  /* 0x0000000227257224 */ /* 0x040fe400078e0225 */
[--C-:B------:R-:W-:Y:S01]  /*d270*/  @!P0 IMAD.IADD R34, R34, 0x1, -R39.reuse ;  /* 0x0000000122228824 */ /* 0x100fe200078e0a27 */
[----:B------:R-:W-:Y:S01]  /*d280*/  IABS R40, R46 ;  /* 0x0000002e00287213 */ /* 0x000fe20000000000 */
[----:B------:R-:W-:Y:S01]  /*d290*/  @!P2 IMAD.IADD R0, R0, 0x1, -R39 ;  /* 0x000000010000a824 */ /* 0x000fe200078e0a27 */
[C---:B------:R-:W-:Y:S01]  /*d2a0*/  ISETP.GT.U32.AND P0, PT, R39.reuse, R37, PT ;  /* 0x000000252700720c */ /* 0x040fe20003f04070 */
[----:B0-----:R-:W-:Y:S01]  /*d2b0*/  IMAD.MOV.U32 R4, RZ, RZ, R27 ;  /* 0x000000ffff047224 */ /* 0x001fe200078e001b */
[----:B------:R-:W-:Y:S01]  /*d2c0*/  ISETP.GT.U32.AND P2, PT, R39, R34, PT ;  /* 0x000000222700720c */ /* 0x000fe20003f44070 */
[----:B------:R-:W-:-:S02]  /*d2d0*/  VIADD R45, R3, 0x36 ;  /* 0x00000036032d7836 */ /* 0x000fc40000000000 */
[----:B------:R-:W-:Y:S01]  /*d2e0*/  @!P6 IMAD.MOV R4, RZ, RZ, -R4 ;  /* 0x000000ffff04e224 */ /* 0x000fe200078e0a04 */
[----:B------:R-:W-:Y:S01]  /*d2f0*/  ISETP.GT.U32.AND P6, PT, R39, R0, PT ;  /* 0x000000002700720c */ /* 0x000fe20003fc4070 */
[----:B------:R-:W-:Y:S01]  /*d300*/  IMAD.HI.U32 R36, R51, R40, RZ ;  /* 0x0000002833247227 */ /* 0x000fe200078e00ff */
[----:B------:R-:W-:Y:S02]  /*d310*/  IABS R26, R45 ;  /* 0x0000002d001a7213 */ /* 0x000fe40000000000 */
[----:B------:R0:W-:Y:S01]  /*d320*/  STL [R1+0x54], R4 ;  /* 0x0000540401007387 */ /* 0x0001e20000100800 */
[----:B------:R-:W-:Y:S02]  /*d330*/  VIADD R52, R3, 0x34 ;  /* 0x0000003403347836 */ /* 0x000fe40000000000 */
[----:B------:R-:W-:Y:S02]  /*d340*/  @!P4 IMAD.IADD R35, R35, 0x1, -R39 ;  /* 0x000000012323c824 */ /* 0x000fe400078e0a27 */
[----:B------:R-:W-:Y:S01]  /*d350*/  IMAD.MOV R36, RZ, RZ, -R36 ;  /* 0x000000ffff247224 */ /* 0x000fe200078e0a24 */
[----:B------:R-:W-:Y:S01]  /*d360*/  IABS R38, R52 ;  /* 0x0000003400267213 */ /* 0x000fe20000000000 */
[----:B------:R-:W-:Y:S01]  /*d370*/  IMAD.HI.U32 R2, R51, R26, RZ ;  /* 0x0000001a33027227 */ /* 0x000fe200078e00ff */
[----:B------:R-:W-:-:S03]  /*d380*/  ISETP.GT.U32.AND P4, PT, R39, R35, PT ;  /* 0x000000232700720c */ /* 0x000fc60003f84070 */
[--C-:B------:R-:W-:Y:S02]  /*d390*/  @!P0 IMAD.IADD R37, R37, 0x1, -R39.reuse ;  /* 0x0000000125258824 */ /* 0x100fe400078e0a27 */
[C---:B------:R-:W-:Y:S02]  /*d3a0*/  IMAD R40, R39.reuse, R36, R40 ;  /* 0x0000002427287224 */ /* 0x040fe400078e0228 */
[----:B------:R-:W-:Y:S01]  /*d3b0*/  IMAD.MOV R2, RZ, RZ, -R2 ;  /* 0x000000ffff027224 */ /* 0x000fe200078e0a02 */
[----:B------:R-:W-:Y:S01]  /*d3c0*/  ISETP.GT.U32.AND P0, PT, R39, R37, PT ;  /* 0x000000252700720c */ /* 0x000fe20003f04070 */
[----:B------:R-:W-:Y:S02]  /*d3d0*/  IMAD.MOV.U32 R27, RZ, RZ, R38 ;  /* 0x000000ffff1b7224 */ /* 0x000fe400078e0026 */
[----:B------:R-:W-:Y:S02]  /*d3e0*/  VIADD R54, R3, 0x33 ;  /* 0x0000003303367836 */ /* 0x000fe40000000000 */
[--C-:B------:R-:W-:Y:S01]  /*d3f0*/  @!P6 IMAD.IADD R0, R0, 0x1, -R39.reuse ;  /* 0x000000010000e824 */ /* 0x100fe200078e0a27 */
[----:B------:R-:W-:Y:S01]  /*d400*/  ISETP.GT.U32.AND P6, PT, R39, R40, PT ;  /* 0x000000282700720c */ /* 0x000fe20003fc4070 */
[----:B------:R-:W-:-:S02]  /*d410*/  @!P2 IMAD.IADD R34, R34, 0x1, -R39 ;  /* 0x000000012222a824 */ /* 0x000fc400078e0a27 */
[----:B------:R-:W-:Y:S01]  /*d420*/  IMAD R26, R39, R2, R26 ;  /* 0x00000002271a7224 */ /* 0x000fe200078e021a */
[----:B------:R-:W-:Y:S01]  /*d430*/  IABS R2, R54 ;  /* 0x0000003600027213 */ /* 0x000fe20000000000 */
[----:B------:R-:W-:-:S03]  /*d440*/  IMAD.HI.U32 R36, R51, R27, RZ ;  /* 0x0000001b33247227 */ /* 0x000fc600078e00ff */
[----:B------:R-:W-:Y:S01]  /*d450*/  ISETP.GT.U32.AND P2, PT, R39, R26, PT ;  /* 0x0000001a2700720c */ /* 0x000fe20003f44070 */
[----:B0-----:R-:W-:Y:S02]  /*d460*/  IMAD.MOV.U32 R4, RZ, RZ, R34 ;  /* 0x000000ffff047224 */ /* 0x001fe400078e0022 */
[----:B------:R-:W-:Y:S02]  /*d470*/  IMAD.MOV R36, RZ, RZ, -R36 ;  /* 0x000000ffff247224 */ /* 0x000fe400078e0a24 */
[----:B------:R-:W-:Y:S01]  /*d480*/  @!P4 IMAD.IADD R35, R35, 0x1, -R39 ;  /* 0x000000012323c824 */ /* 0x000fe200078e0a27 */
[----:B------:R-:W-:Y:S01]  /*d490*/  ISETP.GE.AND P4, PT, R44, RZ, PT ;  /* 0x000000ff2c00720c */ /* 0x000fe20003f86270 */
[----:B------:R-:W-:Y:S02]  /*d4a0*/  VIADD R53, R3, 0x32 ;  /* 0x0000003203357836 */ /* 0x000fe40000000000 */
[----:B------:R-:W-:-:S04]  /*d4b0*/  IMAD.HI.U32 R41, R51, R2, RZ ;  /* 0x0000000233297227 */ /* 0x000fc800078e00ff */
[----:B------:R-:W-:Y:S02]  /*d4c0*/  @!P3 IMAD.MOV R4, RZ, RZ, -R4 ;  /* 0x000000ffff04b224 */ /* 0x000fe400078e0a04 */
[----:B------:R-:W-:Y:S01]  /*d4d0*/  IMAD R27, R39, R36, R27 ;  /* 0x00000024271b7224 */ /* 0x000fe200078e021b */
[----:B------:R-:W-:Y:S01]  /*d4e0*/  IABS R36, R53 ;  /* 0x0000003500247213 */ /* 0x000fe20000000000 */
[----:B------:R-:W-:Y:S01]  /*d4f0*/  @!P1 IMAD.MOV R0, RZ, RZ, -R0 ;  /* 0x000000ffff009224 */ /* 0x000fe200078e0a00 */
[----:B------:R0:W-:Y:S01]  /*d500*/  STL [R1+0x4c], R4 ;  /* 0x00004c0401007387 */ /* 0x0001e20000100800 */
[----:B------:R-:W-:Y:S02]  /*d510*/  VIADD R47, R3, 0x31 ;  /* 0x00000031032f7836 */ /* 0x000fe40000000000 */
[----:B------:R-:W-:Y:S01]  /*d520*/  @!P0 IMAD.IADD R37, R37, 0x1, -R39 ;  /* 0x0000000125258824 */ /* 0x000fe200078e0a27 */
[C---:B------:R-:W-:Y:S01]  /*d530*/  ISETP.GT.U32.AND P0, PT, R39.reuse, R27, PT ;  /* 0x0000001b2700720c */ /* 0x040fe20003f04070 */
[----:B------:R-:W-:Y:S01]  /*d540*/  IMAD.MOV R41, RZ, RZ, -R41 ;  /* 0x000000ffff297224 */ /* 0x000fe200078e0a29 */
[----:B------:R1:W-:Y:S01]  /*d550*/  STL [R1+0x48], R0 ;  /* 0x0000480001007387 */ /* 0x0003e20000100800 */
[----:B------:R-:W-:Y:S01]  /*d560*/  @!P6 IMAD.IADD R40, R40, 0x1, -R39 ;  /* 0x000000012828e824 */ /* 0x000fe200078e0a27 */
[----:B------:R-:W-:Y:S01]  /*d570*/  IABS R38, R47 ;  /* 0x0000002f00267213 */ /* 0x000fe20000000000 */
[C---:B------:R-:W-:Y:S01]  /*d580*/  IMAD R2, R39.reuse, R41, R2 ;  /* 0x0000002927027224 */ /* 0x040fe200078e0202 */
[----:B------:R-:W-:Y:S01]  /*d590*/  ISETP.GE.AND P6, PT, R46, RZ, PT ;  /* 0x000000ff2e00720c */ /* 0x000fe20003fc6270 */
[----:B0-----:R-:W-:Y:S01]  /*d5a0*/  IMAD.MOV.U32 R4, RZ, RZ, R35 ;  /* 0x000000ffff047224 */ /* 0x001fe200078e0023 */
[----:B------:R-:W-:Y:S01]  /*d5b0*/  ISETP.GT.U32.AND P1, PT, R39, R40, PT ;  /* 0x000000282700720c */ /* 0x000fe20003f24070 */
[----:B------:R-:W-:-:S04]  /*d5c0*/  IMAD.HI.U32 R41, R51, R36, RZ ;  /* 0x0000002433297227 */ /* 0x000fc800078e00ff */
[----:B-1----:R-:W-:Y:S02]  /*d5d0*/  IMAD.MOV.U32 R0, RZ, RZ, R37 ;  /* 0x000000ffff007224 */ /* 0x002fe400078e0025 */
[----:B------:R-:W-:Y:S01]  /*d5e0*/  @!P5 IMAD.MOV R4, RZ, RZ, -R4 ;  /* 0x000000ffff04d224 */ /* 0x000fe200078e0a04 */
[----:B------:R-:W-:Y:S01]  /*d5f0*/  ISETP.GE.AND P5, PT, R52, RZ, PT ;  /* 0x000000ff3400720c */ /* 0x000fe20003fa6270 */
[----:B------:R-:W-:Y:S01]  /*d600*/  @!P4 IMAD.MOV R0, RZ, RZ, -R0 ;  /* 0x000000ffff00c224 */ /* 0x000fe200078e0a00 */
[----:B------:R-:W-:Y:S01]  /*d610*/  ISETP.GT.U32.AND P4, PT, R39, R2, PT ;  /* 0x000000022700720c */ /* 0x000fe20003f84070 */
[----:B------:R-:W-:Y:S01]  /*d620*/  IMAD.HI.U32 R34, R51, R38, RZ ;  /* 0x0000002633227227 */ /* 0x000fe200078e00ff */
[----:B------:R-:W-:Y:S03]  /*d630*/  STL [R1+0x1b4], R4 ;  /* 0x0001b40401007387 */ /* 0x000fe60000100800 */
[----:B------:R-:W-:Y:S01]  /*d640*/  IMAD.MOV R41, RZ, RZ, -R41 ;  /* 0x000000ffff297224 */ /* 0x000fe200078e0a29 */
[----:B------:R0:W-:Y:S01]  /*d650*/  STL [R1+0x40], R0 ;  /* 0x0000400001007387 */ /* 0x0001e20000100800 */
[----:B------:R-:W-:Y:S01]  /*d660*/  @!P2 IMAD.IADD R26, R26, 0x1, -R39 ;  /* 0x000000011a1aa824 */ /* 0x000fe200078e0a27 */
[----:B------:R-:W-:Y:S01]  /*d670*/  ISETP.GE.AND P2, PT, R45, RZ, PT ;  /* 0x000000ff2d00720c */ /* 0x000fe20003f46270 */
[----:B------:R-:W-:-:S02]  /*d680*/  IMAD.MOV R34, RZ, RZ, -R34 ;  /* 0x000000ffff227224 */ /* 0x000fc400078e0a22 */
[--C-:B------:R-:W-:Y:S01]  /*d690*/  @!P0 IMAD.IADD R27, R27, 0x1, -R39.reuse ;  /* 0x000000011b1b8824 */ /* 0x100fe200078e0a27 */
[C---:B------:R-:W-:Y:S01]  /*d6a0*/  ISETP.GT.U32.AND P0, PT, R39.reuse, R26, PT ;  /* 0x0000001a2700720c */ /* 0x040fe20003f04070 */
[C---:B------:R-:W-:Y:S02]  /*d6b0*/  IMAD R38, R39.reuse, R34, R38 ;  /* 0x0000002227267224 */ /* 0x040fe400078e0226 */
[--C-:B------:R-:W-:Y:S01]  /*d6c0*/  @!P1 IMAD.IADD R40, R40, 0x1, -R39.reuse ;  /* 0x0000000128289824 */ /* 0x100fe200078e0a27 */
[C---:B------:R-:W-:Y:S01]  /*d6d0*/  ISETP.GT.U32.AND P3, PT, R39.reuse, R27, PT ;  /* 0x0000001b2700720c */ /* 0x040fe20003f64070 */
[C---:B0-----:R-:W-:Y:S02]  /*d6e0*/  IMAD R0, R39.reuse, R41, R36 ;  /* 0x0000002927007224 */ /* 0x041fe400078e0224 */
[----:B------:R-:W-:Y:S01]  /*d6f0*/  @!P4 IMAD.IADD R2, R2, 0x1, -R39 ;  /* 0x000000010202c824 */ /* 0x000fe200078e0a27 */
[----:B------:R-:W-:Y:S01]  /*d700*/  ISETP.GT.U32.AND P4, PT, R39, R38, PT ;  /* 0x000000262700720c */ /* 0x000fe20003f84070 */
[----:B------:R-:W-:Y:S01]  /*d710*/  VIADD R52, R3, 0x2f ;  /* 0x0000002f03347836 */ /* 0x000fe20000000000 */
[----:B------:R-:W-:Y:S01]  /*d720*/  ISETP.GT.U32.AND P1, PT, R39, R0, PT ;  /* 0x000000002700720c */ /* 0x000fe20003f24070 */
[----:B------:R-:W-:-:S02]  /*d730*/  VIADD R58, R3, 0x2b ;  /* 0x0000002b033a7836 */ /* 0x000fc40000000000 */
[--C-:B------:R-:W-:Y:S01]  /*d740*/  @!P0 IMAD.IADD R26, R26, 0x1, -R39.reuse ;  /* 0x000000011a1a8824 */ /* 0x100fe200078e0a27 */
[----:B------:R-:W-:Y:S01]  /*d750*/  ISETP.GE.AND P0, PT, R54, RZ, PT ;  /* 0x000000ff3600720c */ /* 0x000fe20003f06270 */
[----:B------:R-:W-:Y:S01]  /*d760*/  VIADD R54, R3, 0x30 ;  /* 0x0000003003367836 */ /* 0x000fe20000000000 */
[----:B------:R-:W-:Y:S01]  /*d770*/  IABS R36, R52 ;  /* 0x0000003400247213 */ /* 0x000fe20000000000 */
[----:B------:R-:W-:Y:S02]  /*d780*/  IMAD.MOV.U32 R4, RZ, RZ, R26 ;  /* 0x000000ffff047224 */ /* 0x000fe400078e001a */
[--C-:B------:R-:W-:Y:S01]  /*d790*/  @!P3 IMAD.IADD R27, R27, 0x1, -R39.reuse ;  /* 0x000000011b1bb824 */ /* 0x100fe200078e0a27 */
[----:B------:R-:W-:Y:S01]  /*d7a0*/  IABS R37, R54 ;  /* 0x0000003600257213 */ /* 0x000fe20000000000 */
[--C-:B------:R-:W-:Y:S01]  /*d7b0*/  @!P4 IMAD.IADD R38, R38, 0x1, -R39.reuse ;  /* 0x000000012626c824 */ /* 0x100fe200078e0a27 */
[----:B------:R-:W-:Y:S01]  /*d7c0*/  ISETP.GE.AND P3, PT, R53, RZ, PT ;  /* 0x000000ff3500720c */ /* 0x000fe20003f66270 */
[----:B------:R-:W-:Y:S01]  /*d7d0*/  @!P1 IMAD.IADD R0, R0, 0x1, -R39 ;  /* 0x0000000100009824 */ /* 0x000fe200078e0a27 */
[----:B------:R-:W-:Y:S01]  /*d7e0*/  ISETP.GT.U32.AND P1, PT, R39, R2, PT ;  /* 0x000000022700720c */ /* 0x000fe20003f24070 */
[----:B------:R-:W-:-:S03]  /*d7f0*/  IMAD.HI.U32 R34, R51, R36, RZ ;  /* 0x0000002433227227 */ /* 0x000fc600078e00ff */
[----:B------:R-:W-:Y:S01]  /*d800*/  ISETP.GT.U32.AND P4, PT, R39, R0, PT ;  /* 0x000000002700720c */ /* 0x000fe20003f84070 */
[----:B------:R-:W-:Y:S01]  /*d810*/  @!P2 IMAD.MOV R4, RZ, RZ, -R4 ;  /* 0x000000ffff04a224 */ /* 0x000fe200078e0a04 */
[----:B------:R-:W-:Y:S01]  /*d820*/  ISETP.GE.AND P2, PT, R47, RZ, PT ;  /* 0x000000ff2f00720c */ /* 0x000fe20003f46270 */
[----:B------:R-:W-:Y:S02]  /*d830*/  VIADD R53, R3, 0x2e ;  /* 0x0000002e03357836 */ /* 0x000fe40000000000 */
[----:B------:R-:W-:Y:S01]  /*d840*/  IMAD.HI.U32 R26, R51, R37, RZ ;  /* 0x00000025331a7227 */ /* 0x000fe200078e00ff */
[----:B------:R0:W-:Y:S02]  /*d850*/  STL [R1+0x19c], R4 ;  /* 0x00019c0401007387 */ /* 0x0001e40000100800 */
[----:B------:R-:W-:Y:S01]  /*d860*/  IABS R35, R53 ;  /* 0x0000003500237213 */ /* 0x000fe20000000000 */
[----:B------:R-:W-:Y:S02]  /*d870*/  IMAD.MOV R34, RZ, RZ, -R34 ;  /* 0x000000ffff227224 */ /* 0x000fe400078e0a22 */
[----:B------:R-:W-:-:S02]  /*d880*/  IMAD.MOV R26, RZ, RZ, -R26 ;  /* 0x000000ffff1a7224 */ /* 0x000fc400078e0a1a */
[C---:B------:R-:W-:Y:S02]  /*d890*/  IMAD R36, R39.reuse, R34, R36 ;  /* 0x0000002227247224 */ /* 0x040fe400078e0224 */
[C---:B------:R-:W-:Y:S02]  /*d8a0*/  IMAD R37, R39.reuse, R26, R37 ;  /* 0x0000001a27257224 */ /* 0x040fe400078e0225 */
[----:B0-----:R-:W-:Y:S02]  /*d8b0*/  IMAD.MOV.U32 R4, RZ, RZ, R40 ;  /* 0x000000ffff047224 */ /* 0x001fe400078e0028 */
[----:B------:R-:W-:Y:S01]  /*d8c0*/  @!P4 IMAD.IADD R0, R0, 0x1, -R39 ;  /* 0x000000010000c824 */ /* 0x000fe200078e0a27 */
[C---:B------:R-:W-:Y:S01]  /*d8d0*/  ISETP.GT.U32.AND P4, PT, R39.reuse, R36, PT ;  /* 0x000000242700720c */ /* 0x040fe20003f84070 */
[----:B------:R-:W-:Y:S01]  /*d8e0*/  @!P6 IMAD.MOV R4, RZ, RZ, -R4 ;  /* 0x000000ffff04e224 */ /* 0x000fe200078e0a04 */
[----:B------:R-:W-:Y:S01]  /*d8f0*/  ISETP.GT.U32.AND P6, PT, R39, R38, PT ;  /* 0x000000262700720c */ /* 0x000fe20003fc4070 */
[----:B------:R-:W-:-:S03]  /*d900*/  IMAD.HI.U32 R26, R51, R35, RZ ;  /* 0x00000023331a7227 */ /* 0x000fc600078e00ff */
[----:B------:R0:W-:Y:S01]  /*d910*/  STL [R1+0x1a0], R4 ;  /* 0x0001a00401007387 */ /* 0x0001e20000100800 */
[----:B------:R-:W-:Y:S01]  /*d920*/  @!P1 IMAD.IADD R2, R2, 0x1, -R39 ;  /* 0x0000000102029824 */ /* 0x000fe200078e0a27 */
[C---:B------:R-:W-:Y:S01]  /*d930*/  ISETP.GT.U32.AND P1, PT, R39.reuse, R37, PT ;  /* 0x000000252700720c */ /* 0x040fe20003f24070 */
[----:B------:R-:W-:Y:S02]  /*d940*/  IMAD.MOV.U32 R5, RZ, RZ, R27 ;  /* 0x000000ffff057224 */ /* 0x000fe400078e001b */
[----:B------:R-:W-:Y:S02]  /*d950*/  IMAD.MOV R26, RZ, RZ, -R26 ;  /* 0x000000ffff1a7224 */ /* 0x000fe400078e0a1a */
[----:B------:R-:W-:Y:S01]  /*d960*/  @!P5 IMAD.MOV R5, RZ, RZ, -R5 ;  /* 0x000000ffff05d224 */ /* 0x000fe200078e0a05 */
[----:B------:R-:W-:Y:S01]  /*d970*/  ISETP.GE.AND P5, PT, R54, RZ, PT ;  /* 0x000000ff3600720c */ /* 0x000fe20003fa6270 */
[----:B------:R-:W-:Y:S01]  /*d980*/  IMAD R35, R39, R26, R35 ;  /* 0x0000001a27237224 */ /* 0x000fe200078e0223 */
[----:B------:R-:W-:Y:S01]  /*d990*/  IABS R26, R58 ;  /* 0x0000003a001a7213 */ /* 0x000fe20000000000 */
[----:B------:R-:W-:Y:S01]  /*d9a0*/  VIADD R54, R3, 0x2d ;  /* 0x0000002d03367836 */ /* 0x000fe20000000000 */
[----:B------:R-:W-:Y:S01]  /*d9b0*/  STL [R1+0x1a4], R5 ;  /* 0x0001a40501007387 */ /* 0x000fe20000100800 */
[--C-:B------:R-:W-:Y:S01]  /*d9c0*/  @!P6 IMAD.IADD R38, R38, 0x1, -R39.reuse ;  /* 0x000000012626e824 */ /* 0x100fe200078e0a27 */
[----:B------:R-:W-:Y:S01]  /*d9d0*/  ISETP.GT.U32.AND P6, PT, R39, R35, PT ;  /* 0x000000232700720c */ /* 0x000fe20003fc4070 */
[----:B------:R-:W-:Y:S01]  /*d9e0*/  @!P4 IMAD.IADD R36, R36, 0x1, -R39 ;  /* 0x000000012424c824 */ /* 0x000fe200078e0a27 */
[----:B------:R-:W-:Y:S01]  /*d9f0*/  IABS R34, R54 ;  /* 0x0000003600227213 */ /* 0x000fe20000000000 */
[----:B0-----:R-:W-:-:S02]  /*da00*/  IMAD.MOV.U32 R4, RZ, RZ, R2 ;  /* 0x000000ffff047224 */ /* 0x001fc400078e0002 */
[----:B------:R-:W-:Y:S01]  /*da10*/  @!P1 IMAD.IADD R37, R37, 0x1, -R39 ;  /* 0x0000000125259824 */ /* 0x000fe200078e0a27 */
[----:B------:R-:W-:Y:S01]  /*da20*/  ISETP.GT.U32.AND P4, PT, R39, R36, PT ;  /* 0x000000242700720c */ /* 0x000fe20003f84070 */
[----:B------:R-:W-:-:S03]  /*da30*/  IMAD.HI.U32 R40, R51, R34, RZ ;  /* 0x0000002233287227 */ /* 0x000fc600078e00ff */
[----:B------:R-:W-:Y:S01]  /*da40*/  ISETP.GT.U32.AND P1, PT, R39, R37, PT ;  /* 0x000000252700720c */ /* 0x000fe20003f24070 */
[----:B------:R-:W-:Y:S01]  /*da50*/  @!P0 IMAD.MOV R4, RZ, RZ, -R4 ;  /* 0x000000ffff048224 */ /* 0x000fe200078e0a04 */
[----:B------:R-:W-:Y:S01]  /*da60*/  ISETP.GE.AND P0, PT, R52, RZ, PT ;  /* 0x000000ff3400720c */ /* 0x000fe20003f06270 */
[----:B------:R-:W-:Y:S02]  /*da70*/  VIADD R52, R3, 0x2c ;  /* 0x0000002c03347836 */ /* 0x000fe40000000000 */
[----:B------:R-:W-:Y:S01]  /*da80*/  IMAD.MOV R40, RZ, RZ, -R40 ;  /* 0x000000ffff287224 */ /* 0x000fe200078e0a28 */
[----:B------:R-:W-:Y:S01]  /*da90*/  STL [R1+0x1a8], R4 ;  /* 0x0001a80401007387 */ /* 0x000fe20000100800 */
[----:B------:R-:W-:Y:S01]  /*daa0*/  @!P3 IMAD.MOV R0, RZ, RZ, -R0 ;  /* 0x000000ffff00b224 */ /* 0x000fe200078e0a00 */
[----:B------:R-:W-:Y:S01]  /*dab0*/  IABS R27, R52 ;  /* 0x00000034001b7213 */ /* 0x000fe20000000000 */
[--C-:B------:R-:W-:Y:S01]  /*dac0*/  @!P6 IMAD.IADD R35, R35, 0x1, -R39.reuse ;  /* 0x000000012323e824 */ /* 0x100fe200078e0a27 */
[----:B------:R-:W-:Y:S01]  /*dad0*/  ISETP.GE.AND P3, PT, R53, RZ, PT ;  /* 0x000000ff3500720c */ /* 0x000fe20003f66270 */
[C---:B------:R-:W-:Y:S01]  /*dae0*/  IMAD R34, R39.reuse, R40, R34 ;  /* 0x0000002827227224 */ /* 0x040fe200078e0222 */
[----:B------:R0:W-:Y:S01]  /*daf0*/  STL [R1+0x1ac], R0 ;  /* 0x0001ac0001007387 */ /* 0x0001e20000100800 */
[----:B------:R-:W-:Y:S01]  /*db00*/  @!P4 IMAD.IADD R36, R36, 0x1, -R39 ;  /* 0x000000012424c824 */ /* 0x000fe200078e0a27 */
[----:B------:R-:W-:Y:S01]  /*db10*/  ISETP.GT.U32.AND P6, PT, R39, R35, PT ;  /* 0x000000232700720c */ /* 0x000fe20003fc4070 */
[----:B------:R-:W-:Y:S01]  /*db20*/  IMAD.HI.U32 R41, R51, R26, RZ ;  /* 0x0000001a33297227 */ /* 0x000fe200078e00ff */
[----:B------:R-:W-:-:S03]  /*db30*/  ISETP.GT.U32.AND P4, PT, R39, R34, PT ;  /* 0x000000222700720c */ /* 0x000fc60003f84070 */
[----:B------:R-:W-:Y:S01]  /*db40*/  @!P1 IMAD.IADD R37, R37, 0x1, -R39 ;  /* 0x0000000125259824 */ /* 0x000fe200078e0a27 */
[----:B------:R-:W-:Y:S01]  /*db50*/  ISETP.GE.AND P1, PT, R54, RZ, PT ;  /* 0x000000ff3600720c */ /* 0x000fe20003f26270 */
[----:B------:R-:W-:Y:S02]  /*db60*/  VIADD R60, R3, 0x2a ;  /* 0x0000002a033c7836 */ /* 0x000fe40000000000 */
[----:B0-----:R-:W-:-:S03]  /*db70*/  IMAD.HI.U32 R0, R51, R27, RZ ;  /* 0x0000001b33007227 */ /* 0x001fc600078e00ff */
[----:B------:R-:W-:Y:S01]  /*db80*/  IABS R2, R60 ;  /* 0x0000003c00027213 */ /* 0x000fe20000000000 */
[----:B------:R-:W-:Y:S02]  /*db90*/  IMAD.MOV R0, RZ, RZ, -R0 ;  /* 0x000000ffff007224 */ /* 0x000fe400078e0a00 */
[----:B------:R-:W-:Y:S02]  /*dba0*/  VIADD R54, R3, 0x29 ;  /* 0x0000002903367836 */ /* 0x000fe40000000000 */
[----:B------:R-:W-:Y:S02]  /*dbb0*/  IMAD.MOV R41, RZ, RZ, -R41 ;  /* 0x000000ffff297224 */ /* 0x000fe400078e0a29 */
[C---:B------:R-:W-:Y:S01]  /*dbc0*/  IMAD R27, R39.reuse, R0, R27 ;  /* 0x00000000271b7224 */ /* 0x040fe200078e021b */
[----:B------:R-:W-:Y:S01]  /*dbd0*/  IABS R0, R54 ;  /* 0x0000003600007213 */ /* 0x000fe20000000000 */
[----:B------:R-:W-:Y:S01]  /*dbe0*/  IMAD R26, R39, R41, R26 ;  /* 0x00000029271a7224 */ /* 0x000fe200078e021a */
[----:B------:R-:W-:Y:S01]  /*dbf0*/  IABS R41, R48 ;  /* 0x0000003000297213 */ /* 0x000fe20000000000 */
[--C-:B------:R-:W-:Y:S01]  /*dc00*/  @!P6 IMAD.IADD R35, R35, 0x1, -R39.reuse ;  /* 0x000000012323e824 */ /* 0x100fe200078e0a27 */
[C---:B------:R-:W-:Y:S01]  /*dc10*/  ISETP.GT.U32.AND P6, PT, R39.reuse, R27, PT ;  /* 0x0000001b2700720c */ /* 0x040fe20003fc4070 */
[----:B------:R-:W-:Y:S01]  /*dc20*/  @!P4 IMAD.IADD R34, R34, 0x1, -R39 ;  /* 0x000000012222c824 */ /* 0x000fe200078e0a27 */
[----:B------:R-:W-:Y:S01]  /*dc30*/  ISETP.GT.U32.AND P4, PT, R39, R26, PT ;  /* 0x0000001a2700720c */ /* 0x000fe20003f84070 */
[----:B------:R-:W-:-:S04]  /*dc40*/  IMAD.HI.U32 R40, R51, R2, RZ ;  /* 0x0000000233287227 */ /* 0x000fc800078e00ff */
[----:B------:R-:W-:-:S04]  /*dc50*/  IMAD.HI.U32 R43, R51, R0, RZ ;  /* 0x00000000332b7227 */ /* 0x000fc800078e00ff */
[----:B------:R-:W-:Y:S02]  /*dc60*/  IMAD.MOV R40, RZ, RZ, -R40 ;  /* 0x000000ffff287224 */ /* 0x000fe400078e0a28 */
[----:B------:R-:W-:Y:S02]  /*dc70*/  IMAD.MOV R43, RZ, RZ, -R43 ;  /* 0x000000ffff2b7224 */ /* 0x000fe400078e0a2b */
[C---:B------:R-:W-:Y:S02]  /*dc80*/  IMAD R2, R39.reuse, R40, R2 ;  /* 0x0000002827027224 */ /* 0x040fe400078e0202 */
[----:B------:R-:W-:Y:S02]  /*dc90*/  IMAD R0, R39, R43, R0 ;  /* 0x0000002b27007224 */ /* 0x000fe400078e0200 */
[--C-:B------:R-:W-:Y:S01]  /*dca0*/  @!P6 IMAD.IADD R27, R27, 0x1, -R39.reuse ;  /* 0x000000011b1be824 */ /* 0x100fe200078e0a27 */
[C---:B------:R-:W-:Y:S01]  /*dcb0*/  ISETP.GT.U32.AND P6, PT, R39.reuse, R2, PT ;  /* 0x000000022700720c */ /* 0x040fe20003fc4070 */
[----:B------:R-:W-:Y:S01]  /*dcc0*/  @!P4 IMAD.IADD R26, R26, 0x1, -R39 ;  /* 0x000000011a1ac824 */ /* 0x000fe200078e0a27 */
[----:B------:R-:W-:Y:S01]  /*dcd0*/  ISETP.GT.U32.AND P4, PT, R39, R0, PT ;  /* 0x000000002700720c */ /* 0x000fe20003f84070 */
[----:B------:R-:W-:-:S02]  /*dce0*/  VIADD R59, R3, 0x28 ;  /* 0x00000028033b7836 */ /* 0x000fc40000000000 */
[----:B------:R-:W-:Y:S02]  /*dcf0*/  VIADD R49, R3, 0x26 ;  /* 0x0000002603317836 */ /* 0x000fe40000000000 */
[----:B------:R-:W-:Y:S01]  /*dd00*/  IMAD.MOV.U32 R4, RZ, RZ, R38 ;  /* 0x000000ffff047224 */ /* 0x000fe200078e0026 */
[----:B------:R-:W-:Y:S01]  /*dd10*/  IABS R40, R59 ;  /* 0x0000003b00287213 */ /* 0x000fe20000000000 */
[----:B------:R-:W-:Y:S01]  /*dd20*/  IMAD.MOV.U32 R5, RZ, RZ, R36 ;  /* 0x000000ffff057224 */ /* 0x000fe200078e0024 */
[----:B------:R-:W-:Y:S01]  /*dd30*/  IABS R42, R49 ;  /* 0x00000031002a7213 */ /* 0x000fe20000000000 */
[----:B------:R-:W-:Y:S01]  /*dd40*/  @!P2 IMAD.MOV R4, RZ, RZ, -R4 ;  /* 0x000000ffff04a224 */ /* 0x000fe200078e0a04 */
[----:B------:R-:W-:Y:S01]  /*dd50*/  ISETP.GT.U32.AND P2, PT, R39, R34, PT ;  /* 0x000000222700720c */ /* 0x000fe20003f44070 */
[----:B------:R-:W-:-:S03]  /*dd60*/  IMAD.HI.U32 R44, R51, R40, RZ ;  /* 0x00000028332c7227 */ /* 0x000fc600078e00ff */
[----:B------:R0:W-:Y:S01]  /*dd70*/  STL [R1+0x198], R4 ;  /* 0x0001980401007387 */ /* 0x0001e20000100800 */
[--C-:B------:R-:W-:Y:S01]  /*dd80*/  @!P6 IMAD.IADD R2, R2, 0x1, -R39.reuse ;  /* 0x000000010202e824 */ /* 0x100fe200078e0a27 */
[----:B------:R-:W-:Y:S01]  /*dd90*/  ISETP.GE.AND P6, PT, R52, RZ, PT ;  /* 0x000000ff3400720c */ /* 0x000fe20003fc6270 */
[----:B------:R-:W-:Y:S01]  /*dda0*/  @!P4 IMAD.IADD R0, R0, 0x1, -R39 ;  /* 0x000000010000c824 */ /* 0x000fe200078e0a27 */
[C---:B------:R-:W-:Y:S01]  /*ddb0*/  ISETP.GT.U32.AND P4, PT, R39.reuse, R27, PT ;  /* 0x0000001b2700720c */ /* 0x040fe20003f84070 */
[----:B------:R-:W-:Y:S02]  /*ddc0*/  IMAD.MOV.U32 R6, RZ, RZ, R37 ;  /* 0x000000ffff067224 */ /* 0x000fe400078e0025 */
[----:B------:R-:W-:Y:S01]  /*ddd0*/  @!P0 IMAD.MOV R5, RZ, RZ, -R5 ;  /* 0x000000ffff058224 */ /* 0x000fe200078e0a05 */
[----:B------:R-:W-:Y:S01]  /*dde0*/  ISETP.GT.U32.AND P0, PT, R39, R26, PT ;  /* 0x0000001a2700720c */ /* 0x000fe20003f04070 */
[----:B------:R-:W-:-:S04]  /*ddf0*/  IMAD.HI.U32 R45, R51, R41, RZ ;  /* 0x00000029332d7227 */ /* 0x000fc800078e00ff */
[----:B------:R-:W-:-:S04]  /*de00*/  IMAD.HI.U32 R46, R51, R42, RZ ;  /* 0x0000002a332e7227 */ /* 0x000fc800078e00ff */
[----:B------:R-:W-:Y:S02]  /*de10*/  IMAD.MOV R44, RZ, RZ, -R44 ;  /* 0x000000ffff2c7224 */ /* 0x000fe400078e0a2c */
[----:B------:R-:W-:Y:S02]  /*de20*/  VIADD R53, R3, 0x25 ;  /* 0x0000002503357836 */ /* 0x000fe40000000000 */
[----:B------:R-:W-:Y:S01]  /*de30*/  @!P5 IMAD.MOV R6, RZ, RZ, -R6 ;  /* 0x000000ffff06d224 */ /* 0x000fe200078e0a06 */
[C---:B------:R-:W-:Y:S01]  /*de40*/  ISETP.GT.U32.AND P5, PT, R39.reuse, R2, PT ;  /* 0x000000022700720c */ /* 0x040fe20003fa4070 */
[----:B------:R-:W-:Y:S01]  /*de50*/  IMAD.MOV R45, RZ, RZ, -R45 ;  /* 0x000000ffff2d7224 */ /* 0x000fe200078e0a2d */
[----:B------:R-:W-:Y:S01]  /*de60*/  IABS R43, R53 ;  /* 0x00000035002b7213 */ /* 0x000fe20000000000 */
[----:B------:R-:W-:Y:S01]  /*de70*/  IMAD.MOV R46, RZ, RZ, -R46 ;  /* 0x000000ffff2e7224 */ /* 0x000fe200078e0a2e */
[----:B------:R1:W-:Y:S01]  /*de80*/  STL [R1+0x194], R6 ;  /* 0x0001940601007387 */ /* 0x0003e20000100800 */
[----:B------:R-:W-:-:S02]  /*de90*/  IMAD R40, R39, R44, R40 ;  /* 0x0000002c27287224 */ /* 0x000fc400078e0228 */
[----:B0-----:R-:W-:Y:S01]  /*dea0*/  IMAD.MOV.U32 R4, RZ, RZ, R35 ;  /* 0x000000ffff047224 */ /* 0x001fe200078e0023 */
[----:B------:R-:W-:Y:S01]  /*deb0*/  STL [R1+0x190], R5 ;  /* 0x0001900501007387 */ /* 0x000fe20000100800 */
[C---:B------:R-:W-:Y:S02]  /*dec0*/  IMAD R41, R39.reuse, R45, R41 ;  /* 0x0000002d27297224 */ /* 0x040fe400078e0229 */
[C---:B------:R-:W-:Y:S02]  /*ded0*/  IMAD R42, R39.reuse, R46, R42 ;  /* 0x0000002e272a7224 */ /* 0x040fe400078e022a */
[----:B------:R-:W-:Y:S01]  /*dee0*/  @!P2 IMAD.IADD R34, R34, 0x1, -R39 ;  /* 0x000000012222a824 */ /* 0x000fe200078e0a27 */
[C---:B------:R-:W-:Y:S01]  /*def0*/  ISETP.GT.U32.AND P2, PT, R39.reuse, R40, PT ;  /* 0x000000282700720c */ /* 0x040fe20003f44070 */
[----:B------:R-:W-:Y:S01]  /*df00*/  @!P3 IMAD.MOV R4, RZ, RZ, -R4 ;  /* 0x000000ffff04b224 */ /* 0x000fe200078e0a04 */
[----:B------:R-:W-:Y:S01]  /*df10*/  ISETP.GT.U32.AND P3, PT, R39, R0, PT ;  /* 0x000000002700720c */ /* 0x000fe20003f64070 */
[----:B------:R-:W-:-:S03]  /*df20*/  IMAD.HI.U32 R47, R51, R43, RZ ;  /* 0x0000002b332f7227 */ /* 0x000fc600078e00ff */
[----:B------:R0:W-:Y:S01]  /*df30*/  STL [R1+0x18c], R4 ;  /* 0x00018c0401007387 */ /* 0x0001e20000100800 */
[--C-:B------:R-:W-:Y:S01]  /*df40*/  @!P4 IMAD.IADD R27, R27, 0x1, -R39.reuse ;  /* 0x000000011b1bc824 */ /* 0x100fe200078e0a27 */
[C---:B------:R-:W-:Y:S01]  /*df50*/  ISETP.GT.U32.AND P4, PT, R39.reuse, R41, PT ;  /* 0x000000292700720c */ /* 0x040fe20003f84070 */
[----:B------:R-:W-:Y:S01]  /*df60*/  @!P0 IMAD.IADD R26, R26, 0x1, -R39 ;  /* 0x000000011a1a8824 */ /* 0x000fe200078e0a27 */
[----:B------:R-:W-:Y:S01]  /*df70*/  ISETP.GT.U32.AND P0, PT, R39, R42, PT ;  /* 0x0000002a2700720c */ /* 0x000fe20003f04070 */
[----:B------:R-:W-:Y:S02]  /*df80*/  IMAD.MOV R47, RZ, RZ, -R47 ;  /* 0x000000ffff2f7224 */ /* 0x000fe400078e0a2f */
[----:B------:R-:W-:Y:S01]  /*df90*/  @!P5 IMAD.IADD R2, R2, 0x1, -R39 ;  /* 0x000000010202d824 */ /* 0x000fe200078e0a27 */
[----:B------:R-:W-:Y:S01]  /*dfa0*/  ISETP.GE.AND P5, PT, R58, RZ, PT ;  /* 0x000000ff3a00720c */ /* 0x000fe20003fa6270 */
[C---:B------:R-:W-:Y:S02]  /*dfb0*/  VIADD R50, R3.reuse, 0x24 ;  /* 0x0000002403327836 */ /* 0x040fe40000000000 */
[----:B------:R-:W-:-:S02]  /*dfc0*/  VIADD R52, R3, 0x23 ;  /* 0x0000002303347836 */ /* 0x000fc40000000000 */
[C---:B------:R-:W-:Y:S01]  /*dfd0*/  IMAD R43, R39.reuse, R47, R43 ;  /* 0x0000002f272b7224 */ /* 0x040fe200078e022b */
[----:B------:R-:W-:Y:S01]  /*dfe0*/  IABS R36, R50 ;  /* 0x0000003200247213 */ /* 0x000fe20000000000 */
[--C-:B------:R-:W-:Y:S01]  /*dff0*/  @!P2 IMAD.IADD R40, R40, 0x1, -R39.reuse ;  /* 0x000000012828a824 */ /* 0x100fe200078e0a27 */
[----:B------:R-:W-:Y:S01]  /*e000*/  IABS R35, R52 ;  /* 0x0000003400237213 */ /* 0x000fe20000000000 */
[----:B-1----:R-:W-:Y:S01]  /*e010*/  IMAD.MOV.U32 R6, RZ, RZ, R34 ;  /* 0x000000ffff067224 */ /* 0x002fe200078e0022 */
[----:B------:R-:W-:Y:S01]  /*e020*/  ISETP.GE.AND P2, PT, R60, RZ, PT ;  /* 0x000000ff3c00720c */ /* 0x000fe20003f46270 */
[--C-:B------:R-:W-:Y:S01]  /*e030*/  @!P3 IMAD.IADD R0, R0, 0x1, -R39.reuse ;  /* 0x000000010000b824 */ /* 0x100fe200078e0a27 */
[----:B------:R-:W-:Y:S01]  /*e040*/  ISETP.GT.U32.AND P3, PT, R39, R43, PT ;  /* 0x0000002b2700720c */ /* 0x000fe20003f64070 */
[--C-:B------:R-:W-:Y:S01]  /*e050*/  @!P4 IMAD.IADD R41, R41, 0x1, -R39.reuse ;  /* 0x000000012929c824 */ /* 0x100fe200078e0a27 */
[----:B------:R-:W-:Y:S01]  /*e060*/  ISETP.GE.AND P4, PT, R54, RZ, PT ;  /* 0x000000ff3600720c */ /* 0x000fe20003f86270 */
[----:B------:R-:W-:Y:S01]  /*e070*/  @!P0 IMAD.IADD R42, R42, 0x1, -R39 ;  /* 0x000000012a2a8824 */ /* 0x000fe200078e0a27 */
[----:B------:R-:W-:Y:S01]  /*e080*/  ISETP.GE.AND P0, PT, R59, RZ, PT ;  /* 0x000000ff3b00720c */ /* 0x000fe20003f06270 */
[----:B0-----:R-:W-:-:S02]  /*e090*/  IMAD.MOV.U32 R4, RZ, RZ, R26 ;  /* 0x000000ffff047224 */ /* 0x001fc400078e001a */
[----:B------:R-:W-:Y:S01]  /*e0a0*/  @!P1 IMAD.MOV R6, RZ, RZ, -R6 ;  /* 0x000000ffff069224 */ /* 0x000fe200078e0a06 */
[----:B------:R-:W-:Y:S01]  /*e0b0*/  ISETP.GT.U32.AND P1, PT, R39, R40, PT ;  /* 0x000000282700720c */ /* 0x000fe20003f24070 */
[----:B------:R-:W-:-:S03]  /*e0c0*/  IMAD.HI.U32 R38, R51, R36, RZ ;  /* 0x0000002433267227 */ /* 0x000fc600078e00ff */
[----:B------:R-:W-:Y:S01]  /*e0d0*/  STL [R1+0x188], R6 ;  /* 0x0001880601007387 */ /* 0x000fe20000100800 */
[----:B------:R-:W-:-:S04]  /*e0e0*/  IMAD.HI.U32 R37, R51, R35, RZ ;  /* 0x0000002333257227 */ /* 0x000fc800078e00ff */
[----:B------:R-:W-:Y:S02]  /*e0f0*/  IMAD.MOV.U32 R5, RZ, RZ, R27 ;  /* 0x000000ffff057224 */ /* 0x000fe400078e001b */
[----:B------:R-:W-:Y:S01]  /*e100*/  @!P5 IMAD.MOV R4, RZ, RZ, -R4 ;  /* 0x000000ffff04d224 */ /* 0x000fe200078e0a04 */
[----:B------:R-:W-:Y:S01]  /*e110*/  ISETP.GT.U32.AND P5, PT, R39, R42, PT ;  /* 0x0000002a2700720c */ /* 0x000fe20003fa4070 */
[----:B------:R-:W-:Y:S02]  /*e120*/  IMAD.MOV R38, RZ, RZ, -R38 ;  /* 0x000000ffff267224 */ /* 0x000fe400078e0a26 */
[----:B------:R-:W-:Y:S02]  /*e130*/  IMAD.MOV R37, RZ, RZ, -R37 ;  /* 0x000000ffff257224 */ /* 0x000fe400078e0a25 */
[----:B------:R-:W-:Y:S02]  /*e140*/  VIADD R54, R3, 0x22 ;  /* 0x0000002203367836 */ /* 0x000fe40000000000 */
[----:B------:R-:W-:-:S02]  /*e150*/  @!P6 IMAD.MOV R5, RZ, RZ, -R5 ;  /* 0x000000ffff05e224 */ /* 0x000fc400078e0a05 */
[C---:B------:R-:W-:Y:S02]  /*e160*/  IMAD R36, R39.reuse, R38, R36 ;  /* 0x0000002627247224 */ /* 0x040fe400078e0224 */
[----:B------:R-:W-:Y:S01]  /*e170*/  IMAD R35, R39, R37, R35 ;  /* 0x0000002527237224 */ /* 0x000fe200078e0223 */
[----:B------:R-:W-:Y:S01]  /*e180*/  IABS R37, R54 ;  /* 0x0000003600257213 */ /* 0x000fe20000000000 */
[----:B------:R-:W-:Y:S01]  /*e190*/  @!P2 IMAD.MOV R2, RZ, RZ, -R2 ;  /* 0x000000ffff02a224 */ /* 0x000fe200078e0a02 */
[----:B------:R0:W-:Y:S01]  /*e1a0*/  STL [R1+0x184], R5 ;  /* 0x0001840501007387 */ /* 0x0001e20000100800 */
[--C-:B------:R-:W-:Y:S01]  /*e1b0*/  @!P3 IMAD.IADD R43, R43, 0x1, -R39.reuse ;  /* 0x000000012b2bb824 */ /* 0x100fe200078e0a27 */
[C---:B------:R-:W-:Y:S01]  /*e1c0*/  ISETP.GT.U32.AND P3, PT, R39.reuse, R41, PT ;  /* 0x000000292700720c */ /* 0x040fe20003f64070 */
[----:B------:R-:W-:Y:S01]  /*e1d0*/  @!P4 IMAD.MOV R0, RZ, RZ, -R0 ;  /* 0x000000ffff00c224 */ /* 0x000fe200078e0a00 */
[----:B------:R-:W-:Y:S01]  /*e1e0*/  STL [R1+0x180], R4 ;  /* 0x0001800401007387 */ /* 0x000fe20000100800 */
[C---:B------:R-:W-:Y:S01]  /*e1f0*/  ISETP.GT.U32.AND P2, PT, R39.reuse, R36, PT ;  /* 0x000000242700720c */ /* 0x040fe20003f44070 */
[--C-:B------:R-:W-:Y:S01]  /*e200*/  @!P1 IMAD.IADD R40, R40, 0x1, -R39.reuse ;  /* 0x0000000128289824 */ /* 0x100fe200078e0a27 */
[----:B------:R-:W-:Y:S01]  /*e210*/  ISETP.GT.U32.AND P1, PT, R39, R35, PT ;  /* 0x000000232700720c */ /* 0x000fe20003f24070 */
[----:B------:R1:W-:Y:S01]  /*e220*/  STL [R1+0x178], R2 ;  /* 0x0001780201007387 */ /* 0x0003e20000100800 */
[--C-:B------:R-:W-:Y:S01]  /*e230*/  @!P5 IMAD.IADD R42, R42, 0x1, -R39.reuse ;  /* 0x000000012a2ad824 */ /* 0x100fe200078e0a27 */
[----:B------:R-:W-:Y:S01]  /*e240*/  ISETP.GE.AND P5, PT, R53, RZ, PT ;  /* 0x000000ff3500720c */ /* 0x000fe20003fa6270 */
[----:B------:R-:W-:Y:S01]  /*e250*/  VIADD R53, R3, 0x21 ;  /* 0x0000002103357836 */ /* 0x000fe20000000000 */
[----:B------:R2:W-:Y:S01]  /*e260*/  STL [R1+0x174], R0 ;  /* 0x0001740001007387 */ /* 0x0005e20000100800 */
[----:B------:R-:W-:Y:S01]  /*e270*/  ISETP.GE.AND P4, PT, R48, RZ, PT ;  /* 0x000000ff3000720c */ /* 0x000fe20003f86270 */
[----:B0-----:R-:W-:Y:S01]  /*e280*/  IMAD.MOV.U32 R5, RZ, RZ, R42 ;  /* 0x000000ffff057224 */ /* 0x001fe200078e002a */
[----:B------:R-:W-:Y:S01]  /*e290*/  ISETP.GT.U32.AND P6, PT, R39, R43, PT ;  /* 0x0000002b2700720c */ /* 0x000fe20003fc4070 */
[----:B------:R-:W-:Y:S01]  /*e2a0*/  @!P3 IMAD.IADD R41, R41, 0x1, -R39 ;  /* 0x000000012929b824 */ /* 0x000fe200078e0a27 */
[----:B------:R-:W-:Y:S01]  /*e2b0*/  IABS R34, R53 ;  /* 0x0000003500227213 */ /* 0x000fe20000000000 */
[----:B-1----:R-:W-:Y:S01]  /*e2c0*/  IMAD.HI.U32 R2, R51, R37, RZ ;  /* 0x0000002533027227 */ /* 0x002fe200078e00ff */
[----:B------:R-:W-:-:S03]  /*e2d0*/  ISETP.GE.AND P3, PT, R49, RZ, PT ;  /* 0x000000ff3100720c */ /* 0x000fc60003f66270 */
[----:B------:R-:W-:Y:S02]  /*e2e0*/  IMAD.MOV R2, RZ, RZ, -R2 ;  /* 0x000000ffff027224 */ /* 0x000fe400078e0a02 */
[----:B--2---:R-:W-:Y:S02]  /*e2f0*/  IMAD.MOV.U32 R0, RZ, RZ, R40 ;  /* 0x000000ffff007224 */ /* 0x004fe400078e0028 */
[----:B------:R-:W-:Y:S02]  /*e300*/  IMAD R2, R39, R2, R37 ;  /* 0x0000000227027224 */ /* 0x000fe400078e0225 */
[----:B------:R-:W-:Y:S02]  /*e310*/  @!P0 IMAD.MOV R0, RZ, RZ, -R0 ;  /* 0x000000ffff008224 */ /* 0x000fe400078e0a00 */
[--C-:B------:R-:W-:Y:S01]  /*e320*/  @!P2 IMAD.IADD R36, R36, 0x1, -R39.reuse ;  /* 0x000000012424a824 */ /* 0x100fe200078e0a27 */
[----:B------:R-:W-:Y:S01]  /*e330*/  ISETP.GE.AND P2, PT, R52, RZ, PT ;  /* 0x000000ff3400720c */ /* 0x000fe20003f46270 */
[----:B------:R-:W-:Y:S01]  /*e340*/  @!P1 IMAD.IADD R35, R35, 0x1, -R39 ;  /* 0x0000000123239824 */ /* 0x000fe200078e0a27 */
[----:B------:R0:W-:Y:S01]  /*e350*/  STL [R1+0x170], R0 ;  /* 0x0001700001007387 */ /* 0x0001e20000100800 */
[----:B------:R-:W-:Y:S01]  /*e360*/  IMAD.MOV.U32 R4, RZ, RZ, R41 ;  /* 0x000000ffff047224 */ /* 0x000fe200078e0029 */
[----:B------:R-:W-:Y:S01]  /*e370*/  ISETP.GT.U32.AND P1, PT, R39, R2, PT ;  /* 0x000000022700720c */ /* 0x000fe20003f24070 */
[----:B------:R-:W-:Y:S01]  /*e380*/  @!P6 IMAD.IADD R43, R43, 0x1, -R39 ;  /* 0x000000012b2be824 */ /* 0x000fe200078e0a27 */
[----:B------:R-:W-:Y:S01]  /*e390*/  ISETP.GT.U32.AND P0, PT, R39, R36, PT ;  /* 0x000000242700720c */ /* 0x000fe20003f04070 */
[----:B------:R-:W-:Y:S01]  /*e3a0*/  @!P4 IMAD.MOV R4, RZ, RZ, -R4 ;  /* 0x000000ffff04c224 */ /* 0x000fe200078e0a04 */
[----:B------:R-:W-:Y:S01]  /*e3b0*/  ISETP.GE.AND P6, PT, R50, RZ, PT ;  /* 0x000000ff3200720c */ /* 0x000fe20003fc6270 */
[----:B------:R-:W-:Y:S01]  /*e3c0*/  @!P3 IMAD.MOV R5, RZ, RZ, -R5 ;  /* 0x000000ffff05b224 */ /* 0x000fe200078e0a05 */
[----:B------:R-:W-:Y:S01]  /*e3d0*/  ISETP.GE.AND P3, PT, R54, RZ, PT ;  /* 0x000000ff3600720c */ /* 0x000fe20003f66270 */
[----:B------:R-:W-:Y:S01]  /*e3e0*/  VIADD R54, R3, 0x20 ;  /* 0x0000002003367836 */ /* 0x000fe20000000000 */
[----:B------:R1:W-:Y:S01]  /*e3f0*/  STL [R1+0x16c], R4 ;  /* 0x00016c0401007387 */ /* 0x0003e20000100800 */
[----:B0-----:R-:W-:Y:S01]  /*e400*/  IMAD.HI.U32 R0, R51, R34, RZ ;  /* 0x0000002233007227 */ /* 0x001fe200078e00ff */
[----:B------:R-:W-:-:S02]  /*e410*/  ISETP.GT.U32.AND P4, PT, R39, R35, PT ;  /* 0x000000232700720c */ /* 0x000fc40003f84070 */
[----:B------:R-:W-:Y:S01]  /*e420*/  STL [R1+0xa8], R5 ;  /* 0x0000a80501007387 */ /* 0x000fe20000100800 */
[----:B------:R-:W-:Y:S01]  /*e430*/  IMAD.MOV R0, RZ, RZ, -R0 ;  /* 0x000000ffff007224 */ /* 0x000fe200078e0a00 */
[----:B------:R-:W-:Y:S01]  /*e440*/  IABS R38, R54 ;  /* 0x0000003600267213 */ /* 0x000fe20000000000 */
[----:B------:R-:W-:Y:S02]  /*e450*/  @!P1 IMAD.IADD R2, R2, 0x1, -R39 ;  /* 0x0000000102029824 */ /* 0x000fe400078e0a27 */
[C---:B------:R-:W-:Y:S02]  /*e460*/  IMAD R34, R39.reuse, R0, R34 ;  /* 0x0000000027227224 */ /* 0x040fe400078e0222 */
[----:B-1----:R-:W-:Y:S02]  /*e470*/  IMAD.MOV.U32 R4, RZ, RZ, R43 ;  /* 0x000000ffff047224 */ /* 0x002fe400078e002b */
[----:B------:R-:W-:Y:S01]  /*e480*/  @!P0 IMAD.IADD R36, R36, 0x1, -R39 ;  /* 0x0000000124248824 */ /* 0x000fe200078e0a27 */
[----:B------:R-:W-:Y:S01]  /*e490*/  ISETP.GT.U32.AND P1, PT, R39, R34, PT ;  /* 0x000000222700720c */ /* 0x000fe20003f24070 */
[----:B------:R-:W-:Y:S01]  /*e4a0*/  @!P5 IMAD.MOV R4, RZ, RZ, -R4 ;  /* 0x000000ffff04d224 */ /* 0x000fe200078e0a04 */
[----:B------:R-:W-:Y:S01]  /*e4b0*/  ISETP.GE.AND P0, PT, R54, RZ, PT ;  /* 0x000000ff3600720c */ /* 0x000fe20003f06270 */
[----:B------:R-:W-:Y:S01]  /*e4c0*/  VIADD R54, R3, 0x1f ;  /* 0x0000001f03367836 */ /* 0x000fe20000000000 */
[----:B------:R-:W-:Y:S01]  /*e4d0*/  ISETP.GE.AND P5, PT, R53, RZ, PT ;  /* 0x000000ff3500720c */ /* 0x000fe20003fa6270 */
[----:B------:R-:W-:Y:S01]  /*e4e0*/  IMAD.HI.U32 R0, R51, R38, RZ ;  /* 0x0000002633007227 */ /* 0x000fe200078e00ff */
[----:B------:R0:W-:Y:S02]  /*e4f0*/  STL [R1+0x168], R4 ;  /* 0x0001680401007387 */ /* 0x0001e40000100800 */
[----:B------:R-:W-:Y:S01]  /*e500*/  IABS R40, R54 ;  /* 0x0000003600287213 */ /* 0x000fe20000000000 */
[----:B------:R-:W-:-:S02]  /*e510*/  IMAD.MOV R0, RZ, RZ, -R0 ;  /* 0x000000ffff007224 */ /* 0x000fc400078e0a00 */
[--C-:B------:R-:W-:Y:S01]  /*e520*/  @!P4 IMAD.IADD R35, R35, 0x1, -R39.reuse ;  /* 0x000000012323c824 */ /* 0x100fe200078e0a27 */
[----:B------:R-:W-:Y:S01]  /*e530*/  ISETP.GE.AND P4, PT, R54, RZ, PT ;  /* 0x000000ff3600720c */ /* 0x000fe20003f86270 */
[----:B------:R-:W-:Y:S02]  /*e540*/  @!P1 IMAD.IADD R34, R34, 0x1, -R39 ;  /* 0x0000000122229824 */ /* 0x000fe400078e0a27 */
[----:B------:R-:W-:Y:S02]  /*e550*/  VIADD R54, R3, 0x1d ;  /* 0x0000001d03367836 */ /* 0x000fe40000000000 */
[----:B0-----:R-:W-:Y:S01]  /*e560*/  IMAD.MOV.U32 R4, RZ, RZ, R36 ;  /* 0x000000ffff047224 */ /* 0x001fe200078e0024 */
[C---:B------:R-:W-:Y:S01]  /*e570*/  ISETP.GT.U32.AND P1, PT, R39.reuse, R34, PT ;  /* 0x000000222700720c */ /* 0x040fe20003f24070 */
[C---:B------:R-:W-:Y:S01]  /*e580*/  IMAD R38, R39.reuse, R0, R38 ;  /* 0x0000000027267224 */ /* 0x040fe200078e0226 */
[----:B------:R-:W-:Y:S01]  /*e590*/  IABS R26, R54 ;  /* 0x00000036001a7213 */ /* 0x000fe20000000000 */
[----:B------:R-:W-:Y:S01]  /*e5a0*/  @!P6 IMAD.MOV R4, RZ, RZ, -R4 ;  /* 0x000000ffff04e224 */ /* 0x000fe200078e0a04 */
[----:B------:R-:W-:Y:S01]  /*e5b0*/  ISETP.GT.U32.AND P6, PT, R39, R2, PT ;  /* 0x000000022700720c */ /* 0x000fe20003fc4070 */
[----:B------:R-:W-:-:S02]  /*e5c0*/  VIADD R53, R3, 0x1e ;  /* 0x0000001e03357836 */ /* 0x000fc40000000000 */
[----:B------:R-:W-:Y:S01]  /*e5d0*/  IMAD.HI.U32 R0, R51, R40, RZ ;  /* 0x0000002833007227 */ /* 0x000fe200078e00ff */
[----:B------:R0:W-:Y:S02]  /*e5e0*/  STL [R1+0x128], R4 ;  /* 0x0001280401007387 */ /* 0x0001e40000100800 */
[----:B------:R-:W-:Y:S01]  /*e5f0*/  IABS R27, R53 ;  /* 0x00000035001b7213 */ /* 0x000fe20000000000 */
[----:B------:R-:W-:Y:S02]  /*e600*/  VIADD R48, R3, 0x1c ;  /* 0x0000001c03307836 */ /* 0x000fe40000000000 */
[----:B------:R-:W-:Y:S02]  /*e610*/  IMAD.MOV R0, RZ, RZ, -R0 ;  /* 0x000000ffff007224 */ /* 0x000fe400078e0a00 */
[----:B------:R-:W-:Y:S01]  /*e620*/  IMAD.HI.U32 R37, R51, R26, RZ ;  /* 0x0000001a33257227 */ /* 0x000fe200078e00ff */
[----:B------:R-:W-:-:S03]  /*e630*/  IABS R36, R48 ;  /* 0x0000003000247213 */ /* 0x000fc60000000000 */
[----:B------:R-:W-:Y:S01]  /*e640*/  @!P6 IMAD.IADD R2, R2, 0x1, -R39 ;  /* 0x000000010202e824 */ /* 0x000fe200078e0a27 */
[C---:B------:R-:W-:Y:S01]  /*e650*/  ISETP.GT.U32.AND P6, PT, R39.reuse, R38, PT ;  /* 0x000000262700720c */ /* 0x040fe20003fc4070 */
[----:B0-----:R-:W-:Y:S02]  /*e660*/  IMAD.MOV.U32 R4, RZ, RZ, R35 ;  /* 0x000000ffff047224 */ /* 0x001fe400078e0023 */
[----:B------:R-:W-:Y:S02]  /*e670*/  IMAD R40, R39, R0, R40 ;  /* 0x0000000027287224 */ /* 0x000fe400078e0228 */
[----:B------:R-:W-:-:S04]  /*e680*/  IMAD.HI.U32 R41, R51, R27, RZ ;  /* 0x0000001b33297227 */ /* 0x000fc800078e00ff */
[----:B------:R-:W-:Y:S01]  /*e690*/  @!P2 IMAD.MOV R4, RZ, RZ, -R4 ;  /* 0x000000ffff04a224 */ /* 0x000fe200078e0a04 */
[----:B------:R-:W-:Y:S01]  /*e6a0*/  ISETP.GE.AND P2, PT, R53, RZ, PT ;  /* 0x000000ff3500720c */ /* 0x000fe20003f46270 */
[----:B------:R-:W-:Y:S01]  /*e6b0*/  @!P1 IMAD.IADD R34, R34, 0x1, -R39 ;  /* 0x0000000122229824 */ /* 0x000fe200078e0a27 */
[----:B------:R-:W-:Y:S01]  /*e6c0*/  ISETP.GT.U32.AND P1, PT, R39, R40, PT ;  /* 0x000000282700720c */ /* 0x000fe20003f24070 */
[----:B------:R-:W-:Y:S01]  /*e6d0*/  IMAD.MOV R37, RZ, RZ, -R37 ;  /* 0x000000ffff257224 */ /* 0x000fe200078e0a25 */
[----:B------:R0:W-:Y:S01]  /*e6e0*/  STL [R1+0x160], R4 ;  /* 0x0001600401007387 */ /* 0x0001e20000100800 */
[----:B------:R-:W-:Y:S02]  /*e6f0*/  IMAD.MOV R41, RZ, RZ, -R41 ;  /* 0x000000ffff297224 */ /* 0x000fe400078e0a29 */
[----:B------:R-:W-:-:S04]  /*e700*/  IMAD.HI.U32 R35, R51, R36, RZ ;  /* 0x0000002433237227 */ /* 0x000fc800078e00ff */
[C---:B------:R-:W-:Y:S02]  /*e710*/  IMAD R26, R39.reuse, R37, R26 ;  /* 0x00000025271a7224 */ /* 0x040fe400078e021a */
[----:B------:R-:W-:Y:S02]  /*e720*/  IMAD R27, R39, R41, R27 ;  /* 0x00000029271b7224 */ /* 0x000fe400078e021b */
[----:B------:R-:W-:Y:S02]  /*e730*/  IMAD.MOV R37, RZ, RZ, -R35 ;  /* 0x000000ffff257224 */ /* 0x000fe400078e0a23 */
[----:B------:R-:W-:Y:S02]  /*e740*/  IMAD.MOV.U32 R5, RZ, RZ, R2 ;  /* 0x000000ffff057224 */ /* 0x000fe400078e0002 */
[----:B0-----:R-:W-:Y:S02]  /*e750*/  IMAD.MOV.U32 R4, RZ, RZ, R34 ;  /* 0x000000ffff047224 */ /* 0x001fe400078e0022 */
[----:B------:R-:W-:-:S02]  /*e760*/  @!P6 IMAD.IADD R38, R38, 0x1, -R39 ;  /* 0x000000012626e824 */ /* 0x000fc400078e0a27 */
[C---:B------:R-:W-:Y:S02]  /*e770*/  IMAD R2, R39.reuse, R37, R36 ;  /* 0x0000002527027224 */ /* 0x040fe400078e0224 */
[----:B------:R-:W-:Y:S01]  /*e780*/  @!P3 IMAD.MOV R5, RZ, RZ, -R5 ;  /* 0x000000ffff05b224 */ /* 0x000fe200078e0a05 */
[C---:B------:R-:W-:Y:S01]  /*e790*/  ISETP.GT.U32.AND P3, PT, R39.reuse, R27, PT ;  /* 0x0000001b2700720c */ /* 0x040fe20003f64070 */
[----:B------:R-:W-:Y:S01]  /*e7a0*/  @!P5 IMAD.MOV R4, RZ, RZ, -R4 ;  /* 0x000000ffff04d224 */ /* 0x000fe200078e0a04 */
[C---:B------:R-:W-:Y:S01]  /*e7b0*/  ISETP.GT.U32.AND P5, PT, R39.reuse, R26, PT ;  /* 0x0000001a2700720c */ /* 0x040fe20003fa4070 */
[--C-:B------:R-:W-:Y:S01]  /*e7c0*/  @!P1 IMAD.IADD R40, R40, 0x1, -R39.reuse ;  /* 0x0000000128289824 */ /* 0x100fe200078e0a27 */
[----:B------:R-:W-:Y:S01]  /*e7d0*/  ISETP.GT.U32.AND P6, PT, R39, R38, PT ;  /* 0x000000262700720c */ /* 0x000fe20003fc4070 */
[----:B------:R-:W-:Y:S01]  /*e7e0*/  VIADD R52, R3, 0x1b ;  /* 0x0000001b03347836 */ /* 0x000fe20000000000 */
[----:B------:R-:W-:Y:S01]  /*e7f0*/  ISETP.GT.U32.AND P1, PT, R39, R2, PT ;  /* 0x000000022700720c */ /* 0x000fe20003f24070 */
[C---:B------:R-:W-:Y:S01]  /*e800*/  VIADD R53, R3.reuse, 0x1a ;  /* 0x0000001a03357836 */ /* 0x040fe20000000000 */
[----:B------:R-:W-:Y:S01]  /*e810*/  STL [R1+0x138], R5 ;  /* 0x0001380501007387 */ /* 0x000fe20000100800 */
[C---:B------:R-:W-:Y:S01]  /*e820*/  VIADD R50, R3.reuse, 0x18 ;  /* 0x0000001803327836 */ /* 0x040fe20000000000 */
[----:B------:R-:W-:Y:S01]  /*e830*/  IABS R0, R52 ;  /* 0x0000003400007213 */ /* 0x000fe20000000000 */
[----:B------:R-:W-:Y:S01]  /*e840*/  VIADD R49, R3, 0x19 ;  /* 0x0000001903317836 */ /* 0x000fe20000000000 */
[----:B------:R-:W-:Y:S01]  /*e850*/  IABS R34, R53 ;  /* 0x0000003500227213 */ /* 0x000fe20000000000 */
[--C-:B------:R-:W-:Y:S01]  /*e860*/  @!P3 IMAD.IADD R27, R27, 0x1, -R39.reuse ;  /* 0x000000011b1bb824 */ /* 0x100fe200078e0a27 */
[C---:B------:R-:W-:Y:S01]  /*e870*/  ISETP.GT.U32.AND P3, PT, R39.reuse, R40, PT ;  /* 0x000000282700720c */ /* 0x040fe20003f64070 */
[--C-:B------:R-:W-:Y:S01]  /*e880*/  @!P5 IMAD.IADD R26, R26, 0x1, -R39.reuse ;  /* 0x000000011a1ad824 */ /* 0x100fe200078e0a27 */
[----:B------:R0:W-:Y:S01]  /*e890*/  STL [R1+0x154], R4 ;  /* 0x0001540401007387 */ /* 0x0001e20000100800 */
[----:B------:R-:W-:Y:S01]  /*e8a0*/  @!P6 IMAD.IADD R38, R38, 0x1, -R39 ;  /* 0x000000012626e824 */ /* 0x000fe200078e0a27 */
[----:B------:R-:W-:Y:S01]  /*e8b0*/  ISETP.GT.U32.AND P5, PT, R39, R27, PT ;  /* 0x0000001b2700720c */ /* 0x000fe20003fa4070 */
[----:B------:R-:W-:Y:S01]  /*e8c0*/  IMAD.HI.U32 R35, R51, R0, RZ ;  /* 0x0000000033237227 */ /* 0x000fe200078e00ff */
[----:B------:R-:W-:-:S02]  /*e8d0*/  ISETP.GE.AND P6, PT, R54, RZ, PT ;  /* 0x000000ff3600720c */ /* 0x000fc40003fc6270 */
[----:B------:R-:W-:Y:S01]  /*e8e0*/  IABS R36, R50 ;  /* 0x0000003200247213 */ /* 0x000fe20000000000 */
[----:B------:R-:W-:Y:S01]  /*e8f0*/  @!P1 IMAD.IADD R2, R2, 0x1, -R39 ;  /* 0x0000000102029824 */ /* 0x000fe200078e0a27 */
[----:B------:R-:W-:Y:S01]  /*e900*/  ISETP.GT.U32.AND P1, PT, R39, R26, PT ;  /* 0x0000001a2700720c */ /* 0x000fe20003f24070 */
[----:B------:R-:W-:Y:S01]  /*e910*/  IMAD.MOV R35, RZ, RZ, -R35 ;  /* 0x000000ffff237224 */ /* 0x000fe200078e0a23 */
[----:B------:R-:W-:Y:S01]  /*e920*/  IABS R37, R49 ;  /* 0x0000003100257213 */ /* 0x000fe20000000000 */
[----:B0-----:R-:W-:Y:S02]  /*e930*/  IMAD.MOV.U32 R4, RZ, RZ, R38 ;  /* 0x000000ffff047224 */ /* 0x001fe400078e0026 */
[----:B------:R-:W-:-:S04]  /*e940*/  IMAD.HI.U32 R38, R51, R34, RZ ;  /* 0x0000002233267227 */ /* 0x000fc800078e00ff */
[C---:B------:R-:W-:Y:S02]  /*e950*/  IMAD R0, R39.reuse, R35, R0 ;  /* 0x0000002327007224 */ /* 0x040fe400078e0200 */
[----:B------:R-:W-:Y:S02]  /*e960*/  IMAD.MOV R38, RZ, RZ, -R38 ;  /* 0x000000ffff267224 */ /* 0x000fe400078e0a26 */
[--C-:B------:R-:W-:Y:S01]  /*e970*/  @!P3 IMAD.IADD R40, R40, 0x1, -R39.reuse ;  /* 0x000000012828b824 */ /* 0x100fe200078e0a27 */
[C---:B------:R-:W-:Y:S01]  /*e980*/  ISETP.GT.U32.AND P3, PT, R39.reuse, R0, PT ;  /* 0x000000002700720c */ /* 0x040fe20003f64070 */
[C---:B------:R-:W-:Y:S02]  /*e990*/  IMAD R34, R39.reuse, R38, R34 ;  /* 0x0000002627227224 */ /* 0x040fe400078e0222 */
[--C-:B------:R-:W-:Y:S02]  /*e9a0*/  @!P1 IMAD.IADD R26, R26, 0x1, -R39.reuse ;  /* 0x000000011a1a9824 */ /* 0x100fe400078e0a27 */
[----:B------:R-:W-:Y:S01]  /*e9b0*/  @!P0 IMAD.MOV R4, RZ, RZ, -R4 ;  /* 0x000000ffff048224 */ /* 0x000fe200078e0a04 */
[----:B------:R-:W-:Y:S01]  /*e9c0*/  ISETP.GT.U32.AND P1, PT, R39, R34, PT ;  /* 0x000000222700720c */ /* 0x000fe20003f24070 */
[----:B------:R-:W-:Y:S01]  /*e9d0*/  VIADD R54, R3, 0x17 ;  /* 0x0000001703367836 */ /* 0x000fe20000000000 */
[----:B------:R-:W-:Y:S01]  /*e9e0*/  ISETP.GT.U32.AND P0, PT, R39, R2, PT ;  /* 0x000000022700720c */ /* 0x000fe20003f04070 */
[--C-:B------:R-:W-:Y:S01]  /*e9f0*/  @!P5 IMAD.IADD R27, R27, 0x1, -R39.reuse ;  /* 0x000000011b1bd824 */ /* 0x100fe200078e0a27 */
[----:B------:R0:W-:Y:S01]  /*ea00*/  STL [R1+0x150], R4 ;  /* 0x0001500401007387 */ /* 0x0001e20000100800 */
[----:B------:R-:W-:Y:S01]  /*ea10*/  IMAD.MOV.U32 R5, RZ, RZ, R40 ;  /* 0x000000ffff057224 */ /* 0x000fe200078e0028 */
[----:B------:R-:W-:Y:S01]  /*ea20*/  IABS R35, R54 ;  /* 0x0000003600237213 */ /* 0x000fe20000000000 */
[----:B------:R-:W-:Y:S01]  /*ea30*/  @!P3 IMAD.IADD R0, R0, 0x1, -R39 ;  /* 0x000000010000b824 */ /* 0x000fe200078e0a27 */
[----:B------:R-:W-:Y:S01]  /*ea40*/  ISETP.GE.AND P5, PT, R48, RZ, PT ;  /* 0x000000ff3000720c */ /* 0x000fe20003fa6270 */
[----:B------:R-:W-:Y:S01]  /*ea50*/  IMAD.HI.U32 R41, R51, R36, RZ ;  /* 0x0000002433297227 */ /* 0x000fe200078e00ff */
[----:B------:R-:W-:-:S03]  /*ea60*/  ISETP.GE.AND P3, PT, R53, RZ, PT ;  /* 0x000000ff3500720c */ /* 0x000fc60003f66270 */
[----:B------:R-:W-:Y:S02]  /*ea70*/  @!P4 IMAD.MOV R5, RZ, RZ, -R5 ;  /* 0x000000ffff05c224 */ /* 0x000fe400078e0a05 */
[----:B0-----:R-:W-:Y:S02]  /*ea80*/  IMAD.MOV.U32 R4, RZ, RZ, R27 ;  /* 0x000000ffff047224 */ /* 0x001fe400078e001b */
[----:B------:R-:W-:Y:S01]  /*ea90*/  @!P1 IMAD.IADD R34, R34, 0x1, -R39 ;  /* 0x0000000122229824 */ /* 0x000fe200078e0a27 */
[----:B------:R-:W-:Y:S01]  /*eaa0*/  ISETP.GT.U32.AND P1, PT, R39, R0, PT ;  /* 0x000000002700720c */ /* 0x000fe20003f24070 */
[----:B------:R-:W-:Y:S01]  /*eab0*/  @!P2 IMAD.MOV R4, RZ, RZ, -R4 ;  /* 0x000000ffff04a224 */ /* 0x000fe200078e0a04 */
[----:B------:R-:W-:Y:S01]  /*eac0*/  STL [R1+0xd0], R5 ;  /* 0x0000d00501007387 */ /* 0x000fe20000100800 */
[----:B------:R-:W-:Y:S01]  /*ead0*/  IMAD.HI.U32 R38, R51, R35, RZ ;  /* 0x0000002333267227 */ /* 0x000fe200078e00ff */
[----:B------:R-:W-:Y:S02]  /*eae0*/  ISETP.GT.U32.AND P2, PT, R39, R34, PT ;  /* 0x000000222700720c */ /* 0x000fe40003f44070 */
[----:B------:R0:W-:Y:S01]  /*eaf0*/  STL [R1+0xe0], R4 ;  /* 0x0000e00401007387 */ /* 0x0001e20000100800 */
[----:B------:R-:W-:-:S02]  /*eb00*/  IMAD.MOV R41, RZ, RZ, -R41 ;  /* 0x000000ffff297224 */ /* 0x000fc400078e0a29 */
[----:B------:R-:W-:Y:S02]  /*eb10*/  IMAD.MOV R38, RZ, RZ, -R38 ;  /* 0x000000ffff267224 */ /* 0x000fe400078e0a26 */
[----:B------:R-:W-:Y:S02]  /*eb20*/  IMAD R36, R39, R41, R36 ;  /* 0x0000002927247224 */ /* 0x000fe400078e0224 */
[----:B------:R-:W-:-:S04]  /*eb30*/  IMAD.HI.U32 R42, R51, R37, RZ ;  /* 0x00000025332a7227 */ /* 0x000fc800078e00ff */
[----:B0-----:R-:W-:Y:S02]  /*eb40*/  IMAD.MOV.U32 R4, RZ, RZ, R26 ;  /* 0x000000ffff047224 */ /* 0x001fe400078e001a */
[C---:B------:R-:W-:Y:S02]  /*eb50*/  IMAD R35, R39.reuse, R38, R35 ;  /* 0x0000002627237224 */ /* 0x040fe400078e0223 */
[----:B------:R-:W-:Y:S01]  /*eb60*/  @!P6 IMAD.MOV R4, RZ, RZ, -R4 ;  /* 0x000000ffff04e224 */ /* 0x000fe200078e0a04 */
[C---:B------:R-:W-:Y:S01]  /*eb70*/  ISETP.GT.U32.AND P6, PT, R39.reuse, R36, PT ;  /* 0x000000242700720c */ /* 0x040fe20003fc4070 */
[----:B------:R-:W-:Y:S02]  /*eb80*/  IMAD.MOV R42, RZ, RZ, -R42 ;  /* 0x000000ffff2a7224 */ /* 0x000fe400078e0a2a */
[----:B------:R-:W-:Y:S01]  /*eb90*/  @!P1 IMAD.IADD R0, R0, 0x1, -R39 ;  /* 0x0000000100009824 */ /* 0x000fe200078e0a27 */
[C---:B------:R-:W-:Y:S01]  /*eba0*/  ISETP.GT.U32.AND P1, PT, R39.reuse, R35, PT ;  /* 0x000000232700720c */ /* 0x040fe20003f24070 */
[----:B------:R-:W-:Y:S01]  /*ebb0*/  IMAD R37, R39, R42, R37 ;  /* 0x0000002a27257224 */ /* 0x000fe200078e0225 */
[----:B------:R-:W-:Y:S01]  /*ebc0*/  STL [R1+0xe8], R4 ;  /* 0x0000e80401007387 */ /* 0x000fe20000100800 */
[--C-:B------:R-:W-:Y:S01]  /*ebd0*/  @!P0 IMAD.IADD R2, R2, 0x1, -R39.reuse ;  /* 0x0000000102028824 */ /* 0x100fe200078e0a27 */
[----:B------:R-:W-:Y:S01]  /*ebe0*/  ISETP.GE.AND P0, PT, R52, RZ, PT ;  /* 0x000000ff3400720c */ /* 0x000fe20003f06270 */
[----:B------:R-:W-:Y:S01]  /*ebf0*/  VIADD R53, R3, 0x15 ;  /* 0x0000001503357836 */ /* 0x000fe20000000000 */
[----:B------:R-:W-:Y:S01]  /*ec00*/  ISETP.GT.U32.AND P4, PT, R39, R37, PT ;  /* 0x000000252700720c */ /* 0x000fe20003f84070 */
[----:B------:R-:W-:Y:S01]  /*ec10*/  @!P5 IMAD.MOV R2, RZ, RZ, -R2 ;  /* 0x000000ffff02d224 */ /* 0x000fe200078e0a02 */
[----:B------:R-:W-:Y:S01]  /*ec20*/  ISETP.GE.AND P5, PT, R49, RZ, PT ;  /* 0x000000ff3100720c */ /* 0x000fe20003fa6270 */
[--C-:B------:R-:W-:Y:S01]  /*ec30*/  @!P6 IMAD.IADD R36, R36, 0x1, -R39.reuse ;  /* 0x000000012424e824 */ /* 0x100fe200078e0a27 */
[----:B------:R-:W-:Y:S01]  /*ec40*/  IABS R26, R53 ;  /* 0x00000035001a7213 */ /* 0x000fe20000000000 */
[----:B------:R-:W-:Y:S01]  /*ec50*/  VIADD R52, R3, 0x16 ;  /* 0x0000001603347836 */ /* 0x000fe20000000000 */
[----:B------:R0:W-:Y:S01]  /*ec60*/  STL [R1+0x110], R2 ;  /* 0x0001100201007387 */ /* 0x0001e20000100800 */
[--C-:B------:R-:W-:Y:S01]  /*ec70*/  @!P1 IMAD.IADD R35, R35, 0x1, -R39.reuse ;  /* 0x0000000123239824 */ /* 0x100fe200078e0a27 */
[----:B------:R-:W-:Y:S01]  /*ec80*/  ISETP.GT.U32.AND P1, PT, R39, R36, PT ;  /* 0x000000242700720c */ /* 0x000fe20003f24070 */
[--C-:B------:R-:W-:Y:S01]  /*ec90*/  @!P2 IMAD.IADD R34, R34, 0x1, -R39.reuse ;  /* 0x000000012222a824 */ /* 0x100fe200078e0a27 */
[----:B------:R-:W-:Y:S01]  /*eca0*/  ISETP.GE.AND P2, PT, R50, RZ, PT ;  /* 0x000000ff3200720c */ /* 0x000fe20003f46270 */
[----:B------:R-:W-:Y:S01]  /*ecb0*/  @!P0 IMAD.MOV R0, RZ, RZ, -R0 ;  /* 0x000000ffff008224 */ /* 0x000fe200078e0a00 */
[----:B------:R-:W-:Y:S01]  /*ecc0*/  IABS R27, R52 ;  /* 0x00000034001b7213 */ /* 0x000fe20000000000 */
[----:B------:R-:W-:Y:S01]  /*ecd0*/  @!P4 IMAD.IADD R37, R37, 0x1, -R39 ;  /* 0x000000012525c824 */ /* 0x000fe200078e0a27 */
[----:B------:R-:W-:Y:S01]  /*ece0*/  ISETP.GE.AND P4, PT, R54, RZ, PT ;  /* 0x000000ff3600720c */ /* 0x000fe20003f86270 */
[----:B------:R-:W-:Y:S01]  /*ecf0*/  VIADD R50, R3, 0x14 ;  /* 0x0000001403327836 */ /* 0x000fe20000000000 */
[----:B------:R1:W-:Y:S01]  /*ed00*/  STL [R1+0x108], R0 ;  /* 0x0001080001007387 */ /* 0x0003e20000100800 */
[----:B0-----:R-:W-:Y:S01]  /*ed10*/  IMAD.HI.U32 R2, R51, R26, RZ ;  /* 0x0000001a33027227 */ /* 0x001fe200078e00ff */
[----:B------:R-:W-:-:S02]  /*ed20*/  ISETP.GT.U32.AND P6, PT, R39, R37, PT ;  /* 0x000000252700720c */ /* 0x000fc40003fc4070 */
[----:B------:R-:W-:Y:S01]  /*ed30*/  ISETP.GT.U32.AND P0, PT, R39, R35, PT ;  /* 0x000000232700720c */ /* 0x000fe20003f04070 */
[----:B------:R-:W-:Y:S02]  /*ed40*/  IMAD.MOV R2, RZ, RZ, -R2 ;  /* 0x000000ffff027224 */ /* 0x000fe400078e0a02 */
[----:B------:R-:W-:Y:S01]  /*ed50*/  IMAD.HI.U32 R38, R51, R27, RZ ;  /* 0x0000001b33267227 */ /* 0x000fe200078e00ff */
[----:B-1----:R-:W-:-:S03]  /*ed60*/  IABS R0, R50 ;  /* 0x0000003200007213 */ /* 0x002fc60000000000 */
[C---:B------:R-:W-:Y:S02]  /*ed70*/  IMAD R26, R39.reuse, R2, R26 ;  /* 0x00000002271a7224 */ /* 0x040fe400078e021a */
[----:B------:R-:W-:Y:S02]  /*ed80*/  @!P1 IMAD.IADD R36, R36, 0x1, -R39 ;  /* 0x0000000124249824 */ /* 0x000fe400078e0a27 */
[----:B------:R-:W-:Y:S01]  /*ed90*/  IMAD.MOV R38, RZ, RZ, -R38 ;  /* 0x000000ffff267224 */ /* 0x000fe200078e0a26 */
[----:B------:R-:W-:Y:S01]  /*eda0*/  ISETP.GT.U32.AND P1, PT, R39, R26, PT ;  /* 0x0000001a2700720c */ /* 0x000fe20003f24070 */
[----:B------:R-:W-:-:S04]  /*edb0*/  IMAD.HI.U32 R40, R51, R0, RZ ;  /* 0x0000000033287227 */ /* 0x000fc800078e00ff */
[----:B------:R-:W-:Y:S02]  /*edc0*/  IMAD R27, R39, R38, R27 ;  /* 0x00000026271b7224 */ /* 0x000fe400078e021b */
[----:B------:R-:W-:Y:S02]  /*edd0*/  IMAD.MOV R40, RZ, RZ, -R40 ;  /* 0x000000ffff287224 */ /* 0x000fe400078e0a28 */
[--C-:B------:R-:W-:Y:S01]  /*ede0*/  @!P6 IMAD.IADD R37, R37, 0x1, -R39.reuse ;  /* 0x000000012525e824 */ /* 0x100fe200078e0a27 */
[C---:B------:R-:W-:Y:S01]  /*edf0*/  ISETP.GT.U32.AND P6, PT, R39.reuse, R27, PT ;  /* 0x0000001b2700720c */ /* 0x040fe20003fc4070 */
[----:B------:R-:W-:Y:S02]  /*ee00*/  IMAD R0, R39, R40, R0 ;  /* 0x0000002827007224 */ /* 0x000fe400078e0200 */
[----:B------:R-:W-:Y:S02]  /*ee10*/  @!P1 IMAD.IADD R26, R26, 0x1, -R39 ;  /* 0x000000011a1a9824 */ /* 0x000fe400078e0a27 */
[----:B------:R-:W-:Y:S01]  /*ee20*/  VIADD R54, R3, 0x13 ;  /* 0x0000001303367836 */ /* 0x000fe20000000000 */
[----:B------:R-:W-:Y:S01]  /*ee30*/  ISETP.GT.U32.AND P1, PT, R39, R0, PT ;  /* 0x000000002700720c */ /* 0x000fe20003f24070 */
[----:B------:R-:W-:-:S02]  /*ee40*/  VIADD R58, R3, 0x12 ;  /* 0x00000012033a7836 */ /* 0x000fc40000000000 */
[----:B------:R-:W-:Y:S01]  /*ee50*/  IMAD.MOV.U32 R5, RZ, RZ, R34 ;  /* 0x000000ffff057224 */ /* 0x000fe200078e0022 */
[----:B------:R-:W-:Y:S01]  /*ee60*/  IABS R2, R54 ;  /* 0x0000003600027213 */ /* 0x000fe20000000000 */
[----:B------:R-:W-:Y:S01]  /*ee70*/  IMAD.MOV.U32 R4, RZ, RZ, R37 ;  /* 0x000000ffff047224 */ /* 0x000fe200078e0025 */
[----:B------:R-:W-:Y:S01]  /*ee80*/  IABS R46, R58 ;  /* 0x0000003a002e7213 */ /* 0x000fe20000000000 */
[----:B------:R-:W-:Y:S01]  /*ee90*/  @!P6 IMAD.IADD R27, R27, 0x1, -R39 ;  /* 0x000000011b1be824 */ /* 0x000fe200078e0a27 */
[----:B------:R-:W-:Y:S01]  /*eea0*/  ISETP.GE.AND P6, PT, R53, RZ, PT ;  /* 0x000000ff3500720c */ /* 0x000fe20003fc6270 */
[----:B------:R-:W-:Y:S01]  /*eeb0*/  IMAD.HI.U32 R38, R51, R2, RZ ;  /* 0x0000000233267227 */ /* 0x000fe200078e00ff */
[----:B------:R-:W-:-:S03]  /*eec0*/  IABS R37, R56 ;  /* 0x0000003800257213 */ /* 0x000fc60000000000 */
[----:B------:R-:W-:Y:S01]  /*eed0*/  @!P1 IMAD.IADD R0, R0, 0x1, -R39 ;  /* 0x0000000100009824 */ /* 0x000fe200078e0a27 */
[C---:B------:R-:W-:Y:S01]  /*eee0*/  ISETP.GT.U32.AND P1, PT, R39.reuse, R27, PT ;  /* 0x0000001b2700720c */ /* 0x040fe20003f24070 */
[----:B------:R-:W-:Y:S01]  /*eef0*/  @!P3 IMAD.MOV R5, RZ, RZ, -R5 ;  /* 0x000000ffff05b224 */ /* 0x000fe200078e0a05 */
[C---:B------:R-:W-:Y:S01]  /*ef00*/  ISETP.GT.U32.AND P3, PT, R39.reuse, R26, PT ;  /* 0x0000001a2700720c */ /* 0x040fe20003f64070 */
[----:B------:R-:W-:Y:S01]  /*ef10*/  @!P5 IMAD.MOV R4, RZ, RZ, -R4 ;  /* 0x000000ffff04d224 */ /* 0x000fe200078e0a04 */
[----:B------:R-:W-:Y:S01]  /*ef20*/  ISETP.GT.U32.AND P5, PT, R39, R0, PT ;  /* 0x000000002700720c */ /* 0x000fe20003fa4070 */
[----:B------:R-:W-:Y:S01]  /*ef30*/  @!P0 IMAD.IADD R35, R35, 0x1, -R39 ;  /* 0x0000000123238824 */ /* 0x000fe200078e0a27 */
[----:B------:R0:W-:Y:S01]  /*ef40*/  STL [R1+0xa0], R5 ;  /* 0x0000a00501007387 */ /* 0x0001e20000100800 */
[----:B------:R-:W-:Y:S01]  /*ef50*/  IMAD.HI.U32 R41, R51, R46, RZ ;  /* 0x0000002e33297227 */ /* 0x000fe200078e00ff */
[----:B------:R-:W-:Y:S01]  /*ef60*/  ISETP.GE.AND P0, PT, R52, RZ, PT ;  /* 0x000000ff3400720c */ /* 0x000fe20003f06270 */
[----:B------:R-:W1:Y:S01]  /*ef70*/  I2F.RP R44, R37 ;  /* 0x00000025002c7306 */ /* 0x000e620000209400 */
[----:B------:R2:W-:Y:S01]  /*ef80*/  STL [R1+0x98], R4 ;  /* 0x0000980401007387 */ /* 0x0005e20000100800 */
[----:B------:R-:W-:-:S02]  /*ef90*/  IMAD.MOV R38, RZ, RZ, -R38 ;  /* 0x000000ffff267224 */ /* 0x000fc400078e0a26 */
[----:B------:R-:W-:Y:S02]  /*efa0*/  IMAD.MOV R41, RZ, RZ, -R41 ;  /* 0x000000ffff297224 */ /* 0x000fe400078e0a29 */
[C---:B------:R-:W-:Y:S02]  /*efb0*/  IMAD R2, R39.reuse, R38, R2 ;  /* 0x0000002627027224 */ /* 0x040fe400078e0202 */
[----:B0-----:R-:W-:Y:S02]  /*efc0*/  IMAD.MOV.U32 R5, RZ, RZ, R36 ;  /* 0x000000ffff057224 */ /* 0x001fe400078e0024 */
[C---:B------:R-:W-:Y:S02]  /*efd0*/  IMAD R46, R39.reuse, R41, R46 ;  /* 0x00000029272e7224 */ /* 0x040fe400078e022e */
[----:B--2---:R-:W-:Y:S02]  /*efe0*/  IMAD.MOV.U32 R4, RZ, RZ, R35 ;  /* 0x000000ffff047224 */ /* 0x004fe400078e0023 */
[----:B------:R-:W-:Y:S01]  /*eff0*/  @!P2 IMAD.MOV R5, RZ, RZ, -R5 ;  /* 0x000000ffff05a224 */ /* 0x000fe200078e0a05 */
[C---:B------:R-:W-:Y:S01]  /*f000*/  ISETP.GT.U32.AND P2, PT, R39.reuse, R2, PT ;  /* 0x000000022700720c */ /* 0x040fe20003f44070 */
[----:B------:R-:W-:Y:S01]  /*f010*/  @!P4 IMAD.MOV R4, RZ, RZ, -R4 ;  /* 0x000000ffff04c224 */ /* 0x000fe200078e0a04 */
[----:B------:R-:W-:Y:S01]  /*f020*/  ISETP.GT.U32.AND P4, PT, R39, R46, PT ;  /* 0x0000002e2700720c */ /* 0x000fe20003f84070 */
[--C-:B------:R-:W-:Y:S01]  /*f030*/  @!P1 IMAD.IADD R27, R27, 0x1, -R39.reuse ;  /* 0x000000011b1b9824 */ /* 0x100fe200078e0a27 */
[----:B------:R-:W-:Y:S01]  /*f040*/  STL [R1+0x90], R5 ;  /* 0x0000900501007387 */ /* 0x000fe20000100800 */
[----:B------:R-:W-:-:S02]  /*f050*/  @!P3 IMAD.IADD R26, R26, 0x1, -R39 ;  /* 0x000000011a1ab824 */ /* 0x000fc400078e0a27 */
[--C-:B------:R-:W-:Y:S01]  /*f060*/  @!P5 IMAD.IADD R0, R0, 0x1, -R39.reuse ;  /* 0x000000010000d824 */ /* 0x100fe200078e0a27 */
[----:B------:R0:W-:Y:S01]  /*f070*/  STL [R1+0x80], R4 ;  /* 0x0000800401007387 */ /* 0x0001e20000100800 */
[----:B------:R-:W-:Y:S01]  /*f080*/  ISETP.GE.AND P5, PT, R50, RZ, PT ;  /* 0x000000ff3200720c */ /* 0x000fe20003fa6270 */
[C---:B------:R-:W-:Y:S02]  /*f090*/  VIADD R60, R3.reuse, 0x11 ;  /* 0x00000011033c7836 */ /* 0x040fe40000000000 */
[----:B------:R-:W-:Y:S02]  /*f0a0*/  VIADD R59, R3, 0x10 ;  /* 0x00000010033b7836 */ /* 0x000fe40000000000 */
[--C-:B------:R-:W-:Y:S01]  /*f0b0*/  @!P2 IMAD.IADD R2, R2, 0x1, -R39.reuse ;  /* 0x000000010202a824 */ /* 0x100fe200078e0a27 */
[----:B------:R-:W-:Y:S01]  /*f0c0*/  ISETP.GE.AND P2, PT, R54, RZ, PT ;  /* 0x000000ff3600720c */ /* 0x000fe20003f46270 */
[----:B------:R-:W-:Y:S01]  /*f0d0*/  @!P4 IMAD.IADD R46, R46, 0x1, -R39 ;  /* 0x000000012e2ec824 */ /* 0x000fe200078e0a27 */
[----:B------:R-:W-:Y:S01]  /*f0e0*/  IABS R47, R60 ;  /* 0x0000003c002f7213 */ /* 0x000fe20000000000 */
[----:B0-----:R-:W-:Y:S01]  /*f0f0*/  IMAD.MOV.U32 R4, RZ, RZ, R27 ;  /* 0x000000ffff047224 */ /* 0x001fe200078e001b */
[----:B------:R-:W-:Y:S01]  /*f100*/  ISETP.GT.U32.AND P4, PT, R39, R2, PT ;  /* 0x000000022700720c */ /* 0x000fe20003f84070 */
[----:B------:R-:W-:Y:S01]  /*f110*/  VIADD R52, R3, 0xf ;  /* 0x0000000f03347836 */ /* 0x000fe20000000000 */
[----:B------:R-:W-:Y:S01]  /*f120*/  IABS R48, R59 ;  /* 0x0000003b00307213 */ /* 0x000fe20000000000 */
[----:B------:R-:W-:-:S02]  /*f130*/  @!P0 IMAD.MOV R4, RZ, RZ, -R4 ;  /* 0x000000ffff048224 */ /* 0x000fc400078e0a04 */
[C---:B------:R-:W-:Y:S01]  /*f140*/  IMAD.HI.U32 R40, R51.reuse, R47, RZ ;  /* 0x0000002f33287227 */ /* 0x040fe200078e00ff */
[----:B------:R-:W-:Y:S02]  /*f150*/  IABS R38, R52 ;  /* 0x0000003400267213 */ /* 0x000fe40000000000 */
[----:B------:R0:W-:Y:S01]  /*f160*/  STL [R1+0x78], R4 ;  /* 0x0000780401007387 */ /* 0x0001e20000100800 */
[----:B------:R-:W-:Y:S02]  /*f170*/  IMAD.MOV R40, RZ, RZ, -R40 ;  /* 0x000000ffff287224 */ /* 0x000fe400078e0a28 */
[----:B------:R-:W-:-:S04]  /*f180*/  IMAD.HI.U32 R34, R51, R48, RZ ;  /* 0x0000003033227227 */ /* 0x000fc800078e00ff */
[----:B------:R-:W-:Y:S02]  /*f190*/  @!P4 IMAD.IADD R2, R2, 0x1, -R39 ;  /* 0x000000010202c824 */ /* 0x000fe400078e0a27 */
[C---:B------:R-:W-:Y:S02]  /*f1a0*/  IMAD R47, R39.reuse, R40, R47 ;  /* 0x00000028272f7224 */ /* 0x040fe400078e022f */
[----:B0-----:R-:W-:Y:S02]  /*f1b0*/  IMAD.MOV.U32 R4, RZ, RZ, R26 ;  /* 0x000000ffff047224 */ /* 0x001fe400078e001a */
[----:B------:R-:W-:Y:S01]  /*f1c0*/  IMAD.MOV R34, RZ, RZ, -R34 ;  /* 0x000000ffff227224 */ /* 0x000fe200078e0a22 */
[C---:B------:R-:W-:Y:S01]  /*f1d0*/  ISETP.GT.U32.AND P1, PT, R39.reuse, R47, PT ;  /* 0x0000002f2700720c */ /* 0x040fe20003f24070 */
[----:B------:R-:W-:Y:S02]  /*f1e0*/  @!P6 IMAD.MOV R4, RZ, RZ, -R4 ;  /* 0x000000ffff04e224 */ /* 0x000fe400078e0a04 */
[----:B------:R-:W-:-:S02]  /*f1f0*/  IMAD R48, R39, R34, R48 ;  /* 0x0000002227307224 */ /* 0x000fc400078e0230 */
[----:B------:R-:W-:Y:S01]  /*f200*/  VIADD R53, R3, 0xe ;  /* 0x0000000e03357836 */ /* 0x000fe20000000000 */
[----:B------:R0:W-:Y:S01]  /*f210*/  STL [R1+0x50], R4 ;  /* 0x0000500401007387 */ /* 0x0001e20000100800 */
[----:B------:R-:W-:Y:S01]  /*f220*/  IMAD.HI.U32 R49, R51, R38, RZ ;  /* 0x0000002633317227 */ /* 0x000fe200078e00ff */
[----:B------:R-:W-:Y:S02]  /*f230*/  ISETP.GT.U32.AND P3, PT, R39, R48, PT ;  /* 0x000000302700720c */ /* 0x000fe40003f64070 */
[----:B------:R-:W-:Y:S01]  /*f240*/  IABS R50, R53 ;  /* 0x0000003500327213 */ /* 0x000fe20000000000 */
[----:B------:R-:W-:Y:S02]  /*f250*/  IMAD.MOV R49, RZ, RZ, -R49 ;  /* 0x000000ffff317224 */ /* 0x000fe400078e0a31 */
[----:B------:R-:W-:Y:S01]  /*f260*/  @!P1 IMAD.IADD R47, R47, 0x1, -R39 ;  /* 0x000000012f2f9824 */ /* 0x000fe200078e0a27 */
[----:B------:R-:W-:Y:S01]  /*f270*/  ISETP.GT.U32.AND P1, PT, R39, R46, PT ;  /* 0x0000002e2700720c */ /* 0x000fe20003f24070 */
[----:B------:R-:W-:-:S04]  /*f280*/  IMAD.HI.U32 R27, R51, R50, RZ ;  /* 0x00000032331b7227 */ /* 0x000fc800078e00ff */
[----:B0-----:R-:W-:Y:S02]  /*f290*/  IMAD.MOV.U32 R4, RZ, RZ, R0 ;  /* 0x000000ffff047224 */ /* 0x001fe400078e0000 */
[----:B------:R-:W-:Y:S01]  /*f2a0*/  @!P3 IMAD.IADD R48, R48, 0x1, -R39 ;  /* 0x000000013030b824 */ /* 0x000fe200078e0a27 */
[C---:B------:R-:W-:Y:S01]  /*f2b0*/  ISETP.GT.U32.AND P3, PT, R39.reuse, R47, PT ;  /* 0x0000002f2700720c */ /* 0x040fe20003f64070 */
[----:B------:R-:W-:Y:S02]  /*f2c0*/  @!P5 IMAD.MOV R4, RZ, RZ, -R4 ;  /* 0x000000ffff04d224 */ /* 0x000fe400078e0a04 */
[C---:B------:R-:W-:Y:S01]  /*f2d0*/  IMAD R49, R39.reuse, R49, R38 ;  /* 0x0000003127317224 */ /* 0x040fe200078e0226 */
[----:B------:R-:W-:Y:S01]  /*f2e0*/  ISETP.GT.U32.AND P0, PT, R39, R48, PT ;  /* 0x000000302700720c */ /* 0x000fe20003f04070 */
[----:B------:R-:W-:Y:S01]  /*f2f0*/  IMAD.MOV R27, RZ, RZ, -R27 ;  /* 0x000000ffff1b7224 */ /* 0x000fe200078e0a1b */
[----:B------:R0:W-:Y:S01]  /*f300*/  STL [R1+0x28], R4 ;  /* 0x0000280401007387 */ /* 0x0001e20000100800 */
[----:B------:R-:W-:Y:S01]  /*f310*/  VIADD R54, R3, 0xd ;  /* 0x0000000d03367836 */ /* 0x000fe20000000000 */
[C---:B------:R-:W-:Y:S01]  /*f320*/  ISETP.GT.U32.AND P4, PT, R39.reuse, R49, PT ;  /* 0x000000312700720c */ /* 0x040fe20003f84070 */
[----:B------:R-:W-:-:S02]  /*f330*/  IMAD R50, R39, R27, R50 ;  /* 0x0000001b27327224 */ /* 0x000fc400078e0232 */
[----:B------:R-:W-:Y:S01]  /*f340*/  VIADD R16, R3, 0xc ;  /* 0x0000000c03107836 */ /* 0x000fe20000000000 */
[----:B------:R-:W-:Y:S01]  /*f350*/  IABS R42, R54 ;  /* 0x00000036002a7213 */ /* 0x000fe20000000000 */
[----:B------:R-:W-:Y:S01]  /*f360*/  @!P3 IMAD.IADD R47, R47, 0x1, -R39 ;  /* 0x000000012f2fb824 */ /* 0x000fe200078e0a27 */
[----:B------:R-:W-:Y:S01]  /*f370*/  ISETP.GT.U32.AND P3, PT, R39, R50, PT ;  /* 0x000000322700720c */ /* 0x000fe20003f64070 */
[----:B------:R-:W-:Y:S01]  /*f380*/  VIADD R15, R3, 0xb ;  /* 0x0000000b030f7836 */ /* 0x000fe20000000000 */
[----:B------:R-:W-:Y:S01]  /*f390*/  IABS R41, R16 ;  /* 0x0000001000297213 */ /* 0x000fe20000000000 */
[----:B0-----:R-:W-:Y:S02]  /*f3a0*/  IMAD.MOV.U32 R4, RZ, RZ, R2 ;  /* 0x000000ffff047224 */ /* 0x001fe400078e0002 */
[----:B------:R-:W-:Y:S01]  /*f3b0*/  IMAD.HI.U32 R27, R51, R42, RZ ;  /* 0x0000002a331b7227 */ /* 0x000fe200078e00ff */
[----:B------:R-:W-:-:S03]  /*f3c0*/  IABS R40, R15 ;  /* 0x0000000f00287213 */ /* 0x000fc60000000000 */
[----:B------:R-:W-:Y:S02]  /*f3d0*/  @!P2 IMAD.MOV R4, RZ, RZ, -R4 ;  /* 0x000000ffff04a224 */ /* 0x000fe400078e0a04 */
[--C-:B------:R-:W-:Y:S01]  /*f3e0*/  @!P4 IMAD.IADD R49, R49, 0x1, -R39.reuse ;  /* 0x000000013131c824 */ /* 0x100fe200078e0a27 */
[----:B------:R-:W-:Y:S01]  /*f3f0*/  ISETP.GE.AND P4, PT, R59, RZ, PT ;  /* 0x000000ff3b00720c */ /* 0x000fe20003f86270 */
[----:B------:R-:W-:Y:S01]  /*f400*/  @!P3 IMAD.IADD R50, R50, 0x1, -R39 ;  /* 0x000000013232b824 */ /* 0x000fe200078e0a27 */
[----:B------:R0:W-:Y:S01]  /*f410*/  STL [R1+0x24], R4 ;  /* 0x0000240401007387 */ /* 0x0001e20000100800 */
[----:B------:R-:W-:Y:S01]  /*f420*/  IMAD.HI.U32 R26, R51, R41, RZ ;  /* 0x00000029331a7227 */ /* 0x000fe200078e00ff */
[C---:B------:R-:W-:Y:S02]  /*f430*/  ISETP.GT.U32.AND P6, PT, R39.reuse, R49, PT ;  /* 0x000000312700720c */ /* 0x040fe40003fc4070 */
[----:B------:R-:W2:Y:S01]  /*f440*/  LDL R8, [R1+0x1144] ;  /* 0x0011440001087983 */ /* 0x000ea20000100800 */
[----:B------:R-:W-:Y:S01]  /*f450*/  ISETP.GT.U32.AND P3, PT, R39, R50, PT ;  /* 0x000000322700720c */ /* 0x000fe20003f64070 */
[----:B------:R-:W-:-:S02]  /*f460*/  IMAD.MOV R27, RZ, RZ, -R27 ;  /* 0x000000ffff1b7224 */ /* 0x000fc400078e0a1b */
[----:B------:R-:W3:Y:S01]  /*f470*/  LDL R9, [R1+0x1148] ;  /* 0x0011480001097983 */ /* 0x000ee20000100800 */
[----:B------:R-:W-:Y:S02]  /*f480*/  IMAD.MOV R26, RZ, RZ, -R26 ;  /* 0x000000ffff1a7224 */ /* 0x000fe400078e0a1a */
[----:B------:R-:W-:Y:S01]  /*f490*/  IMAD R42, R39, R27, R42 ;  /* 0x0000001b272a7224 */ /* 0x000fe200078e022a */
[----:B------:R-:W4:Y:S01]  /*f4a0*/  LDL R5, [R1+0x1140] ;  /* 0x0011400001057983 */ /* 0x000f220000100800 */
[----:B------:R-:W-:Y:S02]  /*f4b0*/  VIADD R14, R3, 0xa ;  /* 0x0000000a030e7836 */ /* 0x000fe40000000000 */
[----:B------:R-:W-:Y:S02]  /*f4c0*/  IMAD R41, R39, R26, R41 ;  /* 0x0000001a27297224 */ /* 0x000fe400078e0229 */
[----:B------:R-:W-:Y:S01]  /*f4d0*/  @!P6 IMAD.IADD R49, R49, 0x1, -R39 ;  /* 0x000000013131e824 */ /* 0x000fe200078e0a27 */
[----:B------:R-:W-:Y:S01]  /*f4e0*/  IABS R38, R14 ;  /* 0x0000000e00267213 */ /* 0x000fe20000000000 */
[----:B------:R-:W-:Y:S01]  /*f4f0*/  IMAD.HI.U32 R26, R51, R40, RZ ;  /* 0x00000028331a7227 */ /* 0x000fe200078e00ff */
[----:B------:R-:W-:-:S03]  /*f500*/  ISETP.GT.U32.AND P6, PT, R39, R42, PT ;  /* 0x0000002a2700720c */ /* 0x000fc60003fc4070 */
[----:B------:R-:W-:Y:S01]  /*f510*/  @!P3 IMAD.IADD R50, R50, 0x1, -R39 ;  /* 0x000000013232b824 */ /* 0x000fe200078e0a27 */
[----:B------:R-:W-:Y:S01]  /*f520*/  ISETP.GT.U32.AND P3, PT, R39, R41, PT ;  /* 0x000000292700720c */ /* 0x000fe20003f64070 */
[----:B------:R-:W-:Y:S02]  /*f530*/  IMAD.MOV R26, RZ, RZ, -R26 ;  /* 0x000000ffff1a7224 */ /* 0x000fe400078e0a1a */
[----:B------:R-:W-:-:S04]  /*f540*/  IMAD.HI.U32 R43, R51, R38, RZ ;  /* 0x00000026332b7227 */ /* 0x000fc800078e00ff */
[C---:B------:R-:W-:Y:S02]  /*f550*/  IMAD R40, R39.reuse, R26, R40 ;  /* 0x0000001a27287224 */ /* 0x040fe400078e0228 */
[----:B------:R-:W-:Y:S02]  /*f560*/  IMAD.MOV R43, RZ, RZ, -R43 ;  /* 0x000000ffff2b7224 */ /* 0x000fe400078e0a2b */
[--C-:B------:R-:W-:Y:S01]  /*f570*/  @!P6 IMAD.IADD R42, R42, 0x1, -R39.reuse ;  /* 0x000000012a2ae824 */ /* 0x100fe200078e0a27 */
[C---:B------:R-:W-:Y:S01]  /*f580*/  ISETP.GT.U32.AND P6, PT, R39.reuse, R40, PT ;  /* 0x000000282700720c */ /* 0x040fe20003fc4070 */
[----:B------:R-:W-:Y:S02]  /*f590*/  IMAD R38, R39, R43, R38 ;  /* 0x0000002b27267224 */ /* 0x000fe400078e0226 */
[--C-:B------:R-:W-:Y:S02]  /*f5a0*/  @!P3 IMAD.IADD R41, R41, 0x1, -R39.reuse ;  /* 0x000000012929b824 */ /* 0x100fe400078e0a27 */
[----:B------:R-:W-:Y:S01]  /*f5b0*/  VIADD R12, R3, 0x8 ;  /* 0x00000008030c7836 */ /* 0x000fe20000000000 */
        /* <DEDUP_REMOVED lines=8> */
[----:B------:R-:W-:Y:S01]  /*f640*/  ISETP.GT.U32.AND P6, PT, R39, R42, PT ;  /* 0x0000002a2700720c */ /* 0x000fe20003fc4070 */
[----:B------:R-:W-:Y:S01]  /*f650*/  IMAD.HI.U32 R26, R51, R35, RZ ;  /* 0x00000023331a7227 */ /* 0x000fe200078e00ff */
[----:B------:R-:W-:-:S03]  /*f660*/  IABS R36, R13 ;  /* 0x0000000d00247213 */ /* 0x000fc60000000000 */
[----:B------:R-:W-:Y:S01]  /*f670*/  @!P3 IMAD.IADD R38, R38, 0x1, -R39 ;  /* 0x000000012626b824 */ /* 0x000fe200078e0a27 */
[----:B------:R-:W-:Y:S01]  /*f680*/  ISETP.GT.U32.AND P3, PT, R39, R40, PT ;  /* 0x000000282700720c */ /* 0x000fe20003f64070 */
[----:B------:R-:W-:-:S03]  /*f690*/  IMAD.HI.U32 R0, R51, R34, RZ ;  /* 0x0000002233007227 */ /* 0x000fc600078e00ff */
[C---:B------:R-:W-:Y:S01]  /*f6a0*/  ISETP.GT.U32.AND P2, PT, R39.reuse, R38, PT ;  /* 0x000000262700720c */ /* 0x040fe20003f44070 */
[----:B------:R-:W-:Y:S02]  /*f6b0*/  IMAD.MOV R26, RZ, RZ, -R26 ;  /* 0x000000ffff1a7224 */ /* 0x000fe400078e0a1a */
[----:B------:R-:W-:Y:S02]  /*f6c0*/  IMAD.MOV R2, RZ, RZ, -R0 ;  /* 0x000000ffff027224 */ /* 0x000fe400078e0a00 */
[C---:B------:R-:W-:Y:S01]  /*f6d0*/  IMAD R35, R39.reuse, R26, R35 ;  /* 0x0000001a27237224 */ /* 0x040fe200078e0223 */
[----:B------:R-:W-:Y:S01]  /*f6e0*/  IABS R26, R10 ;  /* 0x0000000a001a7213 */ /* 0x000fe20000000000 */
[----:B------:R-:W-:Y:S02]  /*f6f0*/  IMAD R34, R39, R2, R34 ;  /* 0x0000000227227224 */ /* 0x000fe400078e0222 */
[----:B------:R-:W-:Y:S02]  /*f700*/  @!P3 IMAD.IADD R40, R40, 0x1, -R39 ;  /* 0x000000012828b824 */ /* 0x000fe400078e0a27 */
[----:B------:R-:W-:Y:S01]  /*f710*/  IMAD.HI.U32 R2, R51, R26, RZ ;  /* 0x0000001a33027227 */ /* 0x000fe200078e00ff */
[----:B------:R-:W-:-:S03]  /*f720*/  ISETP.GT.U32.AND P3, PT, R39, R34, PT ;  /* 0x000000222700720c */ /* 0x000fc60003f64070 */
[----:B------:R-:W-:-:S04]  /*f730*/  IMAD.HI.U32 R27, R51, R36, RZ ;  /* 0x00000024331b7227 */ /* 0x000fc800078e00ff */
[----:B------:R-:W-:Y:S02]  /*f740*/  VIADD R7, R3, 0x5 ;  /* 0x0000000503077836 */ /* 0x000fe40000000000 */
[----:B------:R-:W-:Y:S02]  /*f750*/  IMAD.MOV R2, RZ, RZ, -R2 ;  /* 0x000000ffff027224 */ /* 0x000fe400078e0a02 */
[----:B------:R-:W-:Y:S01]  /*f760*/  IMAD.MOV R27, RZ, RZ, -R27 ;  /* 0x000000ffff1b7224 */ /* 0x000fe200078e0a1b */
[----:B------:R-:W-:Y:S01]  /*f770*/  IABS R0, R7 ;  /* 0x0000000700007213 */ /* 0x000fe20000000000 */
[C---:B------:R-:W-:Y:S02]  /*f780*/  IMAD R2, R39.reuse, R2, R26 ;  /* 0x0000000227027224 */ /* 0x040fe400078e021a */
[----:B------:R-:W-:Y:S02]  /*f790*/  IMAD R36, R39, R27, R36 ;  /* 0x0000001b27247224 */ /* 0x000fe400078e0224 */
[--C-:B------:R-:W-:Y:S01]  /*f7a0*/  @!P5 IMAD.IADD R41, R41, 0x1, -R39.reuse ;  /* 0x000000012929d824 */ /* 0x100fe200078e0a27 */
[----:B-1----:R-:W1:Y:S01]  /*f7b0*/  MUFU.RCP R27, R44 ;  /* 0x0000002c001b7308 */ /* 0x002e620000001000 */
[----:B------:R-:W-:Y:S01]  /*f7c0*/  @!P3 IMAD.IADD R34, R34, 0x1, -R39 ;  /* 0x000000012222b824 */ /* 0x000fe200078e0a27 */
[----:B------:R-:W-:Y:S01]  /*f7d0*/  ISETP.GT.U32.AND P5, PT, R39, R35, PT ;  /* 0x000000232700720c */ /* 0x000fe20003fa4070 */
[----:B------:R-:W-:Y:S01]  /*f7e0*/  IMAD.HI.U32 R43, R51, R0, RZ ;  /* 0x00000000332b7227 */ /* 0x000fe200078e00ff */
[----:B------:R-:W-:-:S03]  /*f7f0*/  ISETP.GT.U32.AND P3, PT, R39, R2, PT ;  /* 0x000000022700720c */ /* 0x000fc60003f64070 */
[----:B------:R-:W-:Y:S02]  /*f800*/  IMAD.MOV R43, RZ, RZ, -R43 ;  /* 0x000000ffff2b7224 */ /* 0x000fe400078e0a2b */
[----:B------:R-:W-:Y:S02]  /*f810*/  VIADD R6, R3, 0x4 ;  /* 0x0000000403067836 */ /* 0x000fe40000000000 */
[----:B------:R-:W-:Y:S02]  /*f820*/  IMAD R0, R39, R43, R0 ;  /* 0x0000002b27007224 */ /* 0x000fe400078e0200 */
[--C-:B------:R-:W-:Y:S01]  /*f830*/  @!P1 IMAD.IADD R46, R46, 0x1, -R39.reuse ;  /* 0x000000012e2e9824 */ /* 0x100fe200078e0a27 */
[----:B------:R-:W-:Y:S01]  /*f840*/  IABS R45, R6 ;  /* 0x00000006002d7213 */ /* 0x000fe20000000000 */
[--C-:B------:R-:W-:Y:S01]  /*f850*/  @!P5 IMAD.IADD R35, R35, 0x1, -R39.reuse ;  /* 0x000000012323d824 */ /* 0x100fe200078e0a27 */
[----:B------:R-:W-:Y:S01]  /*f860*/  ISETP.GE.AND P5, PT, R54, RZ, PT ;  /* 0x000000ff3600720c */ /* 0x000fe20003fa6270 */
[----:B------:R-:W-:Y:S01]  /*f870*/  @!P3 IMAD.IADD R2, R2, 0x1, -R39 ;  /* 0x000000010202b824 */ /* 0x000fe200078e0a27 */
[----:B------:R-:W-:Y:S01]  /*f880*/  ISETP.GT.U32.AND P3, PT, R39, R0, PT ;  /* 0x000000002700720c */ /* 0x000fe20003f64070 */
[----:B------:R-:W-:Y:S01]  /*f890*/  IMAD.HI.U32 R54, R51, R45, RZ ;  /* 0x0000002d33367227 */ /* 0x000fe200078e00ff */
[----:B------:R-:W-:-:S03]  /*f8a0*/  ISETP.GE.AND P1, PT, R58, RZ, PT ;  /* 0x000000ff3a00720c */ /* 0x000fc60003f26270 */
[----:B-1----:R-:W-:Y:S02]  /*f8b0*/  VIADD R27, R27, 0xffffffe ;  /* 0x0ffffffe1b1b7836 */ /* 0x002fe40000000000 */
[----:B------:R-:W-:Y:S02]  /*f8c0*/  VIADD R58, R3, 0x3 ;  /* 0x00000003033a7836 */ /* 0x000fe40000000000 */
[----:B------:R-:W-:Y:S02]  /*f8d0*/  IMAD.MOV R54, RZ, RZ, -R54 ;  /* 0x000000ffff367224 */ /* 0x000fe400078e0a36 */
[----:B------:R-:W1:Y:S01]  /*f8e0*/  F2I.FTZ.U32.TRUNC.NTZ R27, R27 ;  /* 0x0000001b001b7305 */ /* 0x000e62000021f000 */
[----:B------:R-:W-:Y:S01]  /*f8f0*/  IABS R44, R58 ;  /* 0x0000003a002c7213 */ /* 0x000fe20000000000 */
[C---:B------:R-:W-:Y:S02]  /*f900*/  IMAD R45, R39.reuse, R54, R45 ;  /* 0x00000036272d7224 */ /* 0x040fe400078e022d */
[--C-:B------:R-:W-:Y:S01]  /*f910*/  @!P6 IMAD.IADD R42, R42, 0x1, -R39.reuse ;  /* 0x000000012a2ae824 */ /* 0x100fe200078e0a27 */
[C---:B------:R-:W-:Y:S01]  /*f920*/  ISETP.GT.U32.AND P6, PT, R39.reuse, R36, PT ;  /* 0x000000242700720c */ /* 0x040fe20003fc4070 */
[----:B------:R-:W-:Y:S01]  /*f930*/  @!P3 IMAD.IADD R0, R0, 0x1, -R39 ;  /* 0x000000010000b824 */ /* 0x000fe200078e0a27 */
[----:B------:R-:W-:Y:S01]  /*f940*/  ISETP.GT.U32.AND P3, PT, R39, R45, PT ;  /* 0x0000002d2700720c */ /* 0x000fe20003f64070 */
[----:B------:R-:W-:-:S04]  /*f950*/  IMAD.HI.U32 R59, R51, R44, RZ ;  /* 0x0000002c333b7227 */ /* 0x000fc800078e00ff */
[----:B------:R-:W-:Y:S02]  /*f960*/  IMAD.MOV R59, RZ, RZ, -R59 ;  /* 0x000000ffff3b7224 */ /* 0x000fe400078e0a3b */
[----:B------:R-:W-:Y:S01]  /*f970*/  @!P2 IMAD.IADD R38, R38, 0x1, -R39 ;  /* 0x000000012626a824 */ /* 0x000fe200078e0a27 */
[----:B------:R-:W-:Y:S01]  /*f980*/  ISETP.GE.AND P2, PT, R52, RZ, PT ;  /* 0x000000ff3400720c */ /* 0x000fe20003f46270 */
[C---:B0-----:R-:W-:Y:S02]  /*f990*/  VIADD R4, R3.reuse, 0x2 ;  /* 0x0000000203047836 */ /* 0x041fe40000000000 */
[----:B------:R-:W-:Y:S02]  /*f9a0*/  VIADD R55, R3, 0x1 ;  /* 0x0000000103377836 */ /* 0x000fe40000000000 */
[----:B------:R-:W-:Y:S02]  /*f9b0*/  IMAD R44, R39, R59, R44 ;  /* 0x0000003b272c7224 */ /* 0x000fe400078e022c */
[----:B-1----:R-:W-:-:S02]  /*f9c0*/  IMAD.MOV R52, RZ, RZ, -R27 ;  /* 0x000000ffff347224 */ /* 0x002fc400078e0a1b */
[--C-:B------:R-:W-:Y:S01]  /*f9d0*/  @!P6 IMAD.IADD R36, R36, 0x1, -R39.reuse ;  /* 0x000000012424e824 */ /* 0x100fe200078e0a27 */
[----:B------:R-:W-:Y:S01]  /*f9e0*/  ISETP.GE.AND P6, PT, R53, RZ, PT ;  /* 0x000000ff3500720c */ /* 0x000fe20003fc6270 */
[--C-:B------:R-:W-:Y:S01]  /*f9f0*/  @!P3 IMAD.IADD R45, R45, 0x1, -R39.reuse ;  /* 0x000000012d2db824 */ /* 0x100fe200078e0a27 */
[----:B------:R-:W-:Y:S01]  /*fa00*/  IABS R43, R4 ;  /* 0x00000004002b7213 */ /* 0x000fe20000000000 */
[----:B------:R-:W-:Y:S01]  /*fa10*/  IMAD.MOV.U32 R26, RZ, RZ, RZ ;  /* 0x000000ffff1a7224 */ /* 0x000fe200078e00ff */
[----:B------:R-:W-:Y:S01]  /*fa20*/  IABS R53, R55 ;  /* 0x0000003700357213 */ /* 0x000fe20000000000 */
[----:B------:R-:W-:Y:S01]  /*fa30*/  IMAD R52, R52, R37, RZ ;  /* 0x0000002534347224 */ /* 0x000fe200078e02ff */
[----:B------:R-:W-:Y:S01]  /*fa40*/  ISETP.GT.U32.AND P3, PT, R39, R44, PT ;  /* 0x0000002c2700720c */ /* 0x000fe20003f64070 */
[----:B------:R-:W-:Y:S01]  /*fa50*/  @!P0 IMAD.IADD R48, R48, 0x1, -R39 ;  /* 0x0000000130308824 */ /* 0x000fe200078e0a27 */
[----:B------:R-:W-:Y:S01]  /*fa60*/  ISETP.GE.AND P0, PT, R60, RZ, PT ;  /* 0x000000ff3c00720c */ /* 0x000fe20003f06270 */
[----:B------:R-:W-:Y:S01]  /*fa70*/  IMAD.HI.U32 R52, R27, R52, R26 ;  /* 0x000000341b347227 */ /* 0x000fe200078e001a */
[----:B------:R-:W-:-:S03]  /*fa80*/  IABS R26, R3 ;  /* 0x00000003001a7213 */ /* 0x000fc60000000000 */
[----:B------:R-:W-:-:S04]  /*fa90*/  IMAD.HI.U32 R60, R51, R43, RZ ;  /* 0x0000002b333c7227 */ /* 0x000fc800078e00ff */
[----:B------:R-:W-:-:S04]  /*faa0*/  IMAD.HI.U32 R17, R51, R53, RZ ;  /* 0x0000003533117227 */ /* 0x000fc800078e00ff */
[----:B------:R-:W-:Y:S02]  /*fab0*/  IMAD.MOV R60, RZ, RZ, -R60 ;  /* 0x000000ffff3c7224 */ /* 0x000fe400078e0a3c */
[----:B------:R-:W-:Y:S02]  /*fac0*/  IMAD.MOV R17, RZ, RZ, -R17 ;  /* 0x000000ffff117224 */ /* 0x000fe400078e0a11 */
[----:B------:R-:W-:-:S04]  /*fad0*/  IMAD.HI.U32 R51, R51, R26, RZ ;  /* 0x0000001a33337227 */ /* 0x000fc800078e00ff */
[C---:B------:R-:W-:Y:S01]  /*fae0*/  IMAD R43, R39.reuse, R60, R43 ;  /* 0x0000003c272b7224 */ /* 0x040fe200078e022b */
[----:B------:R-:W-:Y:S01]  /*faf0*/  IABS R60, R61 ;  /* 0x0000003d003c7213 */ /* 0x000fe20000000000 */
[C---:B------:R-:W-:Y:S02]  /*fb00*/  IMAD R27, R39.reuse, R17, R53 ;  /* 0x00000011271b7224 */ /* 0x040fe400078e0235 */
[----:B------:R-:W-:Y:S02]  /*fb10*/  @!P3 IMAD.IADD R44, R44, 0x1, -R39 ;  /* 0x000000012c2cb824 */ /* 0x000fe400078e0a27 */
[----:B------:R-:W-:Y:S02]  /*fb20*/  IMAD.MOV R17, RZ, RZ, -R51 ;  /* 0x000000ffff117224 */ /* 0x000fe400078e0a33 */
[----:B------:R-:W-:Y:S01]  /*fb30*/  @!P6 IMAD.MOV R50, RZ, RZ, -R50 ;  /* 0x000000ffff32e224 */ /* 0x000fe200078e0a32 */
[C---:B------:R-:W-:Y:S01]  /*fb40*/  ISETP.GT.U32.AND P6, PT, R39.reuse, R44, PT ;  /* 0x0000002c2700720c */ /* 0x040fe20003fc4070 */
[----:B------:R-:W-:-:S02]  /*fb50*/  IMAD R26, R39, R17, R26 ;  /* 0x00000011271a7224 */ /* 0x000fc400078e021a */
[----:B------:R-:W-:Y:S01]  /*fb60*/  IMAD.HI.U32 R17, R52, R60, RZ ;  /* 0x0000003c34117227 */ /* 0x000fe200078e00ff */
[----:B------:R-:W-:-:S03]  /*fb70*/  ISETP.GT.U32.AND P3, PT, R39, R34, PT ;  /* 0x000000222700720c */ /* 0x000fc60003f64070 */
[----:B------:R-:W-:Y:S01]  /*fb80*/  @!P0 IMAD.MOV R47, RZ, RZ, -R47 ;  /* 0x000000ffff2f8224 */ /* 0x000fe200078e0a2f */
[----:B------:R-:W-:-:S05]  /*fb90*/  ISETP.GT.U32.AND P0, PT, R39, R35, PT ;  /* 0x000000232700720c */ /* 0x000fca0003f04070 */
[--C-:B------:R-:W-:Y:S02]  /*fba0*/  @!P6 IMAD.IADD R44, R44, 0x1, -R39.reuse ;  /* 0x000000012c2ce824 */ /* 0x100fe400078e0a27 */
[----:B------:R-:W-:Y:S01]  /*fbb0*/  @!P4 IMAD.MOV R48, RZ, RZ, -R48 ;  /* 0x000000ffff30c224 */ /* 0x000fe200078e0a30 */
[C---:B------:R-:W-:Y:S01]  /*fbc0*/  ISETP.GT.U32.AND P4, PT, R39.reuse, R0, PT ;  /* 0x000000002700720c */ /* 0x040fe20003f84070 */
[----:B------:R-:W-:Y:S01]  /*fbd0*/  @!P3 IMAD.IADD R34, R34, 0x1, -R39 ;  /* 0x000000012222b824 */ /* 0x000fe200078e0a27 */
[C---:B------:R-:W-:Y:S01]  /*fbe0*/  ISETP.GT.U32.AND P3, PT, R39.reuse, R26, PT ;  /* 0x0000001a2700720c */ /* 0x040fe20003f64070 */
[----:B------:R-:W-:Y:S01]  /*fbf0*/  @!P5 IMAD.MOV R42, RZ, RZ, -R42 ;  /* 0x000000ffff2ad224 */ /* 0x000fe200078e0a2a */
[C---:B------:R-:W-:Y:S01]  /*fc00*/  ISETP.GT.U32.AND P5, PT, R39.reuse, R45, PT ;  /* 0x0000002d2700720c */ /* 0x040fe20003fa4070 */
[----:B------:R-:W-:Y:S01]  /*fc10*/  @!P2 IMAD.MOV R49, RZ, RZ, -R49 ;  /* 0x000000ffff31a224 */ /* 0x000fe200078e0a31 */
[C---:B------:R-:W-:Y:S01]  /*fc20*/  ISETP.GT.U32.AND P2, PT, R39.reuse, R2, PT ;  /* 0x000000022700720c */ /* 0x040fe20003f44070 */
[----:B------:R-:W-:Y:S01]  /*fc30*/  @!P1 IMAD.MOV R46, RZ, RZ, -R46 ;  /* 0x000000ffff2e9224 */ /* 0x000fe200078e0a2e */
[----:B------:R-:W-:Y:S01]  /*fc40*/  ISETP.GT.U32.AND P1, PT, R39, R36, PT ;  /* 0x000000242700720c */ /* 0x000fe20003f24070 */
[----:B------:R-:W-:Y:S01]  /*fc50*/  @!P0 IMAD.IADD R35, R35, 0x1, -R39 ;  /* 0x0000000123238824 */ /* 0x000fe200078e0a27 */
[----:B------:R-:W-:-:S03]  /*fc60*/  ISETP.GT.U32.AND P0, PT, R39, R27, PT ;  /* 0x0000001b2700720c */ /* 0x000fc60003f04070 */
[--C-:B------:R-:W-:Y:S02]  /*fc70*/  @!P4 IMAD.IADD R0, R0, 0x1, -R39.reuse ;  /* 0x000000010000c824 */ /* 0x100fe400078e0a27 */
[--C-:B------:R-:W-:Y:S01]  /*fc80*/  @!P3 IMAD.IADD R26, R26, 0x1, -R39.reuse ;  /* 0x000000011a1ab824 */ /* 0x100fe200078e0a27 */
[----:B------:R-:W-:Y:S01]  /*fc90*/  ISETP.GE.AND P3, PT, R14, RZ, PT ;  /* 0x000000ff0e00720c */ /* 0x000fe20003f66270 */
[--C-:B------:R-:W-:Y:S02]  /*fca0*/  @!P5 IMAD.IADD R45, R45, 0x1, -R39.reuse ;  /* 0x000000012d2dd824 */ /* 0x100fe400078e0a27 */
[--C-:B------:R-:W-:Y:S02]  /*fcb0*/  @!P2 IMAD.IADD R2, R2, 0x1, -R39.reuse ;  /* 0x000000010202a824 */ /* 0x100fe400078e0a27 */
[--C-:B------:R-:W-:Y:S01]  /*fcc0*/  @!P1 IMAD.IADD R36, R36, 0x1, -R39.reuse ;  /* 0x0000000124249824 */ /* 0x100fe200078e0a27 */
[----:B------:R-:W-:Y:S01]  /*fcd0*/  ISETP.GT.U32.AND P1, PT, R39, R43, PT ;  /* 0x0000002b2700720c */ /* 0x000fe20003f24070 */
[----:B------:R-:W-:Y:S01]  /*fce0*/  @!P0 IMAD.IADD R27, R27, 0x1, -R39 ;  /* 0x000000011b1b8824 */ /* 0x000fe200078e0a27 */
[----:B------:R-:W-:-:S05]  /*fcf0*/  ISETP.GE.AND P0, PT, R15, RZ, PT ;  /* 0x000000ff0f00720c */ /* 0x000fca0003f06270 */
[----:B------:R-:W-:Y:S01]  /*fd00*/  @!P3 IMAD.MOV R38, RZ, RZ, -R38 ;  /* 0x000000ffff26b224 */ /* 0x000fe200078e0a26 */
[----:B------:R-:W-:-:S05]  /*fd10*/  ISETP.GT.U32.AND P3, PT, R39, R26, PT ;  /* 0x0000001a2700720c */ /* 0x000fca0003f64070 */
[----:B------:R-:W-:Y:S01]  /*fd20*/  @!P1 IMAD.IADD R43, R43, 0x1, -R39 ;  /* 0x000000012b2b9824 */ /* 0x000fe200078e0a27 */
[----:B------:R-:W-:Y:S01]  /*fd30*/  ISETP.GE.AND P1, PT, R16, RZ, PT ;  /* 0x000000ff1000720c */ /* 0x000fe20003f26270 */
[----:B------:R-:W-:Y:S01]  /*fd40*/  @!P0 IMAD.MOV R40, RZ, RZ, -R40 ;  /* 0x000000ffff288224 */ /* 0x000fe200078e0a28 */
[----:B------:R-:W-:Y:S02]  /*fd50*/  ISETP.GT.U32.AND P0, PT, R39, R27, PT ;  /* 0x0000001b2700720c */ /* 0x000fe40003f04070 */
[----:B--2---:R-:W-:-:S05]  /*fd60*/  IABS R54, R8 ;  /* 0x0000000800367213 */ /* 0x004fca0000000000 */
[C---:B------:R-:W-:Y:S01]  /*fd70*/  IMAD.HI.U32 R19, R52.reuse, R54, RZ ;  /* 0x0000003634137227 */ /* 0x040fe200078e00ff */
[----:B---3--:R-:W-:Y:S02]  /*fd80*/  IABS R53, R9 ;  /* 0x0000000900357213 */ /* 0x008fe40000000000 */
[----:B----4-:R-:W-:Y:S01]  /*fd90*/  IABS R59, R5 ;  /* 0x00000005003b7213 */ /* 0x010fe20000000000 */
[----:B------:R-:W-:Y:S02]  /*fda0*/  IMAD.MOV R19, RZ, RZ, -R19 ;  /* 0x000000ffff137224 */ /* 0x000fe400078e0a13 */
[----:B------:R-:W-:-:S04]  /*fdb0*/  IMAD.HI.U32 R20, R52, R53, RZ ;  /* 0x0000003534147227 */ /* 0x000fc800078e00ff */
[----:B------:R-:W-:-:S04]  /*fdc0*/  IMAD.HI.U32 R18, R52, R59, RZ ;  /* 0x0000003b34127227 */ /* 0x000fc800078e00ff */
[----:B------:R-:W-:Y:S02]  /*fdd0*/  IMAD R52, R37, R19, R54 ;  /* 0x0000001325347224 */ /* 0x000fe400078e0236 */
[----:B------:R-:W-:-:S04]  /*fde0*/  IMAD.MOV R54, RZ, RZ, -R17 ;  /* 0x000000ffff367224 */ /* 0x000fc800078e0a11 */
[----:B------:R-:W-:-:S05]  /*fdf0*/  IMAD R54, R37, R54, R60 ;  /* 0x0000003625367224 */ /* 0x000fca00078e023c */
[C---:B------:R-:W-:Y:S01]  /*fe00*/  ISETP.GT.U32.AND P6, PT, R37.reuse, R54, PT ;  /* 0x000000362500720c */ /* 0x040fe20003fc4070 */
[----:B------:R-:W-:Y:S02]  /*fe10*/  IMAD.MOV R51, RZ, RZ, -R20 ;  /* 0x000000ffff337224 */ /* 0x000fe400078e0a14 */
[----:B------:R-:W-:Y:S01]  /*fe20*/  IMAD.MOV R18, RZ, RZ, -R18 ;  /* 0x000000ffff127224 */ /* 0x000fe200078e0a12 */
[C---:B------:R-:W-:Y:S01]  /*fe30*/  ISETP.GT.U32.AND P4, PT, R37.reuse, R52, PT ;  /* 0x000000342500720c */ /* 0x040fe20003f84070 */
[----:B------:R-:W-:-:S08]  /*fe40*/  IMAD R53, R37, R51, R53 ;  /* 0x0000003325357224 */ /* 0x000fd000078e0235 */
[----:B------:R-:W-:Y:S02]  /*fe50*/  @!P6 IMAD.IADD R54, R54, 0x1, -R37 ;  /* 0x000000013636e824 */ /* 0x000fe400078e0a25 */
[----:B------:R-:W-:-:S03]  /*fe60*/  IMAD R51, R37, R18, R59 ;  /* 0x0000001225337224 */ /* 0x000fc600078e023b */
[C---:B------:R-:W-:Y:S02]  /*fe70*/  ISETP.GT.U32.AND P6, PT, R37.reuse, R54, PT ;  /* 0x000000362500720c */ /* 0x040fe40003fc4070 */
[C---:B------:R-:W-:Y:S02]  /*fe80*/  ISETP.GT.U32.AND P5, PT, R37.reuse, R51, PT ;  /* 0x000000332500720c */ /* 0x040fe40003fa4070 */
[----:B------:R-:W-:Y:S01]  /*fe90*/  ISETP.GT.U32.AND P2, PT, R37, R53, PT ;  /* 0x000000352500720c */ /* 0x000fe20003f44070 */
[----:B------:R-:W-:Y:S01]  /*fea0*/  @!P4 IMAD.IADD R52, R52, 0x1, -R37 ;  /* 0x000000013434c824 */ /* 0x000fe200078e0a25 */
[----:B------:R-:W-:-:S07]  /*feb0*/  ISETP.GE.AND P4, PT, R12, RZ, PT ;  /* 0x000000ff0c00720c */ /* 0x000fce0003f86270 */
[--C-:B------:R-:W-:Y:S01]  /*fec0*/  @!P6 IMAD.IADD R54, R54, 0x1, -R37.reuse ;  /* 0x000000013636e824 */ /* 0x100fe200078e0a25 */
[----:B------:R-:W-:Y:S02]  /*fed0*/  ISETP.GE.AND P6, PT, R58, RZ, PT ;  /* 0x000000ff3a00720c */ /* 0x000fe40003fc6270 */
[----:B------:R-:W0:Y:S01]  /*fee0*/  S2R R58, SR_TID.X ;  /* 0x00000000003a7919 */ /* 0x000e220000002100 */
[--C-:B------:R-:W-:Y:S01]  /*fef0*/  @!P5 IMAD.IADD R51, R51, 0x1, -R37.reuse ;  /* 0x000000013333d824 */ /* 0x100fe200078e0a25 */
[----:B------:R-:W-:Y:S01]  /*ff00*/  ISETP.GE.AND P5, PT, R11, RZ, PT ;  /* 0x000000ff0b00720c */ /* 0x000fe20003fa6270 */
[----:B------:R-:W-:Y:S01]  /*ff10*/  @!P2 IMAD.IADD R53, R53, 0x1, -R37 ;  /* 0x000000013535a824 */ /* 0x000fe200078e0a25 */
[----:B------:R-:W-:Y:S01]  /*ff20*/  ISETP.GE.AND P2, PT, R13, RZ, PT ;  /* 0x000000ff0d00720c */ /* 0x000fe20003f46270 */
[----:B------:R-:W-:Y:S01]  /*ff30*/  @!P4 IMAD.MOV R35, RZ, RZ, -R35 ;  /* 0x000000ffff23c224 */ /* 0x000fe200078e0a23 */
[----:B------:R-:W-:Y:S01]  /*ff40*/  ISETP.GT.U32.AND P4, PT, R37, R52, PT ;  /* 0x000000342500720c */ /* 0x000fe20003f84070 */
[----:B------:R-:W-:Y:S01]  /*ff50*/  @!P3 IMAD.IADD R26, R26, 0x1, -R39 ;  /* 0x000000011a1ab824 */ /* 0x000fe200078e0a27 */
[----:B------:R-:W-:Y:S01]  /*ff60*/  ISETP.GE.AND P3, PT, R8, RZ, PT ;  /* 0x000000ff0800720c */ /* 0x000fe20003f66270 */
[----:B------:R-:W-:Y:S01]  /*ff70*/  @!P1 IMAD.MOV R41, RZ, RZ, -R41 ;  /* 0x000000ffff299224 */ /* 0x000fe200078e0a29 */
[----:B------:R-:W-:-:S05]  /*ff80*/  ISETP.GT.U32.AND P1, PT, R39, R43, PT ;  /* 0x0000002b2700720c */ /* 0x000fca0003f24070 */
[----:B------:R-:W-:Y:S01]  /*ff90*/  @!P5 IMAD.MOV R34, RZ, RZ, -R34 ;  /* 0x000000ffff22d224 */ /* 0x000fe200078e0a22 */
[C---:B------:R-:W-:Y:S01]  /*ffa0*/  ISETP.GT.U32.AND P5, PT, R37.reuse, R51, PT ;  /* 0x000000332500720c */ /* 0x040fe20003fa4070 */
[----:B------:R-:W-:Y:S01]  /*ffb0*/  @!P2 IMAD.MOV R36, RZ, RZ, -R36 ;  /* 0x000000ffff24a224 */ /* 0x000fe200078e0a24 */
[----:B------:R-:W-:Y:S01]  /*ffc0*/  ISETP.GT.U32.AND P2, PT, R37, R53, PT ;  /* 0x000000352500720c */ /* 0x000fe20003f44070 */
[----:B------:R-:W-:Y:S01]  /*ffd0*/  @!P0 IMAD.IADD R27, R27, 0x1, -R39 ;  /* 0x000000011b1b8824 */ /* 0x000fe200078e0a27 */
[----:B------:R-:W-:Y:S01]  /*ffe0*/  ISETP.GE.AND P0, PT, R9, RZ, PT ;  /* 0x000000ff0900720c */ /* 0x000fe20003f06270 */
[----:B------:R-:W-:-:S04]  /*fff0*/  @!P4 IMAD.IADD R52, R52, 0x1, -R37 ;  /* 0x000000013434c824 */ /* 0x000fc800078e0a25 */
[----:B------:R-:W-:Y:S01]  /*10000*/  @!P3 IMAD.MOV R52, RZ, RZ, -R52 ;  /* 0x000000ffff34b224 */ /* 0x000fe200078e0a34 */
[----:B------:R-:W-:Y:S01]  /*10010*/  ISETP.GE.AND P3, PT, R61, RZ, PT ;  /* 0x000000ff3d00720c */ /* 0x000fe20003f66270 */
[----:B------:R-:W-:Y:S02]  /*10020*/  @!P1 IMAD.IADD R43, R43, 0x1, -R39 ;  /* 0x000000012b2b9824 */ /* 0x000fe400078e0a27 */
[--C-:B------:R-:W-:Y:S01]  /*10030*/  @!P5 IMAD.IADD R51, R51, 0x1, -R37.reuse ;  /* 0x000000013333d824 */ /* 0x100fe200078e0a25 */
[C---:B0-----:R-:W-:Y:S01]  /*10040*/  LOP3.LUT R60, R58.reuse, 0x7, RZ, 0xc0, !PT ;  /* 0x000000073a3c7812 */ /* 0x041fe200078ec0ff */
[C---:B------:R-:W-:Y:S01]  /*10050*/  IMAD.SHL.U32 R59, R58.reuse, 0x8, RZ ;  /* 0x000000083a3b7824 */ /* 0x040fe200078e00ff */
[----:B------:R-:W-:Y:S01]  /*10060*/  ISETP.GE.AND P5, PT, R5, RZ, PT ;  /* 0x000000ff0500720c */ /* 0x000fe20003fa6270 */
[----:B------:R-:W-:Y:S02]  /*10070*/  @!P2 IMAD.IADD R53, R53, 0x1, -R37 ;  /* 0x000000013535a824 */ /* 0x000fe400078e0a25 */
[----:B------:R-:W-:Y:S01]  /*10080*/  IMAD.SHL.U32 R39, R58, 0x2, RZ ;  /* 0x000000023a277824 */ /* 0x000fe200078e00ff */
[----:B------:R-:W-:Y:S01]  /*10090*/  LOP3.LUT R59, R59, 0x30, RZ, 0xc0, !PT ;  /* 0x000000303b3b7812 */ /* 0x000fe200078ec0ff */
[----:B------:R-:W-:-:S02]  /*100a0*/  IMAD R37, R60, 0x110, RZ ;  /* 0x000001103c257824 */ /* 0x000fc400078e02ff */
[----:B------:R-:W-:Y:S01]  /*100b0*/  @!P0 IMAD.MOV R53, RZ, RZ, -R53 ;  /* 0x000000ffff358224 */ /* 0x000fe200078e0a35 */
[----:B------:R-:W-:Y:S01]  /*100c0*/  ISETP.GE.AND P0, PT, R4, RZ, PT ;  /* 0x000000ff0400720c */ /* 0x000fe20003f06270 */
[----:B------:R-:W-:Y:S01]  /*100d0*/  IMAD.SHL.U32 R4, R58, 0x80, RZ ;  /* 0x000000803a047824 */ /* 0x000fe200078e00ff */
[----:B------:R-:W-:Y:S01]  /*100e0*/  LOP3.LUT R37, R37, 0x10, R39, 0x78, !PT ;  /* 0x0000001025257812 */ /* 0x000fe200078e7827 */
[----:B------:R-:W-:Y:S02]  /*100f0*/  IMAD R60, R60, 0x40, R59 ;  /* 0x000000403c3c7824 */ /* 0x000fe400078e023b */
[----:B------:R-:W-:Y:S01]  /*10100*/  @!P3 IMAD.MOV R54, RZ, RZ, -R54 ;  /* 0x000000ffff36b224 */ /* 0x000fe200078e0a36 */
[----:B------:R-:W-:Y:S01]  /*10110*/  LOP3.LUT R4, R37, 0x800, R4, 0xf8, !PT ;  /* 0x0000080025047812 */ /* 0x000fe200078ef804 */
[----:B------:R-:W-:Y:S01]  /*10120*/  @!P5 IMAD.MOV R51, RZ, RZ, -R51 ;  /* 0x000000ffff33d224 */ /* 0x000fe200078e0a33 */
[----:B------:R-:W-:Y:S02]  /*10130*/  ISETP.NE.AND P3, PT, R56, RZ, PT ;  /* 0x000000ff3800720c */ /* 0x000fe40003f65270 */
[----:B------:R-:W-:-:S02]  /*10140*/  LOP3.LUT R60, R60, 0x30, R39, 0x78, !PT ;  /* 0x000000303c3c7812 */ /* 0x000fc400078e7827 */
[----:B------:R-:W-:Y:S01]  /*10150*/  LOP3.LUT R56, RZ, R56, RZ, 0x33, !PT ;  /* 0x00000038ff387212 */ /* 0x000fe200078e33ff */
[----:B------:R0:W-:Y:S01]  /*10160*/  STL [R1+0x1e68], R61 ;  /* 0x001e683d01007387 */ /* 0x0001e20000100800 */
[----:B------:R-:W-:Y:S02]  /*10170*/  LOP3.LUT R58, R58, 0x1f, RZ, 0xc0, !PT ;  /* 0x0000001f3a3a7812 */ /* 0x000fe400078ec0ff */
[C---:B------:R-:W-:Y:S01]  /*10180*/  SEL R5, R56.reuse, R53, !P3 ;  /* 0x0000003538057207 */ /* 0x040fe20005800000 */
[----:B------:R1:W-:Y:S04]  /*10190*/  STL [R1+0x1168], R4 ;  /* 0x0011680401007387 */ /* 0x0003e80000100800 */
[----:B------:R2:W-:Y:S01]  /*101a0*/  STL [R1+0x1e6c], R60 ;  /* 0x001e6c3c01007387 */ /* 0x0005e20000100800 */
[----:B0-----:R-:W-:Y:S01]  /*101b0*/  SEL R61, R56, R54, !P3 ;  /* 0x00000036383d7207 */ /* 0x001fe20005800000 */
[----:B------:R-:W-:Y:S01]  /*101c0*/  IMAD R22, R58, UR6, RZ ;  /* 0x000000063a167c24 */ /* 0x000fe2000f8e02ff */
[----:B-1----:R-:W-:-:S02]  /*101d0*/  SEL R4, R56, R52, !P3 ;  /* 0x0000003438047207 */ /* 0x002fc40005800000 */
[----:B--2---:R-:W-:Y:S01]  /*101e0*/  SEL R60, R56, R51, !P3 ;  /* 0x00000033383c7207 */ /* 0x004fe20005800000 */
[----:B------:R0:W-:Y:S04]  /*101f0*/  STL [R1+0x3f8], R5 ;  /* 0x0003f80501007387 */ /* 0x0001e80000100800 */
[----:B------:R-:W-:Y:S04]  /*10200*/  STL [R1+0x1e94], R60 ;  /* 0x001e943c01007387 */ /* 0x000fe80000100800 */
[----:B------:R1:W-:Y:S04]  /*10210*/  STL [R1+0x3f4], R4 ;  /* 0x0003f40401007387 */ /* 0x0003e80000100800 */
[----:B------:R-:W-:Y:S04]  /*10220*/  STL [R1+0x1e98], R61 ;  /* 0x001e983d01007387 */ /* 0x000fe80000100800 */
[----:B------:R2:W-:Y:S04]  /*10230*/  STL [R1+0x1e70], R3 ;  /* 0x001e700301007387 */ /* 0x0005e80000100800 */
[----:B------:R-:W-:Y:S04]  /*10240*/  STL [R1+0x450], R22 ;  /* 0x0004501601007387 */ /* 0x000fe80000100800 */
[----:B------:R-:W3:Y:S04]  /*10250*/  LDL.LU R21, [R1+0x44c] ;  /* 0x00044c0001157983 */ /* 0x000ee80000300800 */
[----:B------:R-:W4:Y:S04]  /*10260*/  LDL.LU R20, [R1+0x448] ;  /* 0x0004480001147983 */ /* 0x000f280000300800 */
[----:B------:R-:W2:Y:S04]  /*10270*/  LDL.LU R19, [R1+0x444] ;  /* 0x0004440001137983 */ /* 0x000ea80000300800 */
[----:B------:R-:W2:Y:S04]  /*10280*/  LDL.LU R18, [R1+0x440] ;  /* 0x0004400001127983 */ /* 0x000ea80000300800 */
[----:B------:R-:W2:Y:S04]  /*10290*/  LDL.LU R17, [R1+0x43c] ;  /* 0x00043c0001117983 */ /* 0x000ea80000300800 */
[----:B------:R-:W2:Y:S04]  /*102a0*/  LDL.LU R16, [R1+0x438] ;  /* 0x0004380001107983 */ /* 0x000ea80000300800 */
[----:B------:R-:W3:Y:S04]  /*102b0*/  LDL.LU R15, [R1+0x434] ;  /* 0x00043400010f7983 */ /* 0x000ee80000300800 */
[----:B------:R-:W4:Y:S04]  /*102c0*/  LDL.LU R14, [R1+0x430] ;  /* 0x00043000010e7983 */ /* 0x000f280000300800 */
[----:B------:R-:W4:Y:S04]  /*102d0*/  LDL.LU R13, [R1+0x42c] ;  /* 0x00042c00010d7983 */ /* 0x000f280000300800 */
[----:B------:R-:W4:Y:S01]  /*102e0*/  LDL.LU R12, [R1+0x428] ;  /* 0x00042800010c7983 */ /* 0x000f220000300800 */
[----:B------:R-:W-:-:S03]  /*102f0*/  ISETP.GE.AND P1, PT, R10, RZ, PT ;  /* 0x000000ff0a00720c */ /* 0x000fc60003f26270 */
[----:B------:R-:W4:Y:S04]  /*10300*/  LDL.LU R11, [R1+0x424] ;  /* 0x00042400010b7983 */ /* 0x000f280000300800 */
[----:B------:R-:W4:Y:S04]  /*10310*/  LDL.LU R10, [R1+0x420] ;  /* 0x00042000010a7983 */ /* 0x000f280000300800 */
[----:B------:R-:W4:Y:S01]  /*10320*/  LDL.LU R9, [R1+0x41c] ;  /* 0x00041c0001097983 */ /* 0x000f220000300800 */
[----:B------:R-:W-:Y:S02]  /*10330*/  ISETP.GE.AND P2, PT, R7, RZ, PT ;  /* 0x000000ff0700720c */ /* 0x000fe40003f46270 */
[----:B------:R-:W-:Y:S01]  /*10340*/  ISETP.GE.AND P4, PT, R6, RZ, PT ;  /* 0x000000ff0600720c */ /* 0x000fe20003f86270 */
[----:B------:R-:W4:Y:S04]  /*10350*/  LDL.LU R8, [R1+0x418] ;  /* 0x0004180001087983 */ /* 0x000f280000300800 */
[----:B------:R-:W4:Y:S04]  /*10360*/  LDL.LU R7, [R1+0x414] ;  /* 0x0004140001077983 */ /* 0x000f280000300800 */
[----:B------:R-:W4:Y:S01]  /*10370*/  LDL.LU R6, [R1+0x410] ;  /* 0x0004100001067983 */ /* 0x000f220000300800 */
[----:B------:R-:W-:-:S03]  /*10380*/  ISETP.GE.AND P5, PT, R55, RZ, PT ;  /* 0x000000ff3700720c */ /* 0x000fc60003fa6270 */
[----:B0-----:R-:W4:Y:S04]  /*10390*/  LDL.LU R5, [R1+0x40c] ;  /* 0x00040c0001057983 */ /* 0x001f280000300800 */
[----:B-1----:R-:W4:Y:S04]  /*103a0*/  LDL.LU R4, [R1+0x408] ;  /* 0x0004080001047983 */ /* 0x002f280000300800 */
[----:B------:R-:W4:Y:S04]  /*103b0*/  LDL.LU R55, [R1+0x404] ;  /* 0x0004040001377983 */ /* 0x000f280000300800 */
[----:B------:R-:W4:Y:S01]  /*103c0*/  LDL.LU R58, [R1+0x400] ;  /* 0x00040000013a7983 */ /* 0x000f220000300800 */
[----:B------:R-:W-:Y:S01]  /*103d0*/  @!P1 IMAD.MOV R2, RZ, RZ, -R2 ;  /* 0x000000ffff029224 */ /* 0x000fe200078e0a02 */
[----:B------:R-:W-:-:S02]  /*103e0*/  ISETP.NE.AND P1, PT, R57, RZ, PT ;  /* 0x000000ff3900720c */ /* 0x000fc40003f25270 */
[----:B------:R-:W-:Y:S01]  /*103f0*/  LOP3.LUT R57, RZ, R57, RZ, 0x33, !PT ;  /* 0x00000039ff397212 */ /* 0x000fe200078e33ff */
[----:B------:R-:W-:Y:S01]  /*10400*/  @!P2 IMAD.MOV R0, RZ, RZ, -R0 ;  /* 0x000000ffff00a224 */ /* 0x000fe200078e0a00 */
[----:B------:R-:W-:Y:S02]  /*10410*/  LEA R37, P3, R22, UR8, 0x1 ;  /* 0x0000000816257c11 */ /* 0x000fe4000f8608ff */
[----:B------:R-:W-:-:S03]  /*10420*/  ISETP.GE.AND P2, PT, R3, RZ, PT ;  /* 0x000000ff0300720c */ /* 0x000fc60003f46270 */
[----:B------:R-:W-:Y:S01]  /*10430*/  STL [R1+0x1e9c], R37 ;  /* 0x001e9c2501007387 */ /* 0x000fe20000100800 */
[C---:B--2---:R-:W-:Y:S02]  /*10440*/  SEL R16, R57.reuse, R16, !P1 ;  /* 0x0000001039107207 */ /* 0x044fe40004800000 */
[----:B---3--:R-:W-:-:S03]  /*10450*/  SEL R3, R57, R15, !P1 ;  /* 0x0000000f39037207 */ /* 0x008fc60004800000 */
[----:B------:R-:W-:Y:S01]  /*10460*/  STL [R1+0x1b0], R16 ;  /* 0x0001b01001007387 */ /* 0x000fe20000100800 */
[----:B----4-:R-:W-:-:S03]  /*10470*/  SEL R14, R57, R14, !P1 ;  /* 0x0000000e390e7207 */ /* 0x010fc60004800000 */
[----:B------:R0:W-:Y:S01]  /*10480*/  STL [R1+0x1b8], R3 ;  /* 0x0001b80301007387 */ /* 0x0001e20000100800 */
[----:B------:R-:W-:-:S03]  /*10490*/  SEL R13, R57, R13, !P1 ;  /* 0x0000000d390d7207 */ /* 0x000fc60004800000 */
[----:B------:R-:W-:Y:S01]  /*104a0*/  STL [R1+0x1bc], R14 ;  /* 0x0001bc0e01007387 */ /* 0x000fe20000100800 */
[----:B0-----:R-:W-:-:S03]  /*104b0*/  SEL R3, R57, R12, !P1 ;  /* 0x0000000c39037207 */ /* 0x001fc60004800000 */
[----:B------:R-:W-:Y:S01]  /*104c0*/  STL [R1+0x1c0], R13 ;  /* 0x0001c00d01007387 */ /* 0x000fe20000100800 */
[C---:B------:R-:W-:Y:S02]  /*104d0*/  SEL R11, R57.reuse, R11, !P1 ;  /* 0x0000000b390b7207 */ /* 0x040fe40004800000 */
[C---:B------:R-:W-:Y:S01]  /*104e0*/  SEL R10, R57.reuse, R10, !P1 ;  /* 0x0000000a390a7207 */ /* 0x040fe20004800000 */
[----:B------:R0:W-:Y:S04]  /*104f0*/  STL [R1+0x1c4], R3 ;  /* 0x0001c40301007387 */ /* 0x0001e80000100800 */
[----:B------:R-:W-:Y:S01]  /*10500*/  STL [R1+0x1c8], R11 ;  /* 0x0001c80b01007387 */ /* 0x000fe20000100800 */
[----:B0-----:R-:W-:-:S03]  /*10510*/  SEL R3, R57, R9, !P1 ;  /* 0x0000000939037207 */ /* 0x001fc60004800000 */
[----:B------:R-:W-:Y:S01]  /*10520*/  STL [R1+0x1cc], R10 ;  /* 0x0001cc0a01007387 */ /* 0x000fe20000100800 */
[C---:B------:R-:W-:Y:S02]  /*10530*/  SEL R8, R57.reuse, R8, !P1 ;  /* 0x0000000839087207 */ /* 0x040fe40004800000 */
[C---:B------:R-:W-:Y:S01]  /*10540*/  SEL R7, R57.reuse, R7, !P1 ;  /* 0x0000000739077207 */ /* 0x040fe20004800000 */
[----:B------:R0:W-:Y:S01]  /*10550*/  STL [R1+0x1d0], R3 ;  /* 0x0001d00301007387 */ /* 0x0001e20000100800 */
[----:B------:R-:W-:-:S03]  /*10560*/  SEL R5, R57, R5, !P1 ;  /* 0x0000000539057207 */ /* 0x000fc60004800000 */
[----:B------:R-:W-:Y:S01]  /*10570*/  STL [R1+0x1d4], R8 ;  /* 0x0001d40801007387 */ /* 0x000fe20000100800 */
[----:B0-----:R-:W-:-:S03]  /*10580*/  SEL R3, R57, R6, !P1 ;  /* 0x0000000639037207 */ /* 0x001fc60004800000 */
[----:B------:R-:W-:Y:S01]  /*10590*/  STL [R1+0x1d8], R7 ;  /* 0x0001d80701007387 */ /* 0x000fe20000100800 */
[----:B------:R-:W-:-:S03]  /*105a0*/  SEL R4, R57, R4, !P1 ;  /* 0x0000000439047207 */ /* 0x000fc60004800000 */
[----:B------:R0:W-:Y:S04]  /*105b0*/  STL [R1+0x1dc], R3 ;  /* 0x0001dc0301007387 */ /* 0x0001e80000100800 */
[----:B------:R-:W-:Y:S04]  /*105c0*/  STL [R1+0x1e0], R5 ;  /* 0x0001e00501007387 */ /* 0x000fe80000100800 */
[----:B------:R-:W2:Y:S01]  /*105d0*/  LDL.LU R25, [R1+0x3fc] ;  /* 0x0003fc0001197983 */ /* 0x000ea20000300800 */
[----:B0-----:R-:W-:-:S03]  /*105e0*/  SEL R3, R57, R55, !P1 ;  /* 0x0000003739037207 */ /* 0x001fc60004800000 */
[----:B------:R-:W-:Y:S04]  /*105f0*/  STL [R1+0x1e4], R4 ;  /* 0x0001e40401007387 */ /* 0x000fe80000100800 */
[----:B------:R-:W3:Y:S04]  /*10600*/  LDL.LU R24, [R1+0x3e8] ;  /* 0x0003e80001187983 */ /* 0x000ee80000300800 */
[----:B------:R0:W-:Y:S01]  /*10610*/  STL [R1+0x1e8], R3 ;  /* 0x0001e80301007387 */ /* 0x0001e20000100800 */
[----:B------:R-:W-:-:S03]  /*10620*/  SEL R39, R57, R21, !P1 ;  /* 0x0000001539277207 */ /* 0x000fc60004800000 */
[----:B------:R-:W4:Y:S01]  /*10630*/  LDL.LU R23, [R1+0x3e4] ;  /* 0x0003e40001177983 */ /* 0x000f220000300800 */
[----:B------:R-:W-:-:S03]  /*10640*/  SEL R51, R57, R20, !P1 ;  /* 0x0000001439337207 */ /* 0x000fc60004800000 */
[----:B------:R-:W4:Y:S01]  /*10650*/  LDL.LU R22, [R1+0x3e0] ;  /* 0x0003e00001167983 */ /* 0x000f220000300800 */
[----:B------:R-:W-:-:S03]  /*10660*/  SEL R52, R57, R19, !P1 ;  /* 0x0000001339347207 */ /* 0x000fc60004800000 */
[----:B------:R-:W4:Y:S01]  /*10670*/  LDL.LU R21, [R1+0x3dc] ;  /* 0x0003dc0001157983 */ /* 0x000f220000300800 */
[----:B------:R-:W-:-:S03]  /*10680*/  SEL R53, R57, R18, !P1 ;  /* 0x0000001239357207 */ /* 0x000fc60004800000 */
[----:B------:R-:W4:Y:S01]  /*10690*/  LDL.LU R20, [R1+0x3cc] ;  /* 0x0003cc0001147983 */ /* 0x000f220000300800 */
[----:B------:R-:W-:-:S03]  /*106a0*/  SEL R54, R57, R17, !P1 ;  /* 0x0000001139367207 */ /* 0x000fc60004800000 */
[----:B------:R-:W4:Y:S04]  /*106b0*/  LDL.LU R19, [R1+0x3c8] ;  /* 0x0003c80001137983 */ /* 0x000f280000300800 */
[----:B------:R-:W4:Y:S04]  /*106c0*/  LDL.LU R18, [R1+0x210] ;  /* 0x0002100001127983 */ /* 0x000f280000300800 */
[----:B------:R-:W4:Y:S01]  /*106d0*/  LDL.LU R17, [R1+0x214] ;  /* 0x0002140001117983 */ /* 0x000f220000300800 */
[----:B0-----:R-:W-:-:S03]  /*106e0*/  SEL R3, R57, R58, !P1 ;  /* 0x0000003a39037207 */ /* 0x001fc60004800000 */
[----:B------:R-:W4:Y:S04]  /*106f0*/  LDL.LU R16, [R1+0x218] ;  /* 0x0002180001107983 */ /* 0x000f280000300800 */
[----:B------:R-:W4:Y:S04]  /*10700*/  LDL.LU R59, [R1+0x21c] ;  /* 0x00021c00013b7983 */ /* 0x000f280000300800 */
[----:B------:R-:W4:Y:S04]  /*10710*/  LDL.LU R15, [R1+0x2d8] ;  /* 0x0002d800010f7983 */ /* 0x000f280000300800 */
[----:B------:R-:W4:Y:S04]  /*10720*/  LDL.LU R14, [R1+0x2d4] ;  /* 0x0002d400010e7983 */ /* 0x000f280000300800 */
[----:B------:R0:W-:Y:S04]  /*10730*/  STL [R1+0x1ec], R3 ;  /* 0x0001ec0301007387 */ /* 0x0001e80000100800 */
[----:B------:R-:W4:Y:S04]  /*10740*/  LDL.LU R13, [R1+0x29c] ;  /* 0x00029c00010d7983 */ /* 0x000f280000300800 */
        /* <DEDUP_REMOVED lines=12> */
[----:B0-----:R-:W4:Y:S04]  /*10810*/  LDL.LU R3, [R1+0xc] ;  /* 0x00000c0001037983 */ /* 0x001f280000300800 */
[----:B------:R-:W4:Y:S04]  /*10820*/  LDL.LU R61, [R1+0x8] ;  /* 0x00000800013d7983 */ /* 0x000f280000300800 */
[----:B------:R-:W4:Y:S04]  /*10830*/  LDL.LU R56, [R1+0x4] ;  /* 0x0000040001387983 */ /* 0x000f280000300800 */
[----:B------:R-:W4:Y:S01]  /*10840*/  LDL.LU R60, [R1] ;  /* 0x00000000013c7983 */ /* 0x000f220000300800 */
[----:B--2---:R-:W-:-:S05]  /*10850*/  SEL R25, R57, R25, !P1 ;  /* 0x0000001939197207 */ /* 0x004fca0004800000 */
[----:B------:R0:W-:Y:S01]  /*10860*/  STL [R1+0x1f0], R25 ;  /* 0x0001f01901007387 */ /* 0x0001e20000100800 */
[----:B---3--:R-:W-:-:S03]  /*10870*/  SEL R24, R57, R24, !P1 ;  /* 0x0000001839187207 */ /* 0x008fc60004800000 */
[----:B0-----:R-:W2:Y:S01]  /*10880*/  LDL.LU R25, [R1+0x1f78] ;  /* 0x001f780001197983 */ /* 0x001ea20000300800 */
[----:B----4-:R-:W-:-:S03]  /*10890*/  SEL R23, R57, R23, !P1 ;  /* 0x0000001739177207 */ /* 0x010fc60004800000 */
[----:B------:R0:W-:Y:S01]  /*108a0*/  STL [R1+0x1f4], R24 ;  /* 0x0001f41801007387 */ /* 0x0001e20000100800 */
[C---:B------:R-:W-:Y:S02]  /*108b0*/  SEL R22, R57.reuse, R22, !P1 ;  /* 0x0000001639167207 */ /* 0x040fe40004800000 */
[C---:B------:R-:W-:Y:S01]  /*108c0*/  SEL R21, R57.reuse, R21, !P1 ;  /* 0x0000001539157207 */ /* 0x040fe20004800000 */
[----:B0-----:R-:W3:Y:S01]  /*108d0*/  LDL.LU R24, [R1+0x1f74] ;  /* 0x001f740001187983 */ /* 0x001ee20000300800 */
[----:B------:R-:W-:-:S03]  /*108e0*/  SEL R20, R57, R20, !P1 ;  /* 0x0000001439147207 */ /* 0x000fc60004800000 */
[----:B------:R0:W-:Y:S01]  /*108f0*/  STL [R1+0x1f8], R23 ;  /* 0x0001f81701007387 */ /* 0x0001e20000100800 */
[C---:B------:R-:W-:Y:S02]  /*10900*/  SEL R19, R57.reuse, R19, !P1 ;  /* 0x0000001339137207 */ /* 0x040fe40004800000 */
[C---:B------:R-:W-:Y:S01]  /*10910*/  SEL R18, R57.reuse, R18, !P1 ;  /* 0x0000001239127207 */ /* 0x040fe20004800000 */
[----:B0-----:R-:W4:Y:S04]  /*10920*/  LDL.LU R23, [R1+0x1f70] ;  /* 0x001f700001177983 */ /* 0x001f280000300800 */
[----:B------:R0:W-:Y:S01]  /*10930*/  STL [R1+0x1fc], R22 ;  /* 0x0001fc1601007387 */ /* 0x0001e20000100800 */
[C---:B------:R-:W-:Y:S02]  /*10940*/  SEL R17, R57.reuse, R17, !P1 ;  /* 0x0000001139117207 */ /* 0x040fe40004800000 */
[C---:B------:R-:W-:Y:S01]  /*10950*/  SEL R16, R57.reuse, R16, !P1 ;  /* 0x0000001039107207 */ /* 0x040fe20004800000 */
[----:B0-----:R-:W2:Y:S04]  /*10960*/  LDL.LU R22, [R1+0x1f6c] ;  /* 0x001f6c0001167983 */ /* 0x001ea80000300800 */
[----:B------:R0:W-:Y:S01]  /*10970*/  STL [R1+0x200], R21 ;  /* 0x0002001501007387 */ /* 0x0001e20000100800 */
[----:B------:R-:W-:-:S03]  /*10980*/  SEL R59, R57, R59, !P1 ;  /* 0x0000003b393b7207 */ /* 0x000fc60004800000 */
        /* <DEDUP_REMOVED lines=43> */
[----:B------:R0:W-:Y:S04]  /*10c40*/  STL [R1+0x25c], R7 ;  /* 0x00025c0701007387 */ /* 0x0001e80000100800 */
        /* <DEDUP_REMOVED lines=8> */
[----:B0-----:R-:W3:Y:S04]  /*10cd0*/  LDL.LU R55, [R1+0x1f20] ;  /* 0x001f200001377983 */ /* 0x001ee80000300800 */
[----:B------:R0:W-:Y:S04]  /*10ce0*/  STL [R1+0x248], R58 ;  /* 0x0002483a01007387 */ /* 0x0001e80000100800 */
[----:B0-----:R-:W4:Y:S01]  /*10cf0*/  LDL.LU R58, [R1+0x1f1c] ;  /* 0x001f1c00013a7983 */ /* 0x001f220000300800 */
[----:B------:R-:W-:-:S05]  /*10d00*/  SEL R37, R57, R37, !P1 ;  /* 0x0000002539257207 */ /* 0x000fca0004800000 */
[----:B------:R0:W-:Y:S02]  /*10d10*/  STL [R1+0x29c], R37 ;  /* 0x00029c2501007387 */ /* 0x0001e40000100800 */
[C---:B0-----:R-:W-:Y:S02]  /*10d20*/  SEL R37, R57.reuse, R3, !P1 ;  /* 0x0000000339257207 */ /* 0x041fe40004800000 */
[----:B------:R-:W-:-:S03]  /*10d30*/  SEL R3, R57, R61, !P1 ;  /* 0x0000003d39037207 */ /* 0x000fc60004800000 */
[----:B------:R0:W-:Y:S04]  /*10d40*/  STL [R1+0x298], R37 ;  /* 0x0002982501007387 */ /* 0x0001e80000100800 */
[----:B------:R-:W-:Y:S01]  /*10d50*/  STL [R1+0x294], R3 ;  /* 0x0002940301007387 */ /* 0x000fe20000100800 */
[C---:B0-----:R-:W-:Y:S02]  /*10d60*/  SEL R37, R57.reuse, R56, !P1 ;  /* 0x0000003839257207 */ /* 0x041fe40004800000 */
[----:B------:R-:W-:-:S03]  /*10d70*/  SEL R56, R57, R60, !P1 ;  /* 0x0000003c39387207 */ /* 0x000fc60004800000 */
[----:B------:R3:W-:Y:S04]  /*10d80*/  STL [R1+0x290], R37 ;  /* 0x0002902501007387 */ /* 0x0007e80000100800 */
[----:B------:R-:W-:Y:S01]  /*10d90*/  STL [R1+0x28c], R56 ;  /* 0x00028c3801007387 */ /* 0x000fe20000100800 */
[C---:B--2---:R-:W-:Y:S02]  /*10da0*/  SEL R4, R57.reuse, R4, !P1 ;  /* 0x0000000439047207 */ /* 0x044fe40004800000 */
[C---:B---3--:R-:W-:Y:S02]  /*10db0*/  SEL R37, R57.reuse, R55, !P1 ;  /* 0x0000003739257207 */ /* 0x048fe40004800000 */
[----:B----4-:R-:W-:-:S05]  /*10dc0*/  SEL R3, R57, R58, !P1 ;  /* 0x0000003a39037207 */ /* 0x010fca0004800000 */
[----:B------:R0:W-:Y:S04]  /*10dd0*/  STL [R1+0x288], R3 ;  /* 0x0002880301007387 */ /* 0x0001e80000100800 */
[----:B------:R-:W-:Y:S01]  /*10de0*/  STL [R1+0x284], R37 ;  /* 0x0002842501007387 */ /* 0x000fe20000100800 */
[C---:B0-----:R-:W-:Y:S02]  /*10df0*/  SEL R3, R57.reuse, R5, !P1 ;  /* 0x0000000539037207 */ /* 0x041fe40004800000 */
[C---:B------:R-:W-:Y:S01]  /*10e00*/  SEL R5, R57.reuse, R6, !P1 ;  /* 0x0000000639057207 */ /* 0x040fe20004800000 */
[----:B------:R0:W-:Y:S04]  /*10e10*/  STL [R1+0x280], R4 ;  /* 0x0002800401007387 */ /* 0x0001e80000100800 */
[----:B------:R1:W-:Y:S04]  /*10e20*/  STL [R1+0x27c], R3 ;  /* 0x00027c0301007387 */ /* 0x0003e80000100800 */
[----:B------:R2:W-:Y:S01]  /*10e30*/  STL [R1+0x278], R5 ;  /* 0x0002780501007387 */ /* 0x0005e20000100800 */
[----:B0-----:R-:W-:-:S02]  /*10e40*/  SEL R4, R57, R7, !P1 ;  /* 0x0000000739047207 */ /* 0x001fc40004800000 */
[----:B-1----:R-:W-:-:S03]  /*10e50*/  SEL R3, R57, R8, !P1 ;  /* 0x0000000839037207 */ /* 0x002fc60004800000 */
[----:B------:R0:W-:Y:S01]  /*10e60*/  STL [R1+0x274], R4 ;  /* 0x0002740401007387 */ /* 0x0001e20000100800 */
[----:B--2---:R-:W-:-:S03]  /*10e70*/  SEL R5, R57, R9, !P1 ;  /* 0x0000000939057207 */ /* 0x004fc60004800000 */
[----:B------:R1:W-:Y:S04]  /*10e80*/  STL [R1+0x270], R3 ;  /* 0x0002700301007387 */ /* 0x0003e80000100800 */
[----:B------:R2:W-:Y:S01]  /*10e90*/  STL [R1+0x26c], R5 ;  /* 0x00026c0501007387 */ /* 0x0005e20000100800 */
[C---:B0-----:R-:W-:Y:S02]  /*10ea0*/  SEL R4, R57.reuse, R10, !P1 ;  /* 0x0000000a39047207 */ /* 0x041fe40004800000 */
[----:B-1----:R-:W-:-:S03]  /*10eb0*/  SEL R3, R57, R11, !P1 ;  /* 0x0000000b39037207 */ /* 0x002fc60004800000 */
[----:B------:R0:W-:Y:S01]  /*10ec0*/  STL [R1+0x268], R4 ;  /* 0x0002680401007387 */ /* 0x0001e20000100800 */
[----:B--2---:R-:W-:-:S03]  /*10ed0*/  SEL R5, R57, R12, !P1 ;  /* 0x0000000c39057207 */ /* 0x004fc60004800000 */
[----:B------:R1:W-:Y:S04]  /*10ee0*/  STL [R1+0x264], R3 ;  /* 0x0002640301007387 */ /* 0x0003e80000100800 */
[----:B------:R-:W-:Y:S01]  /*10ef0*/  STL [R1+0x260], R5 ;  /* 0x0002600501007387 */ /* 0x000fe20000100800 */
[----:B0-----:R-:W-:-:S03]  /*10f00*/  SEL R4, R57, R59, !P1 ;  /* 0x0000003b39047207 */ /* 0x001fc60004800000 */
[----:B------:R-:W2:Y:S01]  /*10f10*/  LDL.LU R8, [R1+0x2e0] ;  /* 0x0002e00001087983 */ /* 0x000ea20000300800 */
[----:B-1----:R-:W-:-:S03]  /*10f20*/  SEL R3, R57, R13, !P1 ;  /* 0x0000000d39037207 */ /* 0x002fc60004800000 */
[----:B------:R-:W-:Y:S04]  /*10f30*/  STL [R1+0x2d8], R4 ;  /* 0x0002d80401007387 */ /* 0x000fe80000100800 */
[----:B------:R-:W3:Y:S04]  /*10f40*/  LDL.LU R60, [R1+0x2e4] ;  /* 0x0002e400013c7983 */ /* 0x000ee80000300800 */
[----:B------:R0:W-:Y:S04]  /*10f50*/  STL [R1+0x2d4], R3 ;  /* 0x0002d40301007387 */ /* 0x0001e80000100800 */
[----:B------:R-:W4:Y:S04]  /*10f60*/  LDL.LU R7, [R1+0x2e8] ;  /* 0x0002e80001077983 */ /* 0x000f280000300800 */
[----:B------:R-:W4:Y:S01]  /*10f70*/  LDL.LU R6, [R1+0x2ec] ;  /* 0x0002ec0001067983 */ /* 0x000f220000300800 */
[----:B0-----:R-:W-:-:S05]  /*10f80*/  SEL R3, R57, R14, !P1 ;  /* 0x0000000e39037207 */ /* 0x001fca0004800000 */
[----:B------:R0:W-:Y:S01]  /*10f90*/  STL [R1+0x2d0], R3 ;  /* 0x0002d00301007387 */ /* 0x0001e20000100800 */
[----:B------:R-:W-:-:S03]  /*10fa0*/  SEL R4, R57, R15, !P1 ;  /* 0x0000000f39047207 */ /* 0x000fc60004800000 */
[----:B0-----:R-:W4:Y:S04]  /*10fb0*/  LDL.LU R3, [R1+0x2f8] ;  /* 0x0002f80001037983 */ /* 0x001f280000300800 */
[----:B------:R-:W4:Y:S01]  /*10fc0*/  LDL.LU R5, [R1+0x2fc] ;  /* 0x0002fc0001057983 */ /* 0x000f220000300800 */
[----:B------:R-:W-:-:S03]  /*10fd0*/  SEL R9, R57, R16, !P1 ;  /* 0x0000001039097207 */ /* 0x000fc60004800000 */
[----:B------:R-:W4:Y:S04]  /*10fe0*/  LDL.LU R59, [R1+0x314] ;  /* 0x00031400013b7983 */ /* 0x000f280000300800 */
[----:B------:R0:W-:Y:S04]  /*10ff0*/  STL [R1+0x2cc], R4 ;  /* 0x0002cc0401007387 */ /* 0x0001e80000100800 */
[----:B------:R-:W4:Y:S01]  /*11000*/  LDL.LU R58, [R1+0x320] ;  /* 0x00032000013a7983 */ /* 0x000f220000300800 */
[----:B0-----:R-:W-:-:S03]  /*11010*/  SEL R4, R57, R17, !P1 ;  /* 0x0000001139047207 */ /* 0x001fc60004800000 */
[----:B------:R0:W-:Y:S04]  /*11020*/  STL [R1+0x2c8], R9 ;  /* 0x0002c80901007387 */ /* 0x0001e80000100800 */
[----:B------:R1:W-:Y:S04]  /*11030*/  STL [R1+0x2c4], R4 ;  /* 0x0002c40401007387 */ /* 0x0003e80000100800 */
[----:B------:R-:W4:Y:S01]  /*11040*/  LDL.LU R56, [R1+0x324] ;  /* 0x0003240001387983 */ /* 0x000f220000300800 */
[C---:B0-----:R-:W-:Y:S02]  /*11050*/  SEL R9, R57.reuse, R18, !P1 ;  /* 0x0000001239097207 */ /* 0x041fe40004800000 */
[----:B-1----:R-:W-:-:S03]  /*11060*/  SEL R4, R57, R19, !P1 ;  /* 0x0000001339047207 */ /* 0x002fc60004800000 */
[----:B------:R-:W-:Y:S04]  /*11070*/  STL [R1+0x2c0], R9 ;  /* 0x0002c00901007387 */ /* 0x000fe80000100800 */
[----:B------:R0:W-:Y:S04]  /*11080*/  STL [R1+0x2bc], R4 ;  /* 0x0002bc0401007387 */ /* 0x0001e80000100800 */
[----:B0-----:R-:W4:Y:S01]  /*11090*/  LDL.LU R4, [R1+0x32c] ;  /* 0x00032c0001047983 */ /* 0x001f220000300800 */
[C---:B------:R-:W-:Y:S02]  /*110a0*/  SEL R10, R57.reuse, R20, !P1 ;  /* 0x00000014390a7207 */ /* 0x040fe40004800000 */
[----:B------:R-:W-:-:S02]  /*110b0*/  SEL R9, R57, R21, !P1 ;  /* 0x0000001539097207 */ /* 0x000fc40004800000 */
[C---:B------:R-:W-:Y:S01]  /*110c0*/  SEL R11, R57.reuse, R22, !P1 ;  /* 0x00000016390b7207 */ /* 0x040fe20004800000 */
[----:B------:R0:W-:Y:S04]  /*110d0*/  STL [R1+0x2b8], R10 ;  /* 0x0002b80a01007387 */ /* 0x0001e80000100800 */
[----:B------:R1:W-:Y:S04]  /*110e0*/  STL [R1+0x2b4], R9 ;  /* 0x0002b40901007387 */ /* 0x0003e80000100800 */
[----:B------:R1:W-:Y:S04]  /*110f0*/  STL [R1+0x2b0], R11 ;  /* 0x0002b00b01007387 */ /* 0x0003e80000100800 */
[----:B------:R-:W4:Y:S01]  /*11100*/  LDL.LU R55, [R1+0x334] ;  /* 0x0003340001377983 */ /* 0x000f220000300800 */
[----:B0-----:R-:W-:-:S02]  /*11110*/  SEL R10, R57, R23, !P1 ;  /* 0x00000017390a7207 */ /* 0x001fc40004800000 */
[C---:B-1----:R-:W-:Y:S02]  /*11120*/  SEL R9, R57.reuse, R24, !P1 ;  /* 0x0000001839097207 */ /* 0x042fe40004800000 */
[C---:B------:R-:W-:Y:S01]  /*11130*/  SEL R11, R57.reuse, R25, !P1 ;  /* 0x00000019390b7207 */ /* 0x040fe20004800000 */
[----:B------:R0:W-:Y:S04]  /*11140*/  STL [R1+0x2ac], R10 ;  /* 0x0002ac0a01007387 */ /* 0x0001e80000100800 */
[----:B------:R1:W-:Y:S04]  /*11150*/  STL [R1+0x2a8], R9 ;  /* 0x0002a80901007387 */ /* 0x0003e80000100800 */
[----:B------:R1:W-:Y:S01]  /*11160*/  STL [R1+0x2a4], R11 ;  /* 0x0002a40b01007387 */ /* 0x0003e20000100800 */
[----:B0-----:R-:W-:-:S03]  /*11170*/  SEL R10, R57, R28, !P1 ;  /* 0x0000001c390a7207 */ /* 0x001fc60004800000 */
[----:B------:R-:W4:Y:S01]  /*11180*/  LDL.LU R37, [R1+0x338] ;  /* 0x0003380001257983 */ /* 0x000f220000300800 */
[----:B-1----:R-:W-:-:S03]  /*11190*/  SEL R9, R57, R29, !P1 ;  /* 0x0000001d39097207 */ /* 0x002fc60004800000 */
[----:B------:R0:W-:Y:S01]  /*111a0*/  STL [R1+0x2a0], R10 ;  /* 0x0002a00a01007387 */ /* 0x0001e20000100800 */
[----:B------:R-:W-:-:S03]  /*111b0*/  SEL R11, R57, R30, !P1 ;  /* 0x0000001e390b7207 */ /* 0x000fc60004800000 */
[----:B------:R1:W-:Y:S01]  /*111c0*/  STL [R1+0x17c], R9 ;  /* 0x00017c0901007387 */ /* 0x0003e20000100800 */
[----:B0-----:R-:W-:-:S03]  /*111d0*/  SEL R10, R57, R31, !P1 ;  /* 0x0000001f390a7207 */ /* 0x001fc60004800000 */
[----:B------:R-:W-:Y:S01]  /*111e0*/  STL [R1+0x164], R11 ;  /* 0x0001640b01007387 */ /* 0x000fe20000100800 */
[----:B-1----:R-:W-:-:S03]  /*111f0*/  SEL R9, R57, R32, !P1 ;  /* 0x0000002039097207 */ /* 0x002fc60004800000 */
[----:B------:R-:W4:Y:S04]  /*11200*/  LDL.LU R61, [R1+0x344] ;  /* 0x00034400013d7983 */ /* 0x000f280000300800 */
[----:B------:R0:W-:Y:S04]  /*11210*/  STL [R1+0x15c], R10 ;  /* 0x00015c0a01007387 */ /* 0x0001e80000100800 */
[----:B------:R3:W-:Y:S01]  /*11220*/  STL [R1+0x158], R9 ;  /* 0x0001580901007387 */ /* 0x0007e20000100800 */
[----:B0-----:R-:W-:-:S05]  /*11230*/  SEL R10, R57, R33, !P1 ;  /* 0x00000021390a7207 */ /* 0x001fca0004800000 */
[----:B------:R-:W-:Y:S01]  /*11240*/  STL [R1+0x14c], R10 ;  /* 0x00014c0a01007387 */ /* 0x000fe20000100800 */
[C---:B--2---:R-:W-:Y:S02]  /*11250*/  SEL R8, R57.reuse, R8, !P1 ;  /* 0x0000000839087207 */ /* 0x044fe40004800000 */
[C---:B---3--:R-:W-:Y:S02]  /*11260*/  SEL R9, R57.reuse, R60, !P1 ;  /* 0x0000003c39097207 */ /* 0x048fe40004800000 */
[----:B------:R-:W2:Y:S04]  /*11270*/  LDL.LU R60, [R1+0x34c] ;  /* 0x00034c00013c7983 */ /* 0x000ea80000300800 */
[----:B------:R0:W-:Y:S04]  /*11280*/  STL [R1+0x2e0], R8 ;  /* 0x0002e00801007387 */ /* 0x0001e80000100800 */
[----:B------:R-:W-:Y:S01]  /*11290*/  STL [R1+0x2e4], R9 ;  /* 0x0002e40901007387 */ /* 0x000fe20000100800 */
[----:B----4-:R-:W-:-:S02]  /*112a0*/  SEL R6, R57, R6, !P1 ;  /* 0x0000000639067207 */ /* 0x010fc40004800000 */
[----:B0-----:R-:W-:-:S05]  /*112b0*/  SEL R8, R57, R7, !P1 ;  /* 0x0000000739087207 */ /* 0x001fca0004800000 */
[----:B------:R-:W-:Y:S01]  /*112c0*/  STL [R1+0x2e8], R8 ;  /* 0x0002e80801007387 */ /* 0x000fe20000100800 */
[----:B------:R-:W-:-:S03]  /*112d0*/  SEL R7, R57, R3, !P1 ;  /* 0x0000000339077207 */ /* 0x000fc60004800000 */
[----:B------:R-:W3:Y:S04]  /*112e0*/  LDL.LU R3, [R1+0x354] ;  /* 0x0003540001037983 */ /* 0x000ee80000300800 */
[----:B------:R0:W-:Y:S04]  /*112f0*/  STL [R1+0x2ec], R6 ;  /* 0x0002ec0601007387 */ /* 0x0001e80000100800 */
[----:B------:R-:W-:Y:S04]  /*11300*/  STL [R1+0x2f8], R7 ;  /* 0x0002f80701007387 */ /* 0x000fe80000100800 */
[----:B------:R-:W4:Y:S01]  /*11310*/  LDL.LU R18, [R1+0x358] ;  /* 0x0003580001127983 */ /* 0x000f220000300800 */
[----:B0-----:R-:W-:-:S02]  /*11320*/  SEL R6, R57, R5, !P1 ;  /* 0x0000000539067207 */ /* 0x001fc40004800000 */
[----:B------:R-:W-:-:S03]  /*11330*/  SEL R5, R57, R59, !P1 ;  /* 0x0000003b39057207 */ /* 0x000fc60004800000 */
[----:B------:R0:W-:Y:S04]  /*11340*/  STL [R1+0x2fc], R6 ;  /* 0x0002fc0601007387 */ /* 0x0001e80000100800 */
[----:B------:R-:W4:Y:S04]  /*11350*/  LDL.LU R59, [R1+0x35c] ;  /* 0x00035c00013b7983 */ /* 0x000f280000300800 */
[----:B------:R1:W-:Y:S01]  /*11360*/  STL [R1+0x314], R5 ;  /* 0x0003140501007387 */ /* 0x0003e20000100800 */
[----:B0-----:R-:W-:-:S03]  /*11370*/  SEL R6, R57, R58, !P1 ;  /* 0x0000003a39067207 */ /* 0x001fc60004800000 */
[----:B------:R-:W4:Y:S04]  /*11380*/  LDL.LU R58, [R1+0x374] ;  /* 0x00037400013a7983 */ /* 0x000f280000300800 */
[----:B------:R-:W-:Y:S01]  /*11390*/  STL [R1+0x320], R6 ;  /* 0x0003200601007387 */ /* 0x000fe20000100800 */
[----:B-1----:R-:W-:-:S03]  /*113a0*/  SEL R5, R57, R56, !P1 ;  /* 0x0000003839057207 */ /* 0x002fc60004800000 */
[----:B------:R-:W4:Y:S04]  /*113b0*/  LDL.LU R17, [R1+0x378] ;  /* 0x0003780001117983 */ /* 0x000f280000300800 */
[----:B------:R-:W4:Y:S04]  /*113c0*/  LDL.LU R16, [R1+0x380] ;  /* 0x0003800001107983 */ /* 0x000f280000300800 */
[----:B------:R-:W-:Y:S04]  /*113d0*/  STL [R1+0x324], R5 ;  /* 0x0003240501007387 */ /* 0x000fe80000100800 */
[----:B------:R-:W4:Y:S01]  /*113e0*/  LDL.LU R56, [R1+0x384] ;  /* 0x0003840001387983 */ /* 0x000f220000300800 */
[----:B------:R-:W-:-:S03]  /*113f0*/  SEL R4, R57, R4, !P1 ;  /* 0x0000000439047207 */ /* 0x000fc60004800000 */
[----:B------:R-:W4:Y:S04]  /*11400*/  LDL.LU R15, [R1+0x394] ;  /* 0x00039400010f7983 */ /* 0x000f280000300800 */
[----:B------:R-:W4:Y:S04]  /*11410*/  LDL.LU R14, [R1+0x398] ;  /* 0x00039800010e7983 */ /* 0x000f280000300800 */
[----:B------:R0:W-:Y:S04]  /*11420*/  STL [R1+0x32c], R4 ;  /* 0x00032c0401007387 */ /* 0x0001e80000100800 */
[----:B0-----:R-:W4:Y:S01]  /*11430*/  LDL.LU R4, [R1+0x3a4] ;  /* 0x0003a40001047983 */ /* 0x001f220000300800 */
[----:B------:R-:W-:-:S03]  /*11440*/  SEL R5, R57, R55, !P1 ;  /* 0x0000003739057207 */ /* 0x000fc60004800000 */
[----:B------:R-:W4:Y:S04]  /*11450*/  LDL.LU R13, [R1+0x3a8] ;  /* 0x0003a800010d7983 */ /* 0x000f280000300800 */
[----:B------:R-:W4:Y:S04]  /*11460*/  LDL.LU R12, [R1+0x3c0] ;  /* 0x0003c000010c7983 */ /* 0x000f280000300800 */
[----:B------:R0:W-:Y:S04]  /*11470*/  STL [R1+0x334], R5 ;  /* 0x0003340501007387 */ /* 0x0001e80000100800 */
[----:B------:R-:W4:Y:S04]  /*11480*/  LDL.LU R55, [R1+0x3c4] ;  /* 0x0003c40001377983 */ /* 0x000f280000300800 */
[----:B------:R-:W4:Y:S01]  /*11490*/  LDL.LU R11, [R1+0x3b4] ;  /* 0x0003b400010b7983 */ /* 0x000f220000300800 */
[----:B0-----:R-:W-:-:S03]  /*114a0*/  SEL R5, R57, R37, !P1 ;  /* 0x0000002539057207 */ /* 0x001fc60004800000 */
        /* <DEDUP_REMOVED lines=8> */
[----:B------:R-:W4:Y:S04]  /*11530*/  LDL.LU R7, [R1+0x3a0] ;  /* 0x0003a00001077983 */ /* 0x000f280000300800 */
[----:B------:R-:W4:Y:S01]  /*11540*/  LDL.LU R6, [R1+0x39c] ;  /* 0x00039c0001067983 */ /* 0x000f220000300800 */
[----:B--2---:R-:W-:-:S05]  /*11550*/  SEL R5, R57, R60, !P1 ;  /* 0x0000003c39057207 */ /* 0x004fca0004800000 */
[----:B------:R0:W-:Y:S04]  /*11560*/  STL [R1+0x34c], R5 ;  /* 0x00034c0501007387 */ /* 0x0001e80000100800 */
[----:B------:R-:W2:Y:S04]  /*11570*/  LDL.LU R60, [R1+0x390] ;  /* 0x00039000013c7983 */ /* 0x000ea80000300800 */
[----:B0-----:R-:W2:Y:S01]  /*11580*/  LDL.LU R5, [R1+0x38c] ;  /* 0x00038c0001057983 */ /* 0x001ea20000300800 */
[----:B---3--:R-:W-:-:S03]  /*11590*/  SEL R19, R57, R3, !P1 ;  /* 0x0000000339137207 */ /* 0x008fc60004800000 */
[----:B------:R-:W3:Y:S04]  /*115a0*/  LDL.LU R3, [R1+0x3b8] ;  /* 0x0003b80001037983 */ /* 0x000ee80000300800 */
[----:B------:R4:W-:Y:S02]  /*115b0*/  STL [R1+0x354], R19 ;  /* 0x0003541301007387 */ /* 0x0009e40000100800 */
[C---:B----4-:R-:W-:Y:S02]  /*115c0*/  SEL R19, R57.reuse, R18, !P1 ;  /* 0x0000001239137207 */ /* 0x050fe40004800000 */
[C---:B------:R-:W-:Y:S02]  /*115d0*/  SEL R18, R57.reuse, R59, !P1 ;  /* 0x0000003b39127207 */ /* 0x040fe40004800000 */
[----:B------:R-:W4:Y:S04]  /*115e0*/  LDL.LU R59, [R1+0x3b0] ;  /* 0x0003b000013b7983 */ /* 0x000f280000300800 */
[----:B------:R0:W-:Y:S04]  /*115f0*/  STL [R1+0x358], R19 ;  /* 0x0003581301007387 */ /* 0x0001e80000100800 */
[----:B------:R1:W-:Y:S01]  /*11600*/  STL [R1+0x35c], R18 ;  /* 0x00035c1201007387 */ /* 0x0003e20000100800 */
[----:B0-----:R-:W-:-:S03]  /*11610*/  SEL R19, R57, R58, !P1 ;  /* 0x0000003a39137207 */ /* 0x001fc60004800000 */
[----:B------:R-:W4:Y:S01]  /*11620*/  LDL.LU R58, [R1+0x388] ;  /* 0x00038800013a7983 */ /* 0x000f220000300800 */
[C---:B-1----:R-:W-:Y:S02]  /*11630*/  SEL R18, R57.reuse, R17, !P1 ;  /* 0x0000001139127207 */ /* 0x042fe40004800000 */
[C---:B------:R-:W-:Y:S01]  /*11640*/  SEL R16, R57.reuse, R16, !P1 ;  /* 0x0000001039107207 */ /* 0x040fe20004800000 */
[----:B------:R-:W-:Y:S04]  /*11650*/  STL [R1+0x374], R19 ;  /* 0x0003741301007387 */ /* 0x000fe80000100800 */
[----:B------:R-:W-:Y:S01]  /*11660*/  STL [R1+0x378], R18 ;  /* 0x0003781201007387 */ /* 0x000fe20000100800 */
[----:B------:R-:W-:-:S03]  /*11670*/  SEL R17, R57, R56, !P1 ;  /* 0x0000003839117207 */ /* 0x000fc60004800000 */
[----:B------:R-:W4:Y:S04]  /*11680*/  LDL.LU R56, [R1+0x37c] ;  /* 0x00037c0001387983 */ /* 0x000f280000300800 */
[----:B------:R0:W-:Y:S04]  /*11690*/  STL [R1+0x380], R16 ;  /* 0x0003801001007387 */ /* 0x0001e80000100800 */
[----:B------:R-:W-:Y:S01]  /*116a0*/  STL [R1+0x384], R17 ;  /* 0x0003841101007387 */ /* 0x000fe20000100800 */
[C---:B0-----:R-:W-:Y:S02]  /*116b0*/  SEL R16, R57.reuse, R15, !P1 ;  /* 0x0000000f39107207 */ /* 0x041fe40004800000 */
[----:B------:R-:W-:-:S03]  /*116c0*/  SEL R15, R57, R4, !P1 ;  /* 0x00000004390f7207 */ /* 0x000fc60004800000 */
[----:B------:R-:W-:Y:S04]  /*116d0*/  STL [R1+0x394], R16 ;  /* 0x0003941001007387 */ /* 0x000fe80000100800 */
[----:B------:R-:W4:Y:S01]  /*116e0*/  LDL.LU R4, [R1+0x370] ;  /* 0x0003700001047983 */ /* 0x000f220000300800 */
[----:B------:R-:W-:-:S05]  /*116f0*/  SEL R14, R57, R14, !P1 ;  /* 0x0000000e390e7207 */ /* 0x000fca0004800000 */
[----:B------:R0:W-:Y:S04]  /*11700*/  STL [R1+0x398], R14 ;  /* 0x0003980e01007387 */ /* 0x0001e80000100800 */
[----:B------:R-:W-:Y:S01]  /*11710*/  STL [R1+0x3a4], R15 ;  /* 0x0003a40f01007387 */ /* 0x000fe20000100800 */
[C---:B0-----:R-:W-:Y:S02]  /*11720*/  SEL R14, R57.reuse, R13, !P1 ;  /* 0x0000000d390e7207 */ /* 0x041fe40004800000 */
[----:B------:R-:W-:-:S03]  /*11730*/  SEL R13, R57, R55, !P1 ;  /* 0x00000037390d7207 */ /* 0x000fc60004800000 */
[----:B------:R-:W-:Y:S04]  /*11740*/  STL [R1+0x3a8], R14 ;  /* 0x0003a80e01007387 */ /* 0x000fe80000100800 */
[----:B------:R-:W4:Y:S01]  /*11750*/  LDL.LU R55, [R1+0x36c] ;  /* 0x00036c0001377983 */ /* 0x000f220000300800 */
[C---:B------:R-:W-:Y:S02]  /*11760*/  SEL R12, R57.reuse, R12, !P1 ;  /* 0x0000000c390c7207 */ /* 0x040fe40004800000 */
[----:B------:R-:W-:-:S03]  /*11770*/  SEL R10, R57, R10, !P1 ;  /* 0x0000000a390a7207 */ /* 0x000fc60004800000 */
[----:B------:R0:W-:Y:S04]  /*11780*/  STL [R1+0x3c0], R12 ;  /* 0x0003c00c01007387 */ /* 0x0001e80000100800 */
[----:B------:R-:W-:Y:S01]  /*11790*/  STL [R1+0x3cc], R13 ;  /* 0x0003cc0d01007387 */ /* 0x000fe20000100800 */
[C---:B0-----:R-:W-:Y:S02]  /*117a0*/  SEL R12, R57.reuse, R11, !P1 ;  /* 0x0000000b390c7207 */ /* 0x041fe40004800000 */
[----:B------:R-:W-:-:S03]  /*117b0*/  SEL R11, R57, R37, !P1 ;  /* 0x00000025390b7207 */ /* 0x000fc60004800000 */
[----:B------:R-:W-:Y:S04]  /*117c0*/  STL [R1+0x3c8], R12 ;  /* 0x0003c80c01007387 */ /* 0x000fe80000100800 */
[----:B------:R-:W4:Y:S01]  /*117d0*/  LDL.LU R37, [R1+0x368] ;  /* 0x0003680001257983 */ /* 0x000f220000300800 */
        /* <DEDUP_REMOVED lines=10> */
[----:B0-----:R-:W-:-:S05]  /*11880*/  SEL R8, R57, R7, !P1 ;  /* 0x0000000739087207 */ /* 0x001fca0004800000 */
[----:B------:R-:W-:Y:S01]  /*11890*/  STL [R1+0x3dc], R8 ;  /* 0x0003dc0801007387 */ /* 0x000fe20000100800 */
[----:B--2---:R-:W-:-:S03]  /*118a0*/  SEL R7, R57, R60, !P1 ;  /* 0x0000003c39077207 */ /* 0x004fc60004800000 */
[----:B------:R-:W2:Y:S04]  /*118b0*/  LDL.LU R60, [R1+0x360] ;  /* 0x00036000013c7983 */ /* 0x000ea80000300800 */
[----:B------:R0:W-:Y:S04]  /*118c0*/  STL [R1+0x3d8], R6 ;  /* 0x0003d80601007387 */ /* 0x0001e80000100800 */
[----:B------:R-:W-:Y:S04]  /*118d0*/  STL [R1+0x3d4], R7 ;  /* 0x0003d40701007387 */ /* 0x000fe80000100800 */
[----:B------:R-:W2:Y:S01]  /*118e0*/  LDL.LU R18, [R1+0x350] ;  /* 0x0003500001127983 */ /* 0x000ea20000300800 */
[----:B0-----:R-:W-:-:S05]  /*118f0*/  SEL R6, R57, R5, !P1 ;  /* 0x0000000539067207 */ /* 0x001fca0004800000 */
[----:B------:R4:W-:Y:S01]  /*11900*/  STL [R1+0x3bc], R6 ;  /* 0x0003bc0601007387 */ /* 0x0009e20000100800 */
[----:B---3--:R-:W-:-:S03]  /*11910*/  SEL R5, R57, R3, !P1 ;  /* 0x0000000339057207 */ /* 0x008fc60004800000 */
[----:B------:R-:W3:Y:S04]  /*11920*/  LDL.LU R3, [R1+0x348] ;  /* 0x0003480001037983 */ /* 0x000ee80000300800 */
[----:B------:R0:W-:Y:S01]  /*11930*/  STL [R1+0x3b8], R5 ;  /* 0x0003b80501007387 */ /* 0x0001e20000100800 */
[----:B----4-:R-:W-:-:S03]  /*11940*/  SEL R6, R57, R59, !P1 ;  /* 0x0000003b39067207 */ /* 0x010fc60004800000 */
[----:B------:R-:W4:Y:S04]  /*11950*/  LDL.LU R59, [R1+0x340] ;  /* 0x00034000013b7983 */ /* 0x000f280000300800 */
[----:B------:R-:W-:Y:S04]  /*11960*/  STL [R1+0x3b4], R6 ;  /* 0x0003b40601007387 */ /* 0x000fe80000100800 */
[----:B------:R-:W4:Y:S04]  /*11970*/  LDL.LU R17, [R1+0x33c] ;  /* 0x00033c0001117983 */ /* 0x000f280000300800 */
[----:B------:R-:W4:Y:S01]  /*11980*/  LDL.LU R16, [R1+0x330] ;  /* 0x0003300001107983 */ /* 0x000f220000300800 */
[----:B0-----:R-:W-:-:S05]  /*11990*/  SEL R5, R57, R58, !P1 ;  /* 0x0000003a39057207 */ /* 0x001fca0004800000 */
[----:B------:R0:W-:Y:S04]  /*119a0*/  STL [R1+0x3b0], R5 ;  /* 0x0003b00501007387 */ /* 0x0001e80000100800 */
[----:B------:R-:W4:Y:S04]  /*119b0*/  LDL.LU R58, [R1+0x31c] ;  /* 0x00031c00013a7983 */ /* 0x000f280000300800 */
[----:B------:R-:W4:Y:S01]  /*119c0*/  LDL.LU R15, [R1+0x318] ;  /* 0x00031800010f7983 */ /* 0x000f220000300800 */
[----:B0-----:R-:W-:-:S03]  /*119d0*/  SEL R5, R57, R56, !P1 ;  /* 0x0000003839057207 */ /* 0x001fc60004800000 */
[----:B------:R-:W4:Y:S04]  /*119e0*/  LDL.LU R14, [R1+0x30c] ;  /* 0x00030c00010e7983 */ /* 0x000f280000300800 */
[----:B------:R-:W-:Y:S04]  /*119f0*/  STL [R1+0x3ac], R5 ;  /* 0x0003ac0501007387 */ /* 0x000fe80000100800 */
[----:B------:R-:W4:Y:S04]  /*11a00*/  LDL.LU R56, [R1+0x304] ;  /* 0x0003040001387983 */ /* 0x000f280000300800 */
[----:B------:R-:W4:Y:S04]  /*11a10*/  LDL.LU R13, [R1+0x2f0] ;  /* 0x0002f000010d7983 */ /* 0x000f280000300800 */
[----:B------:R-:W4:Y:S01]  /*11a20*/  LDL.LU R12, [R1+0x148] ;  /* 0x00014800010c7983 */ /* 0x000f220000300800 */
[----:B------:R-:W-:-:S05]  /*11a30*/  SEL R4, R57, R4, !P1 ;  /* 0x0000000439047207 */ /* 0x000fca0004800000 */
[----:B------:R0:W-:Y:S04]  /*11a40*/  STL [R1+0x3a0], R4 ;  /* 0x0003a00401007387 */ /* 0x0001e80000100800 */
[----:B0-----:R-:W4:Y:S04]  /*11a50*/  LDL.LU R4, [R1+0x130] ;  /* 0x0001300001047983 */ /* 0x001f280000300800 */
[----:B------:R-:W4:Y:S04]  /*11a60*/  LDL.LU R11, [R1+0x310] ;  /* 0x00031000010b7983 */ /* 0x000f280000300800 */
[----:B------:R-:W4:Y:S01]  /*11a70*/  LDL.LU R10, [R1+0x11c] ;  /* 0x00011c00010a7983 */ /* 0x000f220000300800 */
[----:B------:R-:W-:-:S05]  /*11a80*/  SEL R5, R57, R55, !P1 ;  /* 0x0000003739057207 */ /* 0x000fca0004800000 */
[----:B------:R0:W-:Y:S04]  /*11a90*/  STL [R1+0x39c], R5 ;  /* 0x00039c0501007387 */ /* 0x0001e80000100800 */
[----:B------:R-:W4:Y:S04]  /*11aa0*/  LDL.LU R55, [R1+0x308] ;  /* 0x0003080001377983 */ /* 0x000f280000300800 */
[----:B------:R-:W4:Y:S04]  /*11ab0*/  LDL.LU R9, [R1+0x328] ;  /* 0x0003280001097983 */ /* 0x000f280000300800 */
[----:B------:R-:W4:Y:S01]  /*11ac0*/  LDL.LU R8, [R1+0x300] ;  /* 0x0003000001087983 */ /* 0x000f220000300800 */
[----:B0-----:R-:W-:-:S05]  /*11ad0*/  SEL R5, R57, R37, !P1 ;  /* 0x0000002539057207 */ /* 0x001fca0004800000 */
[----:B------:R0:W-:Y:S04]  /*11ae0*/  STL [R1+0x390], R5 ;  /* 0x0003900501007387 */ /* 0x0001e80000100800 */
[----:B------:R-:W4:Y:S04]  /*11af0*/  LDL.LU R37, [R1+0x2f4] ;  /* 0x0002f40001257983 */ /* 0x000f280000300800 */
[----:B------:R-:W4:Y:S04]  /*11b00*/  LDL.LU R7, [R1+0x8c] ;  /* 0x00008c0001077983 */ /* 0x000f280000300800 */
[----:B------:R-:W4:Y:S01]  /*11b10*/  LDL.LU R6, [R1+0x2dc] ;  /* 0x0002dc0001067983 */ /* 0x000f220000300800 */
[----:B0-----:R-:W-:-:S05]  /*11b20*/  SEL R5, R57, R61, !P1 ;  /* 0x0000003d39057207 */ /* 0x001fca0004800000 */
[----:B------:R0:W-:Y:S04]  /*11b30*/  STL [R1+0x38c], R5 ;  /* 0x00038c0501007387 */ /* 0x0001e80000100800 */
[----:B------:R-:W4:Y:S04]  /*11b40*/  LDL.LU R61, [R1+0x3c] ;  /* 0x00003c00013d7983 */ /* 0x000f280000300800 */
[----:B0-----:R-:W4:Y:S01]  /*11b50*/  LDL.LU R5, [R1+0x140] ;  /* 0x0001400001057983 */ /* 0x001f220000300800 */
[----:B--2---:R-:W-:-:S03]  /*11b60*/  SEL R19, R57, R60, !P1 ;  /* 0x0000003c39137207 */ /* 0x004fc60004800000 */
[----:B------:R-:W2:Y:S04]  /*11b70*/  LDL.LU R60, [R1+0x144] ;  /* 0x00014400013c7983 */ /* 0x000ea80000300800 */
[----:B------:R0:W-:Y:S02]  /*11b80*/  STL [R1+0x388], R19 ;  /* 0x0003881301007387 */ /* 0x0001e40000100800 */
[C---:B0-----:R-:W-:Y:S02]  /*11b90*/  SEL R19, R57.reuse, R18, !P1 ;  /* 0x0000001239137207 */ /* 0x041fe40004800000 */
[C---:B---3--:R-:W-:Y:S02]  /*11ba0*/  SEL R18, R57.reuse, R3, !P1 ;  /* 0x0000000339127207 */ /* 0x048fe40004800000 */
[----:B------:R-:W3:Y:S04]  /*11bb0*/  LDL.LU R3, [R1+0x13c] ;  /* 0x00013c0001037983 */ /* 0x000ee80000300800 */
[----:B------:R4:W-:Y:S04]  /*11bc0*/  STL [R1+0x37c], R19 ;  /* 0x00037c1301007387 */ /* 0x0009e80000100800 */
[----:B------:R0:W-:Y:S01]  /*11bd0*/  STL [R1+0x370], R18 ;  /* 0x0003701201007387 */ /* 0x0001e20000100800 */
[----:B----4-:R-:W-:-:S03]  /*11be0*/  SEL R19, R57, R59, !P1 ;  /* 0x0000003b39137207 */ /* 0x010fc60004800000 */
[----:B------:R-:W4:Y:S01]  /*11bf0*/  LDL.LU R59, [R1+0x134] ;  /* 0x00013400013b7983 */ /* 0x000f220000300800 */
[----:B0-----:R-:W-:-:S03]  /*11c00*/  SEL R18, R57, R17, !P1 ;  /* 0x0000001139127207 */ /* 0x001fc60004800000 */
[----:B------:R-:W-:Y:S01]  /*11c10*/  STL [R1+0x36c], R19 ;  /* 0x00036c1301007387 */ /* 0x000fe20000100800 */
[----:B------:R-:W-:-:S03]  /*11c20*/  SEL R16, R57, R16, !P1 ;  /* 0x0000001039107207 */ /* 0x000fc60004800000 */
[----:B------:R-:W-:Y:S01]  /*11c30*/  STL [R1+0x368], R18 ;  /* 0x0003681201007387 */ /* 0x000fe20000100800 */
[----:B------:R-:W-:-:S03]  /*11c40*/  SEL R17, R57, R58, !P1 ;  /* 0x0000003a39117207 */ /* 0x000fc60004800000 */
[----:B------:R-:W4:Y:S04]  /*11c50*/  LDL.LU R58, [R1+0x12c] ;  /* 0x00012c00013a7983 */ /* 0x000f280000300800 */
[----:B------:R0:W-:Y:S01]  /*11c60*/  STL [R1+0x364], R16 ;  /* 0x0003641001007387 */ /* 0x0001e20000100800 */
[----:B------:R-:W-:-:S03]  /*11c70*/  SEL R14, R57, R14, !P1 ;  /* 0x0000000e390e7207 */ /* 0x000fc60004800000 */
[----:B------:R-:W-:Y:S01]  /*11c80*/  STL [R1+0x360], R17 ;  /* 0x0003601101007387 */ /* 0x000fe20000100800 */
[C---:B0-----:R-:W-:Y:S02]  /*11c90*/  SEL R16, R57.reuse, R15, !P1 ;  /* 0x0000000f39107207 */ /* 0x041fe40004800000 */
[----:B------:R-:W-:-:S03]  /*11ca0*/  SEL R15, R57, R56, !P1 ;  /* 0x00000038390f7207 */ /* 0x000fc60004800000 */
[----:B------:R-:W-:Y:S04]  /*11cb0*/  STL [R1+0x350], R16 ;  /* 0x0003501001007387 */ /* 0x000fe80000100800 */
[----:B------:R-:W4:Y:S04]  /*11cc0*/  LDL.LU R56, [R1+0x124] ;  /* 0x0001240001387983 */ /* 0x000f280000300800 */
[----:B------:R0:W-:Y:S04]  /*11cd0*/  STL [R1+0x348], R14 ;  /* 0x0003480e01007387 */ /* 0x0001e80000100800 */
[----:B------:R-:W-:Y:S01]  /*11ce0*/  STL [R1+0x340], R15 ;  /* 0x0003400f01007387 */ /* 0x000fe20000100800 */
[----:B0-----:R-:W-:-:S02]  /*11cf0*/  SEL R14, R57, R13, !P1 ;  /* 0x0000000d390e7207 */ /* 0x001fc40004800000 */
        /* <DEDUP_REMOVED lines=24> */
[----:B------:R-:W4:Y:S04]  /*11e80*/  LDL.LU R61, [R1+0x104] ;  /* 0x00010400013d7983 */ /* 0x000f280000300800 */
[----:B------:R0:W-:Y:S04]  /*11e90*/  STL [R1+0x2f0], R6 ;  /* 0x0002f00601007387 */ /* 0x0001e80000100800 */
[----:B------:R-:W-:Y:S04]  /*11ea0*/  STL [R1+0x2dc], R7 ;  /* 0x0002dc0701007387 */ /* 0x000fe80000100800 */
[----:B------:R-:W4:Y:S01]  /*11eb0*/  LDL.LU R18, [R1+0x118] ;  /* 0x0001180001127983 */ /* 0x000f220000300800 */
[----:B0-----:R-:W-:-:S05]  /*11ec0*/  SEL R6, R57, R5, !P1 ;  /* 0x0000000539067207 */ /* 0x001fca0004800000 */
[----:B------:R3:W-:Y:S01]  /*11ed0*/  STL [R1+0x148], R6 ;  /* 0x0001480601007387 */ /* 0x0007e20000100800 */
[----:B--2---:R-:W-:-:S03]  /*11ee0*/  SEL R5, R57, R60, !P1 ;  /* 0x0000003c39057207 */ /* 0x004fc60004800000 */
[----:B------:R-:W2:Y:S04]  /*11ef0*/  LDL.LU R60, [R1+0x114] ;  /* 0x00011400013c7983 */ /* 0x000ea80000300800 */
[----:B------:R4:W-:Y:S01]  /*11f00*/  STL [R1+0x144], R5 ;  /* 0x0001440501007387 */ /* 0x0009e20000100800 */
[----:B---3--:R-:W-:-:S03]  /*11f10*/  SEL R6, R57, R3, !P1 ;  /* 0x0000000339067207 */ /* 0x008fc60004800000 */
[----:B------:R-:W3:Y:S04]  /*11f20*/  LDL.LU R3, [R1+0x10c] ;  /* 0x00010c0001037983 */ /* 0x000ee80000300800 */
[----:B------:R-:W-:Y:S04]  /*11f30*/  STL [R1+0x140], R6 ;  /* 0x0001400601007387 */ /* 0x000fe80000100800 */
[----:B------:R-:W3:Y:S04]  /*11f40*/  LDL.LU R17, [R1+0x100] ;  /* 0x0001000001117983 */ /* 0x000ee80000300800 */
[----:B------:R-:W3:Y:S01]  /*11f50*/  LDL.LU R16, [R1+0xfc] ;  /* 0x0000fc0001107983 */ /* 0x000ee20000300800 */
[----:B----4-:R-:W-:-:S05]  /*11f60*/  SEL R5, R57, R59, !P1 ;  /* 0x0000003b39057207 */ /* 0x010fca0004800000 */
        /* <DEDUP_REMOVED lines=28> */
[----:B------:R-:W-:-:S03]  /*12130*/  SEL R19, R57, R61, !P1 ;  /* 0x0000003d39137207 */ /* 0x000fc60004800000 */
[----:B------:R-:W4:Y:S04]  /*12140*/  LDL.LU R61, [R1+0xac] ;  /* 0x0000ac00013d7983 */ /* 0x000f280000300800 */
[----:B------:R0:W-:Y:S02]  /*12150*/  STL [R1+0x11c], R19 ;  /* 0x00011c1301007387 */ /* 0x0001e40000100800 */
[C---:B0-----:R-:W-:Y:S02]  /*12160*/  SEL R19, R57.reuse, R18, !P1 ;  /* 0x0000001239137207 */ /* 0x041fe40004800000 */
[C---:B--2---:R-:W-:Y:S02]  /*12170*/  SEL R18, R57.reuse, R60, !P1 ;  /* 0x0000003c39127207 */ /* 0x044fe40004800000 */
[----:B------:R-:W2:Y:S04]  /*12180*/  LDL.LU R60, [R1+0x20c] ;  /* 0x00020c00013c7983 */ /* 0x000ea80000300800 */
[----:B------:R3:W-:Y:S04]  /*12190*/  STL [R1+0x118], R19 ;  /* 0x0001181301007387 */ /* 0x0007e80000100800 */
[----:B------:R0:W-:Y:S01]  /*121a0*/  STL [R1+0x114], R18 ;  /* 0x0001141201007387 */ /* 0x0001e20000100800 */
[----:B---3--:R-:W-:-:S03]  /*121b0*/  SEL R19, R57, R3, !P1 ;  /* 0x0000000339137207 */ /* 0x008fc60004800000 */
[----:B------:R-:W3:Y:S01]  /*121c0*/  LDL.LU R3, [R1+0x9c] ;  /* 0x00009c0001037983 */ /* 0x000ee20000300800 */
[----:B0-----:R-:W-:-:S03]  /*121d0*/  SEL R18, R57, R17, !P1 ;  /* 0x0000001139127207 */ /* 0x001fc60004800000 */
[----:B------:R-:W-:Y:S01]  /*121e0*/  STL [R1+0x10c], R19 ;  /* 0x00010c1301007387 */ /* 0x000fe20000100800 */
[----:B------:R-:W-:-:S03]  /*121f0*/  SEL R16, R57, R16, !P1 ;  /* 0x0000001039107207 */ /* 0x000fc60004800000 */
[----:B------:R-:W-:Y:S01]  /*12200*/  STL [R1+0x104], R18 ;  /* 0x0001041201007387 */ /* 0x000fe20000100800 */
[----:B----4-:R-:W-:-:S03]  /*12210*/  SEL R17, R57, R59, !P1 ;  /* 0x0000003b39117207 */ /* 0x010fc60004800000 */
[----:B------:R-:W4:Y:S04]  /*12220*/  LDL.LU R59, [R1+0x94] ;  /* 0x00009400013b7983 */ /* 0x000f280000300800 */
[----:B------:R0:W-:Y:S01]  /*12230*/  STL [R1+0x100], R16 ;  /* 0x0001001001007387 */ /* 0x0001e20000100800 */
[----:B------:R-:W-:-:S03]  /*12240*/  SEL R14, R57, R14, !P1 ;  /* 0x0000000e390e7207 */ /* 0x000fc60004800000 */
[----:B------:R-:W-:Y:S01]  /*12250*/  STL [R1+0xfc], R17 ;  /* 0x0000fc1101007387 */ /* 0x000fe20000100800 */
[----:B0-----:R-:W-:-:S05]  /*12260*/  SEL R16, R57, R15, !P1 ;  /* 0x0000000f39107207 */ /* 0x001fca0004800000 */
[----:B------:R-:W-:Y:S01]  /*12270*/  STL [R1+0xf8], R16 ;  /* 0x0000f81001007387 */ /* 0x000fe20000100800 */
[----:B------:R-:W-:-:S03]  /*12280*/  SEL R15, R57, R58, !P1 ;  /* 0x0000003a390f7207 */ /* 0x000fc60004800000 */
        /* <DEDUP_REMOVED lines=8> */
[----:B------:R0:W-:Y:S04]  /*12310*/  STL [R1+0xe4], R12 ;  /* 0x0000e40c01007387 */ /* 0x0001e80000100800 */
[----:B------:R-:W-:Y:S01]  /*12320*/  STL [R1+0xdc], R13 ;  /* 0x0000dc0d01007387 */ /* 0x000fe20000100800 */
[----:B0-----:R-:W-:-:S05]  /*12330*/  SEL R12, R57, R11, !P1 ;  /* 0x0000000b390c7207 */ /* 0x001fca0004800000 */
[----:B------:R-:W-:Y:S01]  /*12340*/  STL [R1+0xd8], R12 ;  /* 0x0000d80c01007387 */ /* 0x000fe20000100800 */
[----:B------:R-:W-:-:S03]  /*12350*/  SEL R11, R57, R4, !P1 ;  /* 0x00000004390b7207 */ /* 0x000fc60004800000 */
        /* <DEDUP_REMOVED lines=19> */
[----:B0-----:R-:W-:-:S02]  /*12490*/  SEL R6, R57, R5, !P1 ;  /* 0x0000000539067207 */ /* 0x001fc40004800000 */
[----:B------:R-:W-:-:S03]  /*124a0*/  SEL R5, R57, R61, !P1 ;  /* 0x0000003d39057207 */ /* 0x000fc60004800000 */
[----:B------:R-:W-:Y:S04]  /*124b0*/  STL [R1+0xb0], R6 ;  /* 0x0000b00601007387 */ /* 0x000fe80000100800 */
[----:B------:R-:W4:Y:S04]  /*124c0*/  LDL.LU R61, [R1+0x68] ;  /* 0x00006800013d7983 */ /* 0x000f280000300800 */
[----:B------:R2:W-:Y:S02]  /*124d0*/  STL [R1+0xac], R5 ;  /* 0x0000ac0501007387 */ /* 0x0005e40000100800 */
[----:B--2---:R-:W-:-:S02]  /*124e0*/  SEL R5, R57, R60, !P1 ;  /* 0x0000003c39057207 */ /* 0x004fc40004800000 */
[----:B------:R-:W2:Y:S04]  /*124f0*/  LDL.LU R60, [R1+0x64] ;  /* 0x00006400013c7983 */ /* 0x000ea80000300800 */
[----:B------:R-:W-:Y:S04]  /*12500*/  STL [R1+0xa4], R5 ;  /* 0x0000a40501007387 */ /* 0x000fe80000100800 */
[----:B------:R-:W2:Y:S04]  /*12510*/  LDL.LU R17, [R1+0x60] ;  /* 0x0000600001117983 */ /* 0x000ea80000300800 */
[----:B------:R-:W2:Y:S01]  /*12520*/  LDL.LU R16, [R1+0x5c] ;  /* 0x00005c0001107983 */ /* 0x000ea20000300800 */
[----:B---3--:R-:W-:-:S05]  /*12530*/  SEL R3, R57, R3, !P1 ;  /* 0x0000000339037207 */ /* 0x008fca0004800000 */
[----:B------:R0:W-:Y:S04]  /*12540*/  STL [R1+0x9c], R3 ;  /* 0x00009c0301007387 */ /* 0x0001e80000100800 */
[----:B0-----:R-:W3:Y:S04]  /*12550*/  LDL.LU R3, [R1+0x58] ;  /* 0x0000580001037983 */ /* 0x001ee80000300800 */
        /* <DEDUP_REMOVED lines=24> */
[----:B0-----:R-:W4:Y:S04]  /*126e0*/  LDL.LU R5, [R1+0x18c] ;  /* 0x00018c0001057983 */ /* 0x001f280000300800 */
[----:B------:R-:W4:Y:S01]  /*126f0*/  LDL.LU R55, [R1+0x188] ;  /* 0x0001880001377983 */ /* 0x000f220000300800 */
[----:B------:R-:W-:-:S03]  /*12700*/  SEL R19, R57, R37, !P1 ;  /* 0x0000002539137207 */ /* 0x000fc60004800000 */
[----:B------:R-:W4:Y:S04]  /*12710*/  LDL.LU R37, [R1+0x184] ;  /* 0x0001840001257983 */ /* 0x000f280000300800 */
[----:B------:R0:W-:Y:S02]  /*12720*/  STL [R1+0x74], R19 ;  /* 0x0000741301007387 */ /* 0x0001e40000100800 */
[C---:B0-----:R-:W-:Y:S02]  /*12730*/  SEL R19, R57.reuse, R18, !P1 ;  /* 0x0000001239137207 */ /* 0x041fe40004800000 */
[C---:B------:R-:W-:Y:S02]  /*12740*/  SEL R18, R57.reuse, R61, !P1 ;  /* 0x0000003d39127207 */ /* 0x040fe40004800000 */
[----:B------:R-:W4:Y:S04]  /*12750*/  LDL.LU R61, [R1+0x180] ;  /* 0x00018000013d7983 */ /* 0x000f280000300800 */
[----:B------:R2:W-:Y:S04]  /*12760*/  STL [R1+0x70], R19 ;  /* 0x0000701301007387 */ /* 0x0005e80000100800 */
[----:B------:R0:W-:Y:S01]  /*12770*/  STL [R1+0x6c], R18 ;  /* 0x00006c1201007387 */ /* 0x0001e20000100800 */
[----:B--2---:R-:W-:-:S03]  /*12780*/  SEL R19, R57, R60, !P1 ;  /* 0x0000003c39137207 */ /* 0x004fc60004800000 */
[----:B------:R-:W2:Y:S01]  /*12790*/  LDL.LU R60, [R1+0x178] ;  /* 0x00017800013c7983 */ /* 0x000ea20000300800 */
[----:B0-----:R-:W-:-:S03]  /*127a0*/  SEL R18, R57, R17, !P1 ;  /* 0x0000001139127207 */ /* 0x001fc60004800000 */
[----:B------:R-:W-:Y:S01]  /*127b0*/  STL [R1+0x68], R19 ;  /* 0x0000681301007387 */ /* 0x000fe20000100800 */
[----:B------:R-:W-:-:S03]  /*127c0*/  SEL R16, R57, R16, !P1 ;  /* 0x0000001039107207 */ /* 0x000fc60004800000 */
[----:B------:R-:W-:Y:S01]  /*127d0*/  STL [R1+0x64], R18 ;  /* 0x0000641201007387 */ /* 0x000fe20000100800 */
[----:B---3--:R-:W-:-:S03]  /*127e0*/  SEL R17, R57, R3, !P1 ;  /* 0x0000000339117207 */ /* 0x008fc60004800000 */
[----:B------:R-:W3:Y:S04]  /*127f0*/  LDL.LU R3, [R1+0x174] ;  /* 0x0001740001037983 */ /* 0x000ee80000300800 */
[----:B------:R0:W-:Y:S01]  /*12800*/  STL [R1+0x60], R16 ;  /* 0x0000601001007387 */ /* 0x0001e20000100800 */
[----:B------:R-:W-:-:S03]  /*12810*/  SEL R14, R57, R14, !P1 ;  /* 0x0000000e390e7207 */ /* 0x000fc60004800000 */
[----:B------:R-:W-:Y:S01]  /*12820*/  STL [R1+0x5c], R17 ;  /* 0x00005c1101007387 */ /* 0x000fe20000100800 */
[----:B0-----:R-:W-:-:S05]  /*12830*/  SEL R16, R57, R15, !P1 ;  /* 0x0000000f39107207 */ /* 0x001fca0004800000 */
        /* <DEDUP_REMOVED lines=19> */
[C---:B0-----:R-:W-:Y:S02]  /*12970*/  SEL R10, R57.reuse, R9, !P1 ;  /* 0x00000009390a7207 */ /* 0x041fe40004800000 */
[----:B------:R-:W-:-:S03]  /*12980*/  SEL R9, R57, R8, !P1 ;  /* 0x0000000839097207 */ /* 0x000fc60004800000 */
[----:B------:R-:W-:Y:S01]  /*12990*/  STL [R1+0x30], R10 ;  /* 0x0000300a01007387 */ /* 0x000fe20000100800 */
[----:B------:R-:W-:-:S03]  /*129a0*/  SEL R8, R57, R4, !P1 ;  /* 0x0000000439087207 */ /* 0x000fc60004800000 */
[----:B------:R-:W4:Y:S04]  /*129b0*/  LDL.LU R4, [R1+0x168] ;  /* 0x0001680001047983 */ /* 0x000f280000300800 */
[----:B------:R0:W-:Y:S04]  /*129c0*/  STL [R1+0x2c], R9 ;  /* 0x00002c0901007387 */ /* 0x0001e80000100800 */
[----:B------:R1:W-:Y:S01]  /*129d0*/  STL [R1+0x20], R8 ;  /* 0x0000200801007387 */ /* 0x0003e20000100800 */
[C---:B0-----:R-:W-:Y:S02]  /*129e0*/  SEL R9, R57.reuse, R7, !P1 ;  /* 0x0000000739097207 */ /* 0x041fe40004800000 */
[----:B-1----:R-:W-:-:S03]  /*129f0*/  SEL R8, R57, R6, !P1 ;  /* 0x0000000639087207 */ /* 0x002fc60004800000 */
[----:B------:R0:W-:Y:S04]  /*12a00*/  STL [R1+0x1c], R9 ;  /* 0x00001c0901007387 */ /* 0x0001e80000100800 */
[----:B------:R-:W4:Y:S01]  /*12a10*/  LDL.LU R6, [R1+0x128] ;  /* 0x0001280001067983 */ /* 0x000f220000300800 */
[----:B------:R-:W-:-:S03]  /*12a20*/  SEL R7, R57, R5, !P1 ;  /* 0x0000000539077207 */ /* 0x000fc60004800000 */
[----:B------:R-:W-:Y:S01]  /*12a30*/  STL [R1+0x18], R8 ;  /* 0x0000180801007387 */ /* 0x000fe20000100800 */
[----:B------:R-:W-:-:S03]  /*12a40*/  SEL R5, R57, R55, !P1 ;  /* 0x0000003739057207 */ /* 0x000fc60004800000 */
[----:B------:R-:W-:Y:S04]  /*12a50*/  STL [R1+0x14], R7 ;  /* 0x0000140701007387 */ /* 0x000fe80000100800 */
[----:B------:R-:W4:Y:S01]  /*12a60*/  LDL.LU R55, [R1+0x160] ;  /* 0x0001600001377983 */ /* 0x000f220000300800 */
[----:B------:R-:W-:-:S03]  /*12a70*/  SEL R37, R57, R37, !P1 ;  /* 0x0000002539257207 */ /* 0x000fc60004800000 */
[----:B------:R1:W-:Y:S04]  /*12a80*/  STL [R1+0x10], R5 ;  /* 0x0000100501007387 */ /* 0x0003e80000100800 */
[----:B------:R-:W-:Y:S01]  /*12a90*/  STL [R1+0x1ea0], R37 ;  /* 0x001ea02501007387 */ /* 0x000fe20000100800 */
[----:B------:R-:W-:-:S05]  /*12aa0*/  SEL R61, R57, R61, !P1 ;  /* 0x0000003d393d7207 */ /* 0x000fca0004800000 */
[----:B------:R-:W-:Y:S04]  /*12ab0*/  STL [R1+0x1ea4], R61 ;  /* 0x001ea43d01007387 */ /* 0x000fe80000100800 */
[----:B------:R-:W4:Y:S04]  /*12ac0*/  LDL.LU R13, [R1+0x138] ;  /* 0x00013800010d7983 */ /* 0x000f280000300800 */
[----:B------:R-:W4:Y:S01]  /*12ad0*/  LDL.LU R14, [R1+0x154] ;  /* 0x00015400010e7983 */ /* 0x000f220000300800 */
[----:B--2---:R-:W-:-:S05]  /*12ae0*/  SEL R60, R57, R60, !P1 ;  /* 0x0000003c393c7207 */ /* 0x004fca0004800000 */
[----:B------:R-:W-:Y:S04]  /*12af0*/  STL [R1+0x1ea8], R60 ;  /* 0x001ea83c01007387 */ /* 0x000fe80000100800 */
[----:B------:R-:W2:Y:S04]  /*12b00*/  LDL.LU R15, [R1+0x150] ;  /* 0x00015000010f7983 */ /* 0x000ea80000300800 */
[----:B------:R-:W2:Y:S01]  /*12b10*/  LDL.LU R16, [R1+0xd0] ;  /* 0x0000d00001107983 */ /* 0x000ea20000300800 */
[----:B---3--:R-:W-:-:S05]  /*12b20*/  SEL R3, R57, R3, !P1 ;  /* 0x0000000339037207 */ /* 0x008fca0004800000 */
[----:B------:R-:W-:Y:S04]  /*12b30*/  STL [R1+0x1eac], R3 ;  /* 0x001eac0301007387 */ /* 0x000fe80000100800 */
[----:B------:R-:W3:Y:S04]  /*12b40*/  LDL.LU R17, [R1+0xe0] ;  /* 0x0000e00001117983 */ /* 0x000ee80000300800 */
[----:B------:R-:W3:Y:S01]  /*12b50*/  LDL.LU R18, [R1+0xe8] ;  /* 0x0000e80001127983 */ /* 0x000ee20000300800 */
[----:B----4-:R-:W-:-:S05]  /*12b60*/  SEL R59, R57, R59, !P1 ;  /* 0x0000003b393b7207 */ /* 0x010fca0004800000 */
[----:B------:R-:W-:Y:S04]  /*12b70*/  STL [R1+0x1eb0], R59 ;  /* 0x001eb03b01007387 */ /* 0x000fe80000100800 */
[----:B------:R-:W4:Y:S04]  /*12b80*/  LDL.LU R19, [R1+0x110] ;  /* 0x0001100001137983 */ /* 0x000f280000300800 */
[----:B------:R-:W4:Y:S01]  /*12b90*/  LDL.LU R20, [R1+0x108] ;  /* 0x0001080001147983 */ /* 0x000f220000300800 */
[----:B------:R-:W-:-:S05]  /*12ba0*/  SEL R58, R57, R58, !P1 ;  /* 0x0000003a393a7207 */ /* 0x000fca0004800000 */
[----:B------:R-:W-:Y:S04]  /*12bb0*/  STL [R1+0x1eb4], R58 ;  /* 0x001eb43a01007387 */ /* 0x000fe80000100800 */
[----:B------:R-:W4:Y:S04]  /*12bc0*/  LDL.LU R21, [R1+0xa0] ;  /* 0x0000a00001157983 */ /* 0x000f280000300800 */
[----:B0-----:R-:W4:Y:S01]  /*12bd0*/  LDL.LU R9, [R1+0x98] ;  /* 0x0000980001097983 */ /* 0x001f220000300800 */
[----:B------:R-:W-:-:S05]  /*12be0*/  SEL R56, R57, R56, !P1 ;  /* 0x0000003839387207 */ /* 0x000fca0004800000 */
[----:B------:R-:W-:Y:S01]  /*12bf0*/  STL [R1+0x1eb8], R56 ;  /* 0x001eb83801007387 */ /* 0x000fe20000100800 */
[----:B------:R-:W-:-:S03]  /*12c00*/  SEL R10, R57, R4, !P1 ;  /* 0x00000004390a7207 */ /* 0x000fc60004800000 */
[----:B------:R-:W4:Y:S04]  /*12c10*/  LDL.LU R4, [R1+0x90] ;  /* 0x0000900001047983 */ /* 0x000f280000300800 */
[----:B-1----:R-:W4:Y:S04]  /*12c20*/  LDL.LU R5, [R1+0x80] ;  /* 0x0000800001057983 */ /* 0x002f280000300800 */
[----:B------:R-:W-:Y:S01]  /*12c30*/  STL [R1+0x1ebc], R10 ;  /* 0x001ebc0a01007387 */ /* 0x000fe20000100800 */
[----:B------:R-:W-:-:S03]  /*12c40*/  SEL R11, R57, R6, !P1 ;  /* 0x00000006390b7207 */ /* 0x000fc60004800000 */
[----:B------:R-:W4:Y:S04]  /*12c50*/  LDL.LU R6, [R1+0x78] ;  /* 0x0000780001067983 */ /* 0x000f280000300800 */
[----:B------:R-:W4:Y:S04]  /*12c60*/  LDL.LU R7, [R1+0x50] ;  /* 0x0000500001077983 */ /* 0x000f280000300800 */
[----:B------:R-:W-:Y:S04]  /*12c70*/  STL [R1+0x1ec0], R11 ;  /* 0x001ec00b01007387 */ /* 0x000fe80000100800 */
[----:B------:R-:W4:Y:S01]  /*12c80*/  LDL.LU R8, [R1+0x28] ;  /* 0x0000280001087983 */ /* 0x000f220000300800 */
[----:B------:R-:W-:-:S03]  /*12c90*/  SEL R12, R57, R55, !P1 ;  /* 0x00000037390c7207 */ /* 0x000fc60004800000 */
[----:B------:R-:W4:Y:S04]  /*12ca0*/  LDL.LU R55, [R1+0x24] ;  /* 0x0000240001377983 */ /* 0x000f280000300800 */
[----:B------:R-:W-:Y:S01]  /*12cb0*/  STL [R1+0x1ec4], R12 ;  /* 0x001ec40c01007387 */ /* 0x000fe20000100800 */
[C---:B------:R-:W-:Y:S02]  /*12cc0*/  SEL R13, R57.reuse, R13, !P1 ;  /* 0x0000000d390d7207 */ /* 0x040fe40004800000 */
[----:B------:R-:W-:-:S03]  /*12cd0*/  SEL R14, R57, R14, !P1 ;  /* 0x0000000e390e7207 */ /* 0x000fc60004800000 */
[----:B------:R-:W-:Y:S04]  /*12ce0*/  STL [R1+0x1ec8], R13 ;  /* 0x001ec80d01007387 */ /* 0x000fe80000100800 */
[----:B------:R-:W-:Y:S01]  /*12cf0*/  STL [R1+0x1ecc], R14 ;  /* 0x001ecc0e01007387 */ /* 0x000fe20000100800 */
[C---:B--2---:R-:W-:Y:S02]  /*12d00*/  SEL R15, R57.reuse, R15, !P1 ;  /* 0x0000000f390f7207 */ /* 0x044fe40004800000 */
[----:B------:R-:W-:-:S03]  /*12d10*/  SEL R16, R57, R16, !P1 ;  /* 0x0000001039107207 */ /* 0x000fc60004800000 */
[----:B------:R-:W-:Y:S04]  /*12d20*/  STL [R1+0x1ed0], R15 ;  /* 0x001ed00f01007387 */ /* 0x000fe80000100800 */
[----:B------:R-:W-:Y:S01]  /*12d30*/  STL [R1+0x1ed4], R16 ;  /* 0x001ed41001007387 */ /* 0x000fe20000100800 */
[C---:B---3--:R-:W-:Y:S02]  /*12d40*/  SEL R17, R57.reuse, R17, !P1 ;  /* 0x0000001139117207 */ /* 0x048fe40004800000 */
[----:B------:R-:W-:-:S03]  /*12d50*/  SEL R18, R57, R18, !P1 ;  /* 0x0000001239127207 */ /* 0x000fc60004800000 */
[----:B------:R-:W-:Y:S04]  /*12d60*/  STL [R1+0x1ed8], R17 ;  /* 0x001ed81101007387 */ /* 0x000fe80000100800 */
[----:B------:R0:W-:Y:S01]  /*12d70*/  STL [R1+0x1edc], R18 ;  /* 0x001edc1201007387 */ /* 0x0001e20000100800 */
[C---:B----4-:R-:W-:Y:S02]  /*12d80*/  SEL R19, R57.reuse, R19, !P1 ;  /* 0x0000001339137207 */ /* 0x050fe40004800000 */
[----:B------:R-:W-:-:S03]  /*12d90*/  SEL R20, R57, R20, !P1 ;  /* 0x0000001439147207 */ /* 0x000fc60004800000 */
[----:B------:R-:W-:Y:S04]  /*12da0*/  STL [R1+0x1ee0], R19 ;  /* 0x001ee01301007387 */ /* 0x000fe80000100800 */
[----:B------:R-:W-:Y:S01]  /*12db0*/  STL [R1+0x1ee4], R20 ;  /* 0x001ee41401007387 */ /* 0x000fe20000100800 */
[C---:B------:R-:W-:Y:S02]  /*12dc0*/  SEL R21, R57.reuse, R21, !P1 ;  /* 0x0000001539157207 */ /* 0x040fe40004800000 */
        /* <DEDUP_REMOVED lines=9> */
[----:B------:R1:W-:Y:S01]  /*12e60*/  STL [R1+0x1ef8], R6 ;  /* 0x001ef80601007387 */ /* 0x0003e20000100800 */
[----:B------:R-:W-:-:S03]  /*12e70*/  SEL R8, R57, R8, !P1 ;  /* 0x0000000839087207 */ /* 0x000fc60004800000 */
[----:B------:R-:W-:Y:S04]  /*12e80*/  STL [R1+0x1efc], R7 ;  /* 0x001efc0701007387 */ /* 0x000fe80000100800 */
[----:B------:R-:W-:Y:S04]  /*12e90*/  STL [R1+0x1f00], R8 ;  /* 0x001f000801007387 */ /* 0x000fe80000100800 */
[----:B------:R-:W2:Y:S04]  /*12ea0*/  LDL.LU R23, [R1+0x450] ;  /* 0x0004500001177983 */ /* 0x000ea80000300800 */
[----:B------:R-:W3:Y:S04]  /*12eb0*/  LDL.LU R31, [R1+0x1b0] ;  /* 0x0001b000011f7983 */ /* 0x000ee80000300800 */
[----:B------:R-:W4:Y:S04]  /*12ec0*/  LDL.LU R32, [R1+0x1b8] ;  /* 0x0001b80001207983 */ /* 0x000f280000300800 */
[----:B------:R-:W2:Y:S04]  /*12ed0*/  LDL.LU R33, [R1+0x1bc] ;  /* 0x0001bc0001217983 */ /* 0x000ea80000300800 */
[----:B0-----:R-:W2:Y:S01]  /*12ee0*/  LDL.LU R18, [R1+0x1c0] ;  /* 0x0001c00001127983 */ /* 0x001ea20000300800 */
[----:B------:R-:W-:-:S03]  /*12ef0*/  SEL R9, R57, R55, !P1 ;  /* 0x0000003739097207 */ /* 0x000fc60004800000 */
[----:B------:R-:W2:Y:S04]  /*12f00*/  LDL.LU R17, [R1+0x1c4] ;  /* 0x0001c40001117983 */ /* 0x000ea80000300800 */
[----:B------:R-:W2:Y:S04]  /*12f10*/  LDL.LU R16, [R1+0x1c8] ;  /* 0x0001c80001107983 */ /* 0x000ea80000300800 */
[----:B------:R-:W2:Y:S04]  /*12f20*/  LDL.LU R15, [R1+0x1cc] ;  /* 0x0001cc00010f7983 */ /* 0x000ea80000300800 */
[----:B------:R-:W2:Y:S04]  /*12f30*/  LDL.LU R14, [R1+0x1d0] ;  /* 0x0001d000010e7983 */ /* 0x000ea80000300800 */
[----:B------:R-:W2:Y:S04]  /*12f40*/  LDL.LU R55, [R1+0x1d4] ;  /* 0x0001d40001377983 */ /* 0x000ea80000300800 */
[----:B------:R-:W2:Y:S04]  /*12f50*/  LDL.LU R13, [R1+0x1d8] ;  /* 0x0001d800010d7983 */ /* 0x000ea80000300800 */
[----:B------:R-:W1:Y:S04]  /*12f60*/  LDL.LU R12, [R1+0x1dc] ;  /* 0x0001dc00010c7983 */ /* 0x000e680000300800 */
[----:B------:R-:W2:Y:S04]  /*12f70*/  LDL.LU R11, [R1+0x1e0] ;  /* 0x0001e000010b7983 */ /* 0x000ea80000300800 */
[----:B------:R-:W3:Y:S04]  /*12f80*/  LDL.LU R10, [R1+0x1e4] ;  /* 0x0001e400010a7983 */ /* 0x000ee80000300800 */
[----:B------:R-:W4:Y:S04]  /*12f90*/  LDL.LU R56, [R1+0x1e8] ;  /* 0x0001e80001387983 */ /* 0x000f280000300800 */
[----:B------:R-:W4:Y:S04]  /*12fa0*/  LDL.LU R58, [R1+0x1ec] ;  /* 0x0001ec00013a7983 */ /* 0x000f280000300800 */
[----:B------:R-:W4:Y:S04]  /*12fb0*/  LDL.LU R59, [R1+0x1f0] ;  /* 0x0001f000013b7983 */ /* 0x000f280000300800 */
[----:B------:R-:W4:Y:S04]  /*12fc0*/  LDL.LU R3, [R1+0x1f4] ;  /* 0x0001f40001037983 */ /* 0x000f280000300800 */
[----:B------:R-:W4:Y:S04]  /*12fd0*/  LDL.LU R60, [R1+0x1f8] ;  /* 0x0001f800013c7983 */ /* 0x000f280000300800 */
[----:B------:R-:W4:Y:S04]  /*12fe0*/  LDL.LU R61, [R1+0x1fc] ;  /* 0x0001fc00013d7983 */ /* 0x000f280000300800 */
[----:B------:R-:W4:Y:S01]  /*12ff0*/  LDL.LU R37, [R1+0x200] ;  /* 0x0002000001257983 */ /* 0x000f220000300800 */
[----:B------:R-:W-:-:S02]  /*13000*/  SEL R46, R57, R46, !P1 ;  /* 0x0000002e392e7207 */ /* 0x000fc40004800000 */
[C---:B------:R-:W-:Y:S02]  /*13010*/  SEL R47, R57.reuse, R47, !P1 ;  /* 0x0000002f392f7207 */ /* 0x040fe40004800000 */
[C---:B------:R-:W-:Y:S01]  /*13020*/  SEL R48, R57.reuse, R48, !P1 ;  /* 0x0000003039307207 */ /* 0x040fe20004800000 */
[----:B------:R-:W-:Y:S01]  /*13030*/  STL [R1+0x1f04], R9 ;  /* 0x001f040901007387 */ /* 0x000fe20000100800 */
[C---:B------:R-:W-:Y:S02]  /*13040*/  SEL R49, R57.reuse, R49, !P1 ;  /* 0x0000003139317207 */ /* 0x040fe40004800000 */
[----:B------:R-:W-:Y:S01]  /*13050*/  SEL R50, R57, R50, !P1 ;  /* 0x0000003239327207 */ /* 0x000fe20004800000 */
[----:B------:R-:W-:Y:S04]  /*13060*/  STL [R1+0x1f08], R46 ;  /* 0x001f082e01007387 */ /* 0x000fe80000100800 */
[----:B------:R-:W-:Y:S04]  /*13070*/  STL [R1+0x1f0c], R47 ;  /* 0x001f0c2f01007387 */ /* 0x000fe80000100800 */
[----:B------:R-:W-:Y:S04]  /*13080*/  STL [R1+0x1f10], R48 ;  /* 0x001f103001007387 */ /* 0x000fe80000100800 */
[----:B------:R-:W-:Y:S04]  /*13090*/  STL [R1+0x1f14], R49 ;  /* 0x001f143101007387 */ /* 0x000fe80000100800 */
[----:B------:R-:W-:Y:S01]  /*130a0*/  STL [R1+0x1f18], R50 ;  /* 0x001f183201007387 */ /* 0x000fe20000100800 */
[----:B------:R-:W-:-:S02]  /*130b0*/  IMAD R24, R39, UR7, RZ ;  /* 0x0000000727187c24 */ /* 0x000fc4000f8e02ff */
[----:B------:R-:W-:Y:S02]  /*130c0*/  IMAD R25, R51, UR7, RZ ;  /* 0x0000000733197c24 */ /* 0x000fe4000f8e02ff */
[----:B------:R-:W-:Y:S02]  /*130d0*/  IMAD R28, R52, UR7, RZ ;  /* 0x00000007341c7c24 */ /* 0x000fe4000f8e02ff */
[----:B------:R-:W-:Y:S02]  /*130e0*/  @!P4 IMAD.MOV R45, RZ, RZ, -R45 ;  /* 0x000000ffff2dc224 */ /* 0x000fe400078e0a2d */
[----:B------:R-:W-:Y:S02]  /*130f0*/  @!P6 IMAD.MOV R44, RZ, RZ, -R44 ;  /* 0x000000ffff2ce224 */ /* 0x000fe400078e0a2c */
[----:B------:R-:W-:Y:S02]  /*13100*/  @!P0 IMAD.MOV R43, RZ, RZ, -R43 ;  /* 0x000000ffff2b8224 */ /* 0x000fe400078e0a2b */
[----:B------:R-:W-:-:S02]  /*13110*/  @!P5 IMAD.MOV R27, RZ, RZ, -R27 ;  /* 0x000000ffff1bd224 */ /* 0x000fc400078e0a1b */
[----:B------:R-:W-:Y:S02]  /*13120*/  @!P2 IMAD.MOV R26, RZ, RZ, -R26 ;  /* 0x000000ffff1aa224 */ /* 0x000fe400078e0a1a */
[----:B------:R-:W-:Y:S02]  /*13130*/  IMAD R29, R53, UR7, RZ ;  /* 0x00000007351d7c24 */ /* 0x000fe4000f8e02ff */
[----:B------:R-:W-:Y:S01]  /*13140*/  IMAD R30, R54, UR7, RZ ;  /* 0x00000007361e7c24 */ /* 0x000fe2000f8e02ff */
[C---:B------:R-:W-:Y:S02]  /*13150*/  SEL R42, R57.reuse, R42, !P1 ;  /* 0x0000002a392a7207 */ /* 0x040fe40004800000 */
[C---:B------:R-:W-:Y:S02]  /*13160*/  SEL R41, R57.reuse, R41, !P1 ;  /* 0x0000002939297207 */ /* 0x040fe40004800000 */
[C---:B------:R-:W-:Y:S02]  /*13170*/  SEL R40, R57.reuse, R40, !P1 ;  /* 0x0000002839287207 */ /* 0x040fe40004800000 */
[----:B------:R-:W-:-:S02]  /*13180*/  SEL R38, R57, R38, !P1 ;  /* 0x0000002639267207 */ /* 0x000fc40004800000 */
[C---:B------:R-:W-:Y:S02]  /*13190*/  SEL R36, R57.reuse, R36, !P1 ;  /* 0x0000002439247207 */ /* 0x040fe40004800000 */
[C---:B------:R-:W-:Y:S02]  /*131a0*/  SEL R35, R57.reuse, R35, !P1 ;  /* 0x0000002339237207 */ /* 0x040fe40004800000 */
[C---:B------:R-:W-:Y:S02]  /*131b0*/  SEL R34, R57.reuse, R34, !P1 ;  /* 0x0000002239227207 */ /* 0x040fe40004800000 */
[C---:B------:R-:W-:Y:S02]  /*131c0*/  SEL R2, R57.reuse, R2, !P1 ;  /* 0x0000000239027207 */ /* 0x040fe40004800000 */
[C---:B------:R-:W-:Y:S02]  /*131d0*/  SEL R0, R57.reuse, R0, !P1 ;  /* 0x0000000039007207 */ /* 0x040fe40004800000 */
[----:B------:R-:W-:-:S02]  /*131e0*/  SEL R45, R57, R45, !P1 ;  /* 0x0000002d392d7207 */ /* 0x000fc40004800000 */
[C---:B------:R-:W-:Y:S02]  /*131f0*/  SEL R44, R57.reuse, R44, !P1 ;  /* 0x0000002c392c7207 */ /* 0x040fe40004800000 */
[C---:B------:R-:W-:Y:S02]  /*13200*/  SEL R43, R57.reuse, R43, !P1 ;  /* 0x0000002b392b7207 */ /* 0x040fe40004800000 */
[C---:B------:R-:W-:Y:S02]  /*13210*/  SEL R26, R57.reuse, R26, !P1 ;  /* 0x0000001a391a7207 */ /* 0x040fe40004800000 */
[----:B------:R-:W-:Y:S01]  /*13220*/  SEL R27, R57, R27, !P1 ;  /* 0x0000001b391b7207 */ /* 0x000fe20004800000 */
[----:B-1----:R-:W-:Y:S02]  /*13230*/  IMAD R6, R12, UR7, RZ ;  /* 0x000000070c067c24 */ /* 0x002fe4000f8e02ff */
[----:B--2---:R-:W-:-:S03]  /*13240*/  IMAD R5, R11, UR7, RZ ;  /* 0x000000070b057c24 */ /* 0x004fc6000f8e02ff */
[----:B------:R4:W-:Y:S01]  /*13250*/  STL [R1+0x24], R6 ;  /* 0x0000240601007387 */ /* 0x0009e20000100800 */
[----:B---3--:R-:W-:-:S03]  /*13260*/  IMAD R4, R10, UR7, RZ ;  /* 0x000000070a047c24 */ /* 0x008fc6000f8e02ff */
[----:B------:R0:W-:Y:S01]  /*13270*/  STL [R1+0x28], R5 ;  /* 0x0000280501007387 */ /* 0x0001e20000100800 */
[----:B----4-:R-:W-:-:S03]  /*13280*/  IMAD R6, R56, UR7, RZ ;  /* 0x0000000738067c24 */ /* 0x010fc6000f8e02ff */
[----:B------:R1:W-:Y:S01]  /*13290*/  STL [R1+0x50], R4 ;  /* 0x0000500401007387 */ /* 0x0003e20000100800 */
[----:B0-----:R-:W-:-:S03]  /*132a0*/  IMAD R5, R58, UR7, RZ ;  /* 0x000000073a057c24 */ /* 0x001fc6000f8e02ff */
[----:B------:R-:W-:Y:S01]  /*132b0*/  STL [R1+0x78], R6 ;  /* 0x0000780601007387 */ /* 0x000fe20000100800 */
[----:B------:R-:W-:-:S03]  /*132c0*/  IMAD R3, R3, UR7, RZ ;  /* 0x0000000703037c24 */ /* 0x000fc6000f8e02ff */
[----:B------:R0:W-:Y:S01]  /*132d0*/  STL [R1+0x80], R5 ;  /* 0x0000800501007387 */ /* 0x0001e20000100800 */
[----:B-1----:R-:W-:-:S05]  /*132e0*/  IMAD R4, R59, UR7, RZ ;  /* 0x000000073b047c24 */ /* 0x002fca000f8e02ff */
[----:B------:R1:W-:Y:S01]  /*132f0*/  STL [R1+0x90], R4 ;  /* 0x0000900401007387 */ /* 0x0003e20000100800 */
[----:B0-----:R-:W-:-:S03]  /*13300*/  IMAD R5, R60, UR7, RZ ;  /* 0x000000073c057c24 */ /* 0x001fc6000f8e02ff */
[----:B------:R0:W-:Y:S04]  /*13310*/  STL [R1+0x98], R3 ;  /* 0x0000980301007387 */ /* 0x0001e80000100800 */
[----:B------:R2:W-:Y:S01]  /*13320*/  STL [R1+0xa0], R5 ;  /* 0x0000a00501007387 */ /* 0x0005e20000100800 */
[----:B-1----:R-:W-:-:S03]  /*13330*/  IMAD R4, R61, UR7, RZ ;  /* 0x000000073d047c24 */ /* 0x002fc6000f8e02ff */
[----:B------:R-:W3:Y:S01]  /*13340*/  LDL.LU R50, [R1+0x204] ;  /* 0x0002040001327983 */ /* 0x000ee20000300800 */
[----:B0-----:R-:W-:-:S03]  /*13350*/  IMAD R3, R37, UR7, RZ ;  /* 0x0000000725037c24 */ /* 0x001fc6000f8e02ff */
[----:B------:R0:W-:Y:S04]  /*13360*/  STL [R1+0xa8], R4 ;  /* 0x0000a80401007387 */ /* 0x0001e80000100800 */
        /* <DEDUP_REMOVED lines=9> */
[----:B--2---:R-:W2:Y:S04]  /*13400*/  LDL.LU R5, [R1+0x22c] ;  /* 0x00022c0001057983 */ /* 0x004ea80000300800 */
[----:B0-----:R-:W2:Y:S04]  /*13410*/  LDL.LU R4, [R1+0x230] ;  /* 0x0002300001047983 */ /* 0x001ea80000300800 */
[----:B------:R-:W2:Y:S04]  /*13420*/  LDL.LU R22, [R1+0x234] ;  /* 0x0002340001167983 */ /* 0x000ea80000300800 */
[----:B------:R-:W2:Y:S04]  /*13430*/  LDL.LU R21, [R1+0x23c] ;  /* 0x00023c0001157983 */ /* 0x000ea80000300800 */
[----:B------:R-:W2:Y:S01]  /*13440*/  LDL.LU R20, [R1+0x244] ;  /* 0x0002440001147983 */ /* 0x000ea20000300800 */
[----:B------:R-:W-:-:S02]  /*13450*/  IMAD R39, R18, UR7, RZ ;  /* 0x0000000712277c24 */ /* 0x000fc4000f8e02ff */
[----:B------:R-:W-:Y:S01]  /*13460*/  IMAD R51, R17, UR7, RZ ;  /* 0x0000000711337c24 */ /* 0x000fe2000f8e02ff */
[----:B------:R-:W2:Y:S04]  /*13470*/  LDL.LU R19, [R1+0x25c] ;  /* 0x00025c0001137983 */ /* 0x000ea80000300800 */
[----:B------:R-:W2:Y:S01]  /*13480*/  LDL.LU R18, [R1+0x258] ;  /* 0x0002580001127983 */ /* 0x000ea20000300800 */
[----:B------:R-:W-:-:S03]  /*13490*/  IMAD R52, R16, UR7, RZ ;  /* 0x0000000710347c24 */ /* 0x000fc6000f8e02ff */
[----:B------:R-:W2:Y:S01]  /*134a0*/  LDL.LU R17, [R1+0x254] ;  /* 0x0002540001117983 */ /* 0x000ea20000300800 */
[----:B------:R-:W-:Y:S02]  /*134b0*/  IMAD R53, R15, UR7, RZ ;  /* 0x000000070f357c24 */ /* 0x000fe4000f8e02ff */
[----:B------:R-:W-:Y:S01]  /*134c0*/  IMAD R54, R14, UR7, RZ ;  /* 0x000000070e367c24 */ /* 0x000fe2000f8e02ff */
[----:B------:R-:W2:Y:S04]  /*134d0*/  LDL.LU R16, [R1+0x250] ;  /* 0x0002500001107983 */ /* 0x000ea80000300800 */
[----:B------:R-:W2:Y:S01]  /*134e0*/  LDL.LU R15, [R1+0x24c] ;  /* 0x00024c00010f7983 */ /* 0x000ea20000300800 */
[----:B------:R-:W-:-:S03]  /*134f0*/  IMAD R57, R13, UR7, RZ ;  /* 0x000000070d397c24 */ /* 0x000fc6000f8e02ff */
[----:B------:R-:W2:Y:S04]  /*13500*/  LDL.LU R14, [R1+0x248] ;  /* 0x00024800010e7983 */ /* 0x000ea80000300800 */
[----:B------:R-:W2:Y:S04]  /*13510*/  LDL.LU R13, [R1+0x29c] ;  /* 0x00029c00010d7983 */ /* 0x000ea80000300800 */
[----:B------:R-:W2:Y:S04]  /*13520*/  LDL.LU R12, [R1+0x298] ;  /* 0x00029800010c7983 */ /* 0x000ea80000300800 */
[----:B------:R-:W2:Y:S04]  /*13530*/  LDL.LU R11, [R1+0x294] ;  /* 0x00029400010b7983 */ /* 0x000ea80000300800 */
[----:B------:R-:W2:Y:S04]  /*13540*/  LDL.LU R10, [R1+0x290] ;  /* 0x00029000010a7983 */ /* 0x000ea80000300800 */
[----:B------:R-:W2:Y:S04]  /*13550*/  LDL.LU R56, [R1+0x28c] ;  /* 0x00028c0001387983 */ /* 0x000ea80000300800 */
[----:B------:R-:W2:Y:S04]  /*13560*/  LDL.LU R58, [R1+0x288] ;  /* 0x00028800013a7983 */ /* 0x000ea80000300800 */
[----:B------:R-:W2:Y:S04]  /*13570*/  LDL.LU R59, [R1+0x284] ;  /* 0x00028400013b7983 */ /* 0x000ea80000300800 */
[----:B-1----:R-:W2:Y:S04]  /*13580*/  LDL.LU R3, [R1+0x280] ;  /* 0x0002800001037983 */ /* 0x002ea80000300800 */
[----:B------:R-:W2:Y:S04]  /*13590*/  LDL.LU R60, [R1+0x27c] ;  /* 0x00027c00013c7983 */ /* 0x000ea80000300800 */
[----:B------:R-:W2:Y:S04]  /*135a0*/  LDL.LU R61, [R1+0x278] ;  /* 0x00027800013d7983 */ /* 0x000ea80000300800 */
[----:B------:R-:W2:Y:S01]  /*135b0*/  LDL.LU R37, [R1+0x274] ;  /* 0x0002740001257983 */ /* 0x000ea20000300800 */
[----:B---3--:R-:W-:-:S05]  /*135c0*/  IMAD R50, R50, UR7, RZ ;  /* 0x0000000732327c24 */ /* 0x008fca000f8e02ff */
[----:B------:R4:W-:Y:S02]  /*135d0*/  STL [R1+0xe0], R50 ;  /* 0x0000e03201007387 */ /* 0x0009e40000100800 */
[----:B----4-:R-:W-:Y:S02]  /*135e0*/  IMAD R50, R49, UR7, RZ ;  /* 0x0000000731327c24 */ /* 0x010fe4000f8e02ff */
[----:B------:R-:W-:Y:S02]  /*135f0*/  IMAD R49, R48, UR7, RZ ;  /* 0x0000000730317c24 */ /* 0x000fe4000f8e02ff */
[----:B------:R-:W-:Y:S01]  /*13600*/  IMAD R48, R47, UR7, RZ ;  /* 0x000000072f307c24 */ /* 0x000fe2000f8e02ff */
[----:B------:R-:W-:Y:S01]  /*13610*/  STL [R1+0xe8], R50 ;  /* 0x0000e83201007387 */ /* 0x000fe20000100800 */
[----:B------:R-:W-:-:S03]  /*13620*/  IMAD R47, R46, UR7, RZ ;  /* 0x000000072e2f7c24 */ /* 0x000fc6000f8e02ff */
        /* <DEDUP_REMOVED lines=9> */
[----:B--2---:R-:W-:-:S03]  /*136c0*/  IMAD R6, R5, UR7, RZ ;  /* 0x0000000705067c24 */ /* 0x004fc6000f8e02ff */
[----:B------:R-:W-:Y:S01]  /*136d0*/  STL [R1+0x154], R8 ;  /* 0x0001540801007387 */ /* 0x000fe20000100800 */
[----:B------:R-:W-:-:S03]  /*136e0*/  IMAD R5, R4, UR7, RZ ;  /* 0x0000000704057c24 */ /* 0x000fc6000f8e02ff */
[----:B------:R-:W-:Y:S01]  /*136f0*/  STL [R1+0x160], R7 ;  /* 0x0001600701007387 */ /* 0x000fe20000100800 */
[----:B------:R-:W-:-:S03]  /*13700*/  IMAD R4, R22, UR7, RZ ;  /* 0x0000000716047c24 */ /* 0x000fc6000f8e02ff */
[----:B------:R0:W-:Y:S04]  /*13710*/  STL [R1+0x168], R6 ;  /* 0x0001680601007387 */ /* 0x0001e80000100800 */
[----:B------:R1:W-:Y:S01]  /*13720*/  STL [R1+0x16c], R5 ;  /* 0x00016c0501007387 */ /* 0x0003e20000100800 */
[----:B0-----:R-:W-:-:S03]  /*13730*/  IMAD R6, R21, UR7, RZ ;  /* 0x0000000715067c24 */ /* 0x001fc6000f8e02ff */
[----:B------:R0:W-:Y:S01]  /*13740*/  STL [R1+0x170], R4 ;  /* 0x0001700401007387 */ /* 0x0001e20000100800 */
[----:B-1----:R-:W-:-:S03]  /*13750*/  IMAD R5, R20, UR7, RZ ;  /* 0x0000000714057c24 */ /* 0x002fc6000f8e02ff */
[----:B------:R1:W-:Y:S04]  /*13760*/  STL [R1+0x174], R6 ;  /* 0x0001740601007387 */ /* 0x0003e80000100800 */
[----:B------:R2:W-:Y:S01]  /*13770*/  STL [R1+0x178], R5 ;  /* 0x0001780501007387 */ /* 0x0005e20000100800 */
[----:B0-----:R-:W-:Y:S02]  /*13780*/  IMAD R4, R19, UR7, RZ ;  /* 0x0000000713047c24 */ /* 0x001fe4000f8e02ff */
[----:B-1----:R-:W-:-:S03]  /*13790*/  IMAD R6, R18, UR7, RZ ;  /* 0x0000000712067c24 */ /* 0x002fc6000f8e02ff */
[----:B------:R0:W-:Y:S01]  /*137a0*/  STL [R1+0x180], R4 ;  /* 0x0001800401007387 */ /* 0x0001e20000100800 */
[----:B--2---:R-:W-:-:S03]  /*137b0*/  IMAD R5, R17, UR7, RZ ;  /* 0x0000000711057c24 */ /* 0x004fc6000f8e02ff */
        /* <DEDUP_REMOVED lines=18> */
[----:B------:R-:W-:Y:S01]  /*138e0*/  STL [R1+0x1a8], R6 ;  /* 0x0001a80601007387 */ /* 0x000fe20000100800 */
[----:B------:R-:W-:-:S03]  /*138f0*/  IMAD R3, R3, UR7, RZ ;  /* 0x0000000703037c24 */ /* 0x000fc6000f8e02ff */
[----:B------:R1:W-:Y:S01]  /*13900*/  STL [R1+0x1ac], R5 ;  /* 0x0001ac0501007387 */ /* 0x0003e20000100800 */
[----:B0-----:R-:W-:-:S05]  /*13910*/  IMAD R4, R59, UR7, RZ ;  /* 0x000000073b047c24 */ /* 0x001fca000f8e02ff */
[----:B------:R0:W-:Y:S01]  /*13920*/  STL [R1+0x1b0], R4 ;  /* 0x0001b00401007387 */ /* 0x0001e20000100800 */
[----:B-1----:R-:W-:-:S03]  /*13930*/  IMAD R5, R60, UR7, RZ ;  /* 0x000000073c057c24 */ /* 0x002fc6000f8e02ff */
[----:B------:R1:W-:Y:S04]  /*13940*/  STL [R1+0x1b4], R3 ;  /* 0x0001b40301007387 */ /* 0x0003e80000100800 */
[----:B------:R2:W-:Y:S01]  /*13950*/  STL [R1+0x1b8], R5 ;  /* 0x0001b80501007387 */ /* 0x0005e20000100800 */
[----:B0-----:R-:W-:-:S03]  /*13960*/  IMAD R4, R61, UR7, RZ ;  /* 0x000000073d047c24 */ /* 0x001fc6000f8e02ff */
[----:B------:R-:W3:Y:S01]  /*13970*/  LDL.LU R50, [R1+0x270] ;  /* 0x0002700001327983 */ /* 0x000ee20000300800 */
[----:B-1----:R-:W-:-:S03]  /*13980*/  IMAD R3, R37, UR7, RZ ;  /* 0x0000000725037c24 */ /* 0x002fc6000f8e02ff */
        /* <DEDUP_REMOVED lines=357> */
[----:B------:R1:W-:Y:S01]  /*14fe0*/  STL [R1+0xd4], R5 ;  /* 0x0000d40501007387 */ /* 0x0003e20000100800 */
[----:B------:R-:W-:-:S03]  /*14ff0*/  IMAD R3, R3, UR7, RZ ;  /* 0x0000000703037c24 */ /* 0x000fc6000f8e02ff */
[----:B------:R2:W-:Y:S01]  /*15000*/  STL [R1+0xcc], R4 ;  /* 0x0000cc0401007387 */ /* 0x0005e20000100800 */
[----:B0-----:R-:W-:Y:S02]  /*15010*/  IMAD R6, R56, UR7, RZ ;  /* 0x0000000738067c24 */ /* 0x001fe4000f8e02ff */
[----:B-1----:R-:W-:-:S03]  /*15020*/  IMAD R5, R58, UR7, RZ ;  /* 0x000000073a057c24 */ /* 0x002fc6000f8e02ff */
[----:B------:R-:W-:Y:S01]  /*15030*/  STL [R1+0xc8], R6 ;  /* 0x0000c80601007387 */ /* 0x000fe20000100800 */
[----:B--2---:R-:W-:-:S03]  /*15040*/  IMAD R4, R59, UR7, RZ ;  /* 0x000000073b047c24 */ /* 0x004fc6000f8e02ff */
[----:B------:R0:W-:Y:S04]  /*15050*/  STL [R1+0xc4], R5 ;  /* 0x0000c40501007387 */ /* 0x0001e80000100800 */
[----:B------:R1:W-:Y:S01]  /*15060*/  STL [R1+0xc0], R4 ;  /* 0x0000c00401007387 */ /* 0x0003e20000100800 */
[----:B0-----:R-:W-:-:S03]  /*15070*/  IMAD R5, R60, UR7, RZ ;  /* 0x000000073c057c24 */ /* 0x001fc6000f8e02ff */
[----:B------:R0:W-:Y:S01]  /*15080*/  STL [R1+0xbc], R3 ;  /* 0x0000bc0301007387 */ /* 0x0001e20000100800 */
[----:B-1----:R-:W-:-:S03]  /*15090*/  IMAD R4, R61, UR7, RZ ;  /* 0x000000073d047c24 */ /* 0x002fc6000f8e02ff */
[----:B------:R1:W-:Y:S04]  /*150a0*/  STL [R1+0xb8], R5 ;  /* 0x0000b80501007387 */ /* 0x0003e80000100800 */
[----:B------:R-:W2:Y:S01]  /*150b0*/  LDL.LU R50, [R1+0xac] ;  /* 0x0000ac0001327983 */ /* 0x000ea20000300800 */
[----:B0-----:R-:W-:-:S03]  /*150c0*/  IMAD R3, R37, UR7, RZ ;  /* 0x0000000725037c24 */ /* 0x001fc6000f8e02ff */
[----:B------:R0:W-:Y:S04]  /*150d0*/  STL [R1+0xb4], R4 ;  /* 0x0000b40401007387 */ /* 0x0001e80000100800 */
[----:B------:R-:W3:Y:S04]  /*150e0*/  LDL.LU R49, [R1+0xa4] ;  /* 0x0000a40001317983 */ /* 0x000ee80000300800 */
[----:B------:R4:W-:Y:S04]  /*150f0*/  STL [R1+0xb0], R3 ;  /* 0x0000b00301007387 */ /* 0x0009e80000100800 */
[----:B------:R-:W3:Y:S04]  /*15100*/  LDL.LU R48, [R1+0x9c] ;  /* 0x00009c0001307983 */ /* 0x000ee80000300800 */
[----:B------:R-:W3:Y:S04]  /*15110*/  LDL.LU R47, [R1+0x94] ;  /* 0x00009400012f7983 */ /* 0x000ee80000300800 */
[----:B------:R-:W3:Y:S04]  /*15120*/  LDL.LU R46, [R1+0x8c] ;  /* 0x00008c00012e7983 */ /* 0x000ee80000300800 */
[----:B------:R-:W3:Y:S04]  /*15130*/  LDL.LU R9, [R1+0x88] ;  /* 0x0000880001097983 */ /* 0x000ee80000300800 */
[----:B------:R-:W3:Y:S04]  /*15140*/  LDL.LU R8, [R1+0x84] ;  /* 0x0000840001087983 */ /* 0x000ee80000300800 */
[----:B------:R-:W3:Y:S04]  /*15150*/  LDL.LU R7, [R1+0x7c] ;  /* 0x00007c0001077983 */ /* 0x000ee80000300800 */
[----:B------:R-:W3:Y:S04]  /*15160*/  LDL.LU R6, [R1+0x74] ;  /* 0x0000740001067983 */ /* 0x000ee80000300800 */
[----:B-1----:R-:W3:Y:S04]  /*15170*/  LDL.LU R5, [R1+0x70] ;  /* 0x0000700001057983 */ /* 0x002ee80000300800 */
[----:B0-----:R-:W3:Y:S04]  /*15180*/  LDL.LU R4, [R1+0x6c] ;  /* 0x00006c0001047983 */ /* 0x001ee80000300800 */
[----:B------:R-:W3:Y:S04]  /*15190*/  LDL.LU R22, [R1+0x68] ;  /* 0x0000680001167983 */ /* 0x000ee80000300800 */
        /* <DEDUP_REMOVED lines=15> */
[----:B----4-:R-:W4:Y:S04]  /*15290*/  LDL.LU R3, [R1+0x1c] ;  /* 0x00001c0001037983 */ /* 0x010f280000300800 */
[----:B------:R-:W4:Y:S04]  /*152a0*/  LDL.LU R60, [R1+0x18] ;  /* 0x00001800013c7983 */ /* 0x000f280000300800 */
[----:B------:R-:W4:Y:S04]  /*152b0*/  LDL.LU R61, [R1+0x14] ;  /* 0x00001400013d7983 */ /* 0x000f280000300800 */
[----:B------:R-:W4:Y:S01]  /*152c0*/  LDL.LU R37, [R1+0x10] ;  /* 0x0000100001257983 */ /* 0x000f220000300800 */
[----:B--2---:R-:W-:-:S05]  /*152d0*/  IMAD R50, R50, UR7, RZ ;  /* 0x0000000732327c24 */ /* 0x004fca000f8e02ff */
[----:B------:R0:W-:Y:S01]  /*152e0*/  STL [R1+0xac], R50 ;  /* 0x0000ac3201007387 */ /* 0x0001e20000100800 */
[----:B---3--:R-:W-:-:S03]  /*152f0*/  IMAD R49, R49, UR7, RZ ;  /* 0x0000000731317c24 */ /* 0x008fc6000f8e02ff */
[----:B0-----:R-:W2:Y:S01]  /*15300*/  LDL.LU R50, [R1+0x1f18] ;  /* 0x001f180001327983 */ /* 0x001ea20000300800 */
[----:B------:R-:W-:-:S03]  /*15310*/  IMAD R48, R48, UR7, RZ ;  /* 0x0000000730307c24 */ /* 0x000fc6000f8e02ff */
[----:B------:R0:W-:Y:S01]  /*15320*/  STL [R1+0xa4], R49 ;  /* 0x0000a43101007387 */ /* 0x0001e20000100800 */
[----:B------:R-:W-:Y:S02]  /*15330*/  IMAD R47, R47, UR7, RZ ;  /* 0x000000072f2f7c24 */ /* 0x000fe4000f8e02ff */
[----:B------:R-:W-:Y:S01]  /*15340*/  IMAD R46, R46, UR7, RZ ;  /* 0x000000072e2e7c24 */ /* 0x000fe2000f8e02ff */
[----:B0-----:R-:W3:Y:S01]  /*15350*/  LDL.LU R49, [R1+0x1f14] ;  /* 0x001f140001317983 */ /* 0x001ee20000300800 */
[----:B------:R-:W-:-:S03]  /*15360*/  IMAD R9, R9, UR7, RZ ;  /* 0x0000000709097c24 */ /* 0x000fc6000f8e02ff */
[----:B------:R0:W-:Y:S01]  /*15370*/  STL [R1+0x9c], R48 ;  /* 0x00009c3001007387 */ /* 0x0001e20000100800 */
[----:B------:R-:W-:Y:S02]  /*15380*/  IMAD R8, R8, UR7, RZ ;  /* 0x0000000708087c24 */ /* 0x000fe4000f8e02ff */
[----:B------:R-:W-:Y:S01]  /*15390*/  IMAD R7, R7, UR7, RZ ;  /* 0x0000000707077c24 */ /* 0x000fe2000f8e02ff */
[----:B0-----:R-:W2:Y:S04]  /*153a0*/  LDL.LU R48, [R1+0x1f10] ;  /* 0x001f100001307983 */ /* 0x001ea80000300800 */
[----:B------:R0:W-:Y:S01]  /*153b0*/  STL [R1+0x94], R47 ;  /* 0x0000942f01007387 */ /* 0x0001e20000100800 */
[----:B------:R-:W-:Y:S02]  /*153c0*/  IMAD R6, R6, UR7, RZ ;  /* 0x0000000706067c24 */ /* 0x000fe4000f8e02ff */
[----:B------:R-:W-:Y:S01]  /*153d0*/  IMAD R5, R5, UR7, RZ ;  /* 0x0000000705057c24 */ /* 0x000fe2000f8e02ff */
[----:B0-----:R-:W2:Y:S04]  /*153e0*/  LDL.LU R47, [R1+0x1f0c] ;  /* 0x001f0c00012f7983 */ /* 0x001ea80000300800 */
[----:B------:R0:W-:Y:S01]  /*153f0*/  STL [R1+0x8c], R46 ;  /* 0x00008c2e01007387 */ /* 0x0001e20000100800 */
[----:B------:R-:W-:-:S03]  /*15400*/  IMAD R4, R4, UR7, RZ ;  /* 0x0000000704047c24 */ /* 0x000fc6000f8e02ff */
        /* <DEDUP_REMOVED lines=50> */
[----:B----4-:R-:W-:-:S03]  /*15730*/  IMAD R3, R3, UR7, RZ ;  /* 0x0000000703037c24 */ /* 0x010fc6000f8e02ff */
[----:B0-----:R-:W4:Y:S04]  /*15740*/  LDL.LU R12, [R1+0x1ec4] ;  /* 0x001ec400010c7983 */ /* 0x001f280000300800 */
        /* <DEDUP_REMOVED lines=20> */
[----:B0-----:R-:W2:Y:S02]  /*15890*/  LDL.LU R37, [R1+0x1ea0] ;  /* 0x001ea00001257983 */ /* 0x001ea40000300800 */
[----:B--2---:R-:W-:-:S05]  /*158a0*/  IMAD R37, R37, UR7, RZ ;  /* 0x0000000725257c24 */ /* 0x004fca000f8e02ff */
[----:B------:R0:W-:Y:S04]  /*158b0*/  STL [R1+0xc], R37 ;  /* 0x00000c2501007387 */ /* 0x0001e80000100800 */
[----:B0-----:R-:W2:Y:S01]  /*158c0*/  LDL.LU R37, [R1+0x1e9c] ;  /* 0x001e9c0001257983 */ /* 0x001ea20000300800 */
[----:B------:R-:W-:Y:S02]  /*158d0*/  IMAD R61, R61, UR7, RZ ;  /* 0x000000073d3d7c24 */ /* 0x000fe4000f8e02ff */
[----:B------:R-:W-:Y:S02]  /*158e0*/  IMAD R60, R60, UR7, RZ ;  /* 0x000000073c3c7c24 */ /* 0x000fe4000f8e02ff */
[----:B------:R-:W-:Y:S01]  /*158f0*/  IMAD R3, R3, UR7, RZ ;  /* 0x0000000703037c24 */ /* 0x000fe2000f8e02ff */
[----:B------:R0:W-:Y:S01]  /*15900*/  STL [R1+0x8], R61 ;  /* 0x0000083d01007387 */ /* 0x0001e20000100800 */
[----:B------:R-:W-:-:S02]  /*15910*/  IMAD R59, R59, UR7, RZ ;  /* 0x000000073b3b7c24 */ /* 0x000fc4000f8e02ff */
[----:B------:R-:W-:Y:S02]  /*15920*/  IMAD R58, R58, UR7, RZ ;  /* 0x000000073a3a7c24 */ /* 0x000fe4000f8e02ff */
[----:B------:R-:W-:Y:S01]  /*15930*/  IMAD R56, R56, UR7, RZ ;  /* 0x0000000738387c24 */ /* 0x000fe2000f8e02ff */
[----:B0-----:R-:W3:Y:S01]  /*15940*/  LDL.LU R61, [R1+0x1e98] ;  /* 0x001e9800013d7983 */ /* 0x001ee20000300800 */
[----:B------:R-:W-:-:S03]  /*15950*/  IMAD R10, R10, UR7, RZ ;  /* 0x000000070a0a7c24 */ /* 0x000fc6000f8e02ff */
[----:B------:R0:W-:Y:S01]  /*15960*/  STL [R1+0x4], R60 ;  /* 0x0000043c01007387 */ /* 0x0001e20000100800 */
[----:B------:R-:W-:Y:S02]  /*15970*/  IMAD R11, R11, UR7, RZ ;  /* 0x000000070b0b7c24 */ /* 0x000fe4000f8e02ff */
[----:B----4-:R-:W-:Y:S02]  /*15980*/  IMAD R12, R12, UR7, RZ ;  /* 0x000000070c0c7c24 */ /* 0x010fe4000f8e02ff */
[----:B------:R-:W-:Y:S01]  /*15990*/  IMAD R13, R13, UR7, RZ ;  /* 0x000000070d0d7c24 */ /* 0x000fe2000f8e02ff */
[----:B0-----:R-:W4:Y:S04]  /*159a0*/  LDL.LU R60, [R1+0x1e94] ;  /* 0x001e9400013c7983 */ /* 0x001f280000300800 */
[----:B------:R0:W-:Y:S01]  /*159b0*/  STL [R1], R3 ;  /* 0x0000000301007387 */ /* 0x0001e20000100800 */
[----:B------:R-:W-:-:S02]  /*159c0*/  IMAD R14, R14, UR7, RZ ;  /* 0x000000070e0e7c24 */ /* 0x000fc4000f8e02ff */
[----:B------:R-:W-:Y:S01]  /*159d0*/  IMAD R0, R0, UR7, RZ ;  /* 0x0000000700007c24 */ /* 0x000fe2000f8e02ff */
[----:B0-----:R-:W3:Y:S04]  /*159e0*/  LDL.LU R3, [R1+0x3f4] ;  /* 0x0003f40001037983 */ /* 0x001ee80000300800 */
[----:B------:R0:W-:Y:S01]  /*159f0*/  STL [R1+0x1e74], R59 ;  /* 0x001e743b01007387 */ /* 0x0001e20000100800 */
[----:B------:R-:W-:Y:S01]  /*15a00*/  LEA.HI.X.SX32 R23, R23, UR9, 0x1, P3 ;  /* 0x0000000917177c11 */ /* 0x000fe200098f0eff */
[----:B------:R-:W-:Y:S01]  /*15a10*/  IMAD R31, R31, UR7, RZ ;  /* 0x000000071f1f7c24 */ /* 0x000fe2000f8e02ff */
[----:B------:R-:W1:Y:S01]  /*15a20*/  LDCU.64 UR8, c[0x0][0x380] ;  /* 0x00007000ff0877ac */ /* 0x000e620008000a00 */
[----:B0-----:R-:W3:Y:S04]  /*15a30*/  LDL.LU R59, [R1+0x3f8] ;  /* 0x0003f800013b7983 */ /* 0x001ee80000300800 */
[----:B------:R-:W-:Y:S04]  /*15a40*/  STL [R1+0x1e78], R58 ;  /* 0x001e783a01007387 */ /* 0x000fe80000100800 */
[----:B------:R-:W-:Y:S04]  /*15a50*/  STL [R1+0x1e7c], R56 ;  /* 0x001e7c3801007387 */ /* 0x000fe80000100800 */
[----:B------:R2:W-:Y:S04]  /*15a60*/  STL [R1+0x1e80], R10 ;  /* 0x001e800a01007387 */ /* 0x0005e80000100800 */
[----:B------:R-:W-:Y:S04]  /*15a70*/  STL [R1+0x1e84], R11 ;  /* 0x001e840b01007387 */ /* 0x000fe80000100800 */
[----:B------:R0:W-:Y:S04]  /*15a80*/  STL [R1+0x1e88], R12 ;  /* 0x001e880c01007387 */ /* 0x0001e80000100800 */
[----:B------:R-:W-:Y:S04]  /*15a90*/  STL [R1+0x1e8c], R13 ;  /* 0x001e8c0d01007387 */ /* 0x000fe80000100800 */
[----:B------:R-:W-:Y:S01]  /*15aa0*/  STL [R1+0x1e90], R14 ;  /* 0x001e900e01007387 */ /* 0x000fe20000100800 */
[----:B------:R-:W-:-:S03]  /*15ab0*/  IMAD R32, R32, UR7, RZ ;  /* 0x0000000720207c24 */ /* 0x000fc6000f8e02ff */
[----:B------:R-:W-:Y:S01]  /*15ac0*/  STL [R1+0x320], R0 ;  /* 0x0003200001007387 */ /* 0x000fe20000100800 */
[----:B------:R-:W-:Y:S01]  /*15ad0*/  IMAD R33, R33, UR7, RZ ;  /* 0x0000000721217c24 */ /* 0x000fe2000f8e02ff */
[-C--:B--2---:R-:W-:Y:S02]  /*15ae0*/  LEA R10, P0, R24, R37.reuse, 0x1 ;  /* 0x00000025180a7211 */ /* 0x084fe400078008ff */
[-C--:B0-----:R-:W-:Y:S02]  /*15af0*/  LEA R12, P1, R25, R37.reuse, 0x1 ;  /* 0x00000025190c7211 */ /* 0x081fe400078208ff */
[-C--:B------:R-:W-:Y:S01]  /*15b00*/  LEA R11, P2, R28, R37.reuse, 0x1 ;  /* 0x000000251c0b7211 */ /* 0x080fe200078408ff */
[----:B------:R0:W-:Y:S04]  /*15b10*/  STL [R1+0x1e40], R10 ;  /* 0x001e400a01007387 */ /* 0x0001e80000100800 */
[----:B------:R2:W-:Y:S01]  /*15b20*/  STL [R1+0x1e44], R12 ;  /* 0x001e440c01007387 */ /* 0x0005e20000100800 */
[----:B0-----:R-:W-:-:S03]  /*15b30*/  LEA R10, P3, R29, R37, 0x1 ;  /* 0x000000251d0a7211 */ /* 0x001fc600078608ff */
[----:B------:R0:W-:Y:S01]  /*15b40*/  STL [R1+0x1e48], R11 ;  /* 0x001e480b01007387 */ /* 0x0001e20000100800 */
[----:B--2---:R-:W-:-:S03]  /*15b50*/  LEA R12, P4, R30, R37, 0x1 ;  /* 0x000000251e0c7211 */ /* 0x004fc600078808ff */
[----:B------:R2:W-:Y:S01]  /*15b60*/  STL [R1+0x1e4c], R10 ;  /* 0x001e4c0a01007387 */ /* 0x0005e20000100800 */
[----:B0-----:R-:W-:-:S03]  /*15b70*/  LEA R11, P5, R31, R37, 0x1 ;  /* 0x000000251f0b7211 */ /* 0x001fc600078a08ff */
[----:B------:R0:W-:Y:S01]  /*15b80*/  STL [R1+0x1e50], R12 ;  /* 0x001e500c01007387 */ /* 0x0001e20000100800 */
[----:B--2---:R-:W-:-:S03]  /*15b90*/  LEA R10, P6, R32, R37, 0x1 ;  /* 0x00000025200a7211 */ /* 0x004fc600078c08ff */
[----:B------:R2:W-:Y:S01]  /*15ba0*/  STL [R1+0x1e54], R11 ;  /* 0x001e540b01007387 */ /* 0x0005e20000100800 */
[----:B0-----:R-:W-:-:S03]  /*15bb0*/  LEA.HI.X.SX32 R12, R24, R23, 0x1, P0 ;  /* 0x00000017180c7211 */ /* 0x001fc600000f0eff */
[----:B------:R0:W-:Y:S01]  /*15bc0*/  STL [R1+0x1e58], R10 ;  /* 0x001e580a01007387 */ /* 0x0001e20000100800 */
[----:B--2---:R-:W-:-:S03]  /*15bd0*/  LEA R11, P0, R33, R37, 0x1 ;  /* 0x00000025210b7211 */ /* 0x004fc600078008ff */
[----:B------:R-:W-:Y:S01]  /*15be0*/  STL [R1+0x1e38], R12 ;  /* 0x001e380c01007387 */ /* 0x000fe20000100800 */
[----:B0-----:R-:W-:-:S03]  /*15bf0*/  LEA.HI.X.SX32 R10, R25, R23, 0x1, P1 ;  /* 0x00000017190a7211 */ /* 0x001fc600008f0eff */
[----:B------:R-:W2:Y:S04]  /*15c00*/  LDL.LU R25, [R1+0x50] ;  /* 0x0000500001197983 */ /* 0x000ea80000300800 */
[----:B------:R0:W-:Y:S04]  /*15c10*/  STL [R1+0x1e3c], R11 ;  /* 0x001e3c0b01007387 */ /* 0x0001e80000100800 */
[----:B------:R1:W-:Y:S01]  /*15c20*/  STL [R1+0x1e30], R10 ;  /* 0x001e300a01007387 */ /* 0x0003e20000100800 */
[----:B0-----:R-:W-:Y:S02]  /*15c30*/  LEA R11, P1, R39, R37, 0x1 ;  /* 0x00000025270b7211 */ /* 0x001fe400078208ff */
[----:B-1----:R-:W-:-:S02]  /*15c40*/  LEA.HI.X.SX32 R10, R28, R23, 0x1, P2 ;  /* 0x000000171c0a7211 */ /* 0x002fc400010f0eff */
[----:B------:R-:W2:Y:S04]  /*15c50*/  LDL.LU R28, [R1+0x28] ;  /* 0x00002800011c7983 */ /* 0x000ea80000300800 */
[----:B------:R-:W-:Y:S04]  /*15c60*/  STL [R1+0x1e34], R11 ;  /* 0x001e340b01007387 */ /* 0x000fe80000100800 */
[----:B------:R-:W2:Y:S04]  /*15c70*/  LDL.LU R24, [R1+0x80] ;  /* 0x0000800001187983 */ /* 0x000ea80000300800 */
[----:B------:R0:W-:Y:S02]  /*15c80*/  STL [R1+0x1e28], R10 ;  /* 0x001e280a01007387 */ /* 0x0001e40000100800 */
[----:B0-----:R-:W-:-:S02]  /*15c90*/  LEA.HI.X.SX32 R10, R29, R23, 0x1, P3 ;  /* 0x000000171d0a7211 */ /* 0x001fc400018f0eff */
[----:B------:R-:W2:Y:S01]  /*15ca0*/  LDL.LU R29, [R1+0x24] ;  /* 0x00002400011d7983 */ /* 0x000ea20000300800 */
[----:B------:R-:W-:-:S05]  /*15cb0*/  LEA R11, P2, R51, R37, 0x1 ;  /* 0x00000025330b7211 */ /* 0x000fca00078408ff */
[----:B------:R0:W-:Y:S04]  /*15cc0*/  STL [R1+0x1e2c], R11 ;  /* 0x001e2c0b01007387 */ /* 0x0001e80000100800 */
[----:B------:R1:W-:Y:S04]  /*15cd0*/  STL [R1+0x1e20], R10 ;  /* 0x001e200a01007387 */ /* 0x0003e80000100800 */
[----:B------:R-:W3:Y:S01]  /*15ce0*/  LDL.LU R14, [R1+0x98] ;  /* 0x00009800010e7983 */ /* 0x000ee20000300800 */
[----:B0-----:R-:W-:Y:S02]  /*15cf0*/  LEA R11, P3, R52, R37, 0x1 ;  /* 0x00000025340b7211 */ /* 0x001fe400078608ff */
[----:B-1----:R-:W-:-:S03]  /*15d00*/  LEA.HI.X.SX32 R10, R30, R23, 0x1, P4 ;  /* 0x000000171e0a7211 */ /* 0x002fc600020f0eff */
[----:B------:R0:W-:Y:S04]  /*15d10*/  STL [R1+0x1e24], R11 ;  /* 0x001e240b01007387 */ /* 0x0001e80000100800 */
[----:B------:R1:W-:Y:S01]  /*15d20*/  STL [R1+0x1e18], R10 ;  /* 0x001e180a01007387 */ /* 0x0003e20000100800 */
[----:B------:R-:W-:-:S03]  /*15d30*/  IMAD R55, R55, UR7, RZ ;  /* 0x0000000737377c24 */ /* 0x000fc6000f8e02ff */
[----:B------:R-:W3:Y:S01]  /*15d40*/  LDL.LU R13, [R1+0xa0] ;  /* 0x0000a000010d7983 */ /* 0x000ee20000300800 */
[----:B0-----:R-:W-:Y:S02]  /*15d50*/  LEA R11, P4, R53, R37, 0x1 ;  /* 0x00000025350b7211 */ /* 0x001fe400078808ff */
[----:B-1----:R-:W-:-:S03]  /*15d60*/  LEA.HI.X.SX32 R10, R31, R23, 0x1, P5 ;  /* 0x000000171f0a7211 */ /* 0x002fc600028f0eff */
[----:B------:R0:W-:Y:S04]  /*15d70*/  STL [R1+0x1e1c], R11 ;  /* 0x001e1c0b01007387 */ /* 0x0001e80000100800 */
[----:B------:R1:W-:Y:S01]  /*15d80*/  STL [R1+0x1e10], R10 ;  /* 0x001e100a01007387 */ /* 0x0003e20000100800 */
[----:B0-----:R-:W-:Y:S02]  /*15d90*/  LEA R11, P5, R54, R37, 0x1 ;  /* 0x00000025360b7211 */ /* 0x001fe400078a08ff */
[----:B-1----:R-:W-:Y:S02]  /*15da0*/  LEA.HI.X.SX32 R10, R32, R23, 0x1, P6 ;  /* 0x00000017200a7211 */ /* 0x002fe400030f0eff */
[----:B------:R-:W4:Y:S04]  /*15db0*/  LDL.LU R32, [R1+0xa8] ;  /* 0x0000a80001207983 */ /* 0x000f280000300800 */
[----:B------:R0:W-:Y:S04]  /*15dc0*/  STL [R1+0x1e14], R11 ;  /* 0x001e140b01007387 */ /* 0x0001e80000100800 */
[----:B------:R1:W-:Y:S01]  /*15dd0*/  STL [R1+0x1e08], R10 ;  /* 0x001e080a01007387 */ /* 0x0003e20000100800 */
[----:B0-----:R-:W-:-:S02]  /*15de0*/  LEA R11, P6, R55, R37, 0x1 ;  /* 0x00000025370b7211 */ /* 0x001fc400078c08ff */
[-C--:B-1----:R-:W-:Y:S02]  /*15df0*/  LEA.HI.X.SX32 R10, R33, R23.reuse, 0x1, P0 ;  /* 0x00000017210a7211 */ /* 0x082fe400000f0eff */
[----:B------:R-:W4:Y:S04]  /*15e00*/  LDL.LU R33, [R1+0x90] ;  /* 0x0000900001217983 */ /* 0x000f280000300800 */
[----:B------:R-:W-:Y:S04]  /*15e10*/  STL [R1+0x1e0c], R11 ;  /* 0x001e0c0b01007387 */ /* 0x000fe80000100800 */
[----:B------:R-:W4:Y:S04]  /*15e20*/  LDL.LU R12, [R1+0xd0] ;  /* 0x0000d000010c7983 */ /* 0x000f280000300800 */
[----:B------:R0:W-:Y:S02]  /*15e30*/  STL [R1+0x1e00], R10 ;  /* 0x001e000a01007387 */ /* 0x0001e40000100800 */
[----:B0-----:R-:W-:-:S02]  /*15e40*/  LEA.HI.X.SX32 R10, R39, R23, 0x1, P1 ;  /* 0x00000017270a7211 */ /* 0x001fc400008f0eff */
[----:B------:R-:W4:Y:S01]  /*15e50*/  LDL.LU R39, [R1+0x78] ;  /* 0x0000780001277983 */ /* 0x000f220000300800 */
[----:B------:R-:W-:-:S05]  /*15e60*/  LEA R11, P0, R57, R37, 0x1 ;  /* 0x00000025390b7211 */ /* 0x000fca00078008ff */
[----:B------:R0:W-:Y:S04]  /*15e70*/  STL [R1+0x1e04], R11 ;  /* 0x001e040b01007387 */ /* 0x0001e80000100800 */
[----:B0-----:R-:W4:Y:S04]  /*15e80*/  LDL.LU R11, [R1+0xe0] ;  /* 0x0000e000010b7983 */ /* 0x001f280000300800 */
[----:B------:R0:W-:Y:S04]  /*15e90*/  STL [R1+0x1df8], R10 ;  /* 0x001df80a01007387 */ /* 0x0001e80000100800 */
[----:B------:R-:W4:Y:S01]  /*15ea0*/  LDL.LU R31, [R1+0xe8] ;  /* 0x0000e800011f7983 */ /* 0x000f220000300800 */
[----:B0-----:R-:W-:-:S02]  /*15eb0*/  LEA.HI.X.SX32 R10, R51, R23, 0x1, P2 ;  /* 0x00000017330a7211 */ /* 0x001fc400010f0eff */
[----:B--2---:R-:W-:-:S05]  /*15ec0*/  LEA R30, P1, R29, R37, 0x1 ;  /* 0x000000251d1e7211 */ /* 0x004fca00078208ff */
[----:B------:R-:W-:Y:S04]  /*15ed0*/  STL [R1+0x1dfc], R30 ;  /* 0x001dfc1e01007387 */ /* 0x000fe80000100800 */
[----:B------:R0:W-:Y:S04]  /*15ee0*/  STL [R1+0x1df0], R10 ;  /* 0x001df00a01007387 */ /* 0x0001e80000100800 */
[----:B0-----:R-:W2:Y:S01]  /*15ef0*/  LDL.LU R10, [R1+0x108] ;  /* 0x00010800010a7983 */ /* 0x001ea20000300800 */
[----:B------:R-:W-:Y:S02]  /*15f00*/  LEA R51, P2, R28, R37, 0x1 ;  /* 0x000000251c337211 */ /* 0x000fe400078408ff */
[----:B------:R-:W-:-:S03]  /*15f10*/  LEA.HI.X.SX32 R30, R52, R23, 0x1, P3 ;  /* 0x00000017341e7211 */ /* 0x000fc600018f0eff */
[----:B------:R0:W-:Y:S04]  /*15f20*/  STL [R1+0x1df4], R51 ;  /* 0x001df43301007387 */ /* 0x0001e80000100800 */
[----:B------:R1:W-:Y:S04]  /*15f30*/  STL [R1+0x1de8], R30 ;  /* 0x001de81e01007387 */ /* 0x0003e80000100800 */
[----:B------:R-:W2:Y:S01]  /*15f40*/  LDL.LU R56, [R1+0x110] ;  /* 0x0001100001387983 */ /* 0x000ea20000300800 */
[----:B0-----:R-:W-:Y:S02]  /*15f50*/  LEA R51, P3, R25, R37, 0x1 ;  /* 0x0000002519337211 */ /* 0x001fe400078608ff */
[----:B-1----:R-:W-:-:S03]  /*15f60*/  LEA.HI.X.SX32 R30, R53, R23, 0x1, P4 ;  /* 0x00000017351e7211 */ /* 0x002fc600020f0eff */
[----:B------:R-:W-:Y:S04]  /*15f70*/  STL [R1+0x1dec], R51 ;  /* 0x001dec3301007387 */ /* 0x000fe80000100800 */
[----:B------:R0:W-:Y:S04]  /*15f80*/  STL [R1+0x1de0], R30 ;  /* 0x001de01e01007387 */ /* 0x0001e80000100800 */
[----:B------:R-:W2:Y:S01]  /*15f90*/  LDL.LU R58, [R1+0x128] ;  /* 0x00012800013a7983 */ /* 0x000ea20000300800 */
[----:B---3--:R-:W-:Y:S01]  /*15fa0*/  IMAD R0, R59, UR10, RZ ;  /* 0x0000000a3b007c24 */ /* 0x008fe2000f8e02ff */
[----:B0-----:R-:W-:-:S02]  /*15fb0*/  LEA.HI.X.SX32 R30, R54, R23, 0x1, P5 ;  /* 0x00000017361e7211 */ /* 0x001fc400028f0eff */
[----:B----4-:R-:W-:-:S05]  /*15fc0*/  LEA R51, P4, R39, R37, 0x1 ;  /* 0x0000002527337211 */ /* 0x010fca00078808ff */
[----:B------:R0:W-:Y:S04]  /*15fd0*/  STL [R1+0x1de4], R51 ;  /* 0x001de43301007387 */ /* 0x0001e80000100800 */
[----:B------:R1:W-:Y:S04]  /*15fe0*/  STL [R1+0x1dd8], R30 ;  /* 0x001dd81e01007387 */ /* 0x0003e80000100800 */
[----:B------:R-:W3:Y:S01]  /*15ff0*/  LDL.LU R59, [R1+0x138] ;  /* 0x00013800013b7983 */ /* 0x000ee20000300800 */
[----:B0-----:R-:W-:Y:S02]  /*16000*/  LEA R51, P5, R24, R37, 0x1 ;  /* 0x0000002518337211 */ /* 0x001fe400078a08ff */
[----:B-1----:R-:W-:-:S03]  /*16010*/  LEA.HI.X.SX32 R30, R55, R23, 0x1, P6 ;  /* 0x00000017371e7211 */ /* 0x002fc600030f0eff */
[----:B------:R0:W-:Y:S01]  /*16020*/  STL [R1+0x1ddc], R51 ;  /* 0x001ddc3301007387 */ /* 0x0001e20000100800 */
[----:B------:R-:W-:-:S03]  /*16030*/  LEA R52, P6, R33, R37, 0x1 ;  /* 0x0000002521347211 */ /* 0x000fc600078c08ff */
[----:B------:R1:W-:Y:S01]  /*16040*/  STL [R1+0x1678], R30 ;  /* 0x0016781e01007387 */ /* 0x0003e20000100800 */
[----:B0-----:R-:W-:-:S03]  /*16050*/  LEA.HI.X.SX32 R51, R57, R23, 0x1, P0 ;  /* 0x0000001739337211 */ /* 0x001fc600000f0eff */
[----:B-1----:R-:W4:Y:S04]  /*16060*/  LDL.LU R30, [R1+0x150] ;  /* 0x00015000011e7983 */ /* 0x002f280000300800 */
[----:B------:R0:W-:Y:S04]  /*16070*/  STL [R1+0x1698], R52 ;  /* 0x0016983401007387 */ /* 0x0001e80000100800 */
[----:B------:R1:W-:Y:S01]  /*16080*/  STL [R1+0x167c], R51 ;  /* 0x00167c3301007387 */ /* 0x0003e20000100800 */
[----:B0-----:R-:W-:Y:S02]  /*16090*/  LEA R52, P0, R14, R37, 0x1 ;  /* 0x000000250e347211 */ /* 0x001fe400078008ff */
[----:B-1----:R-:W-:-:S02]  /*160a0*/  LEA.HI.X.SX32 R51, R29, R23, 0x1, P1 ;  /* 0x000000171d337211 */ /* 0x002fc400008f0eff */
[----:B------:R-:W4:Y:S04]  /*160b0*/  LDL.LU R29, [R1+0x154] ;  /* 0x00015400011d7983 */ /* 0x000f280000300800 */
        /* <DEDUP_REMOVED lines=10> */
[----:B------:R-:W-:Y:S04]  /*16160*/  STL [R1+0x16b0], R52 ;  /* 0x0016b03401007387 */ /* 0x000fe80000100800 */
[----:B------:R0:W-:Y:S02]  /*16170*/  STL [R1+0x1688], R51 ;  /* 0x0016883301007387 */ /* 0x0001e40000100800 */
[----:B0-----:R-:W-:-:S02]  /*16180*/  LEA.HI.X.SX32 R51, R39, R23, 0x1, P4 ;  /* 0x0000001727337211 */ /* 0x001fc400020f0eff */
[----:B------:R-:W4:Y:S01]  /*16190*/  LDL.LU R39, [R1+0x16c] ;  /* 0x00016c0001277983 */ /* 0x000f220000300800 */
[----:B------:R-:W-:-:S05]  /*161a0*/  LEA R52, P3, R12, R37, 0x1 ;  /* 0x000000250c347211 */ /* 0x000fca00078608ff */
        /* <DEDUP_REMOVED lines=11> */
[----:B------:R0:W-:Y:S02]  /*16260*/  STL [R1+0x1694], R51 ;  /* 0x0016943301007387 */ /* 0x0001e40000100800 */
[----:B0-----:R-:W-:-:S02]  /*16270*/  LEA.HI.X.SX32 R51, R14, R23, 0x1, P0 ;  /* 0x000000170e337211 */ /* 0x001fc400000f0eff */
[----:B------:R-:W4:Y:S01]  /*16280*/  LDL.LU R14, [R1+0x178] ;  /* 0x00017800010e7983 */ /* 0x000f220000300800 */
[----:B--2---:R-:W-:-:S05]  /*16290*/  LEA R52, P6, R10, R37, 0x1 ;  /* 0x000000250a347211 */ /* 0x004fca00078c08ff */
[----:B------:R-:W-:Y:S04]  /*162a0*/  STL [R1+0x16d0], R52 ;  /* 0x0016d03401007387 */ /* 0x000fe80000100800 */
[----:B------:R0:W-:Y:S02]  /*162b0*/  STL [R1+0x169c], R51 ;  /* 0x00169c3301007387 */ /* 0x0001e40000100800 */
[----:B0-----:R-:W-:Y:S02]  /*162c0*/  LEA.HI.X.SX32 R51, R13, R23, 0x1, P1 ;  /* 0x000000170d337211 */ /* 0x001fe400008f0eff */
[----:B------:R-:W2:Y:S01]  /*162d0*/  LDL.LU R13, [R1+0x180] ;  /* 0x00018000010d7983 */ /* 0x000ea20000300800 */
[----:B------:R-:W-:-:S05]  /*162e0*/  LEA R52, P0, R56, R37, 0x1 ;  /* 0x0000002538347211 */ /* 0x000fca00078008ff */
[----:B------:R0:W-:Y:S04]  /*162f0*/  STL [R1+0x16d8], R52 ;  /* 0x0016d83401007387 */ /* 0x0001e80000100800 */
[----:B------:R1:W-:Y:S01]  /*16300*/  STL [R1+0x16a4], R51 ;  /* 0x0016a43301007387 */ /* 0x0003e20000100800 */
[----:B0-----:R-:W-:Y:S02]  /*16310*/  LEA R52, P1, R58, R37, 0x1 ;  /* 0x000000253a347211 */ /* 0x001fe400078208ff */
[-C--:B-1----:R-:W-:Y:S02]  /*16320*/  LEA.HI.X.SX32 R51, R32, R23.reuse, 0x1, P2 ;  /* 0x0000001720337211 */ /* 0x082fe400010f0eff */
[----:B------:R-:W2:Y:S04]  /*16330*/  LDL.LU R32, [R1+0x184] ;  /* 0x0001840001207983 */ /* 0x000ea80000300800 */
[----:B------:R-:W-:Y:S04]  /*16340*/  STL [R1+0x16e0], R52 ;  /* 0x0016e03401007387 */ /* 0x000fe80000100800 */
[----:B------:R0:W-:Y:S02]  /*16350*/  STL [R1+0x16ac], R51 ;  /* 0x0016ac3301007387 */ /* 0x0001e40000100800 */
[----:B0-----:R-:W-:-:S02]  /*16360*/  LEA.HI.X.SX32 R51, R12, R23, 0x1, P3 ;  /* 0x000000170c337211 */ /* 0x001fc400018f0eff */
[----:B------:R-:W2:Y:S01]  /*16370*/  LDL.LU R12, [R1+0x188] ;  /* 0x00018800010c7983 */ /* 0x000ea20000300800 */
[----:B---3--:R-:W-:-:S05]  /*16380*/  LEA R52, P2, R59, R37, 0x1 ;  /* 0x000000253b347211 */ /* 0x008fca00078408ff */
[----:B------:R-:W-:Y:S04]  /*16390*/  STL [R1+0x16e8], R52 ;  /* 0x0016e83401007387 */ /* 0x000fe80000100800 */
[----:B------:R0:W-:Y:S02]  /*163a0*/  STL [R1+0x16b4], R51 ;  /* 0x0016b43301007387 */ /* 0x0001e40000100800 */
[----:B0-----:R-:W-:Y:S02]  /*163b0*/  LEA.HI.X.SX32 R51, R11, R23, 0x1, P4 ;  /* 0x000000170b337211 */ /* 0x001fe400020f0eff */
[----:B----4-:R-:W-:Y:S01]  /*163c0*/  LEA R52, P3, R30, R37, 0x1 ;  /* 0x000000251e347211 */ /* 0x010fe200078608ff */
[----:B------:R-:W3:Y:S04]  /*163d0*/  LDL.LU R11, [R1+0x18c] ;  /* 0x00018c00010b7983 */ /* 0x000ee80000300800 */
[----:B------:R-:W-:Y:S04]  /*163e0*/  STL [R1+0x16f0], R52 ;  /* 0x0016f03401007387 */ /* 0x000fe80000100800 */
[----:B------:R0:W-:Y:S02]  /*163f0*/  STL [R1+0x16bc], R51 ;  /* 0x0016bc3301007387 */ /* 0x0001e40000100800 */
[----:B0-----:R-:W-:-:S02]  /*16400*/  LEA.HI.X.SX32 R51, R31, R23, 0x1, P5 ;  /* 0x000000171f337211 */ /* 0x001fc400028f0eff */
[-C--:B------:R-:W-:Y:S01]  /*16410*/  LEA R52, P4, R29, R37.reuse, 0x1 ;  /* 0x000000251d347211 */ /* 0x080fe200078808ff */
[----:B------:R-:W4:Y:S04]  /*16420*/  LDL.LU R31, [R1+0x190] ;  /* 0x00019000011f7983 */ /* 0x000f280000300800 */
[----:B------:R0:W-:Y:S04]  /*16430*/  STL [R1+0x16f8], R52 ;  /* 0x0016f83401007387 */ /* 0x0001e80000100800 */
[----:B------:R1:W-:Y:S01]  /*16440*/  STL [R1+0x16c4], R51 ;  /* 0x0016c43301007387 */ /* 0x0003e20000100800 */
[----:B0-----:R-:W-:-:S02]  /*16450*/  LEA R52, P5, R28, R37, 0x1 ;  /* 0x000000251c347211 */ /* 0x001fc400078a08ff */
[----:B-1----:R-:W-:Y:S02]  /*16460*/  LEA.HI.X.SX32 R51, R10, R23, 0x1, P6 ;  /* 0x000000170a337211 */ /* 0x002fe400030f0eff */
        /* <DEDUP_REMOVED lines=15> */
[----:B------:R-:W-:-:S05]  /*16560*/  LEA R52, P1, R24, R37, 0x1 ;  /* 0x0000002518347211 */ /* 0x000fca00078208ff */
[----:B------:R-:W-:Y:S04]  /*16570*/  STL [R1+0x1718], R52 ;  /* 0x0017183401007387 */ /* 0x000fe80000100800 */
[----:B------:R0:W-:Y:S02]  /*16580*/  STL [R1+0x16e4], R51 ;  /* 0x0016e43301007387 */ /* 0x0001e40000100800 */
[----:B0-----:R-:W-:Y:S02]  /*16590*/  LEA.HI.X.SX32 R51, R30, R23, 0x1, P3 ;  /* 0x000000171e337211 */ /* 0x001fe400018f0eff */
[----:B------:R-:W4:Y:S01]  /*165a0*/  LDL.LU R30, [R1+0x1a4] ;  /* 0x0001a400011e7983 */ /* 0x000f220000300800 */
[----:B------:R-:W-:-:S05]  /*165b0*/  LEA R52, P2, R33, R37, 0x1 ;  /* 0x0000002521347211 */ /* 0x000fca00078408ff */
[----:B------:R0:W-:Y:S04]  /*165c0*/  STL [R1+0x1720], R52 ;  /* 0x0017203401007387 */ /* 0x0001e80000100800 */
[----:B------:R1:W-:Y:S01]  /*165d0*/  STL [R1+0x16ec], R51 ;  /* 0x0016ec3301007387 */ /* 0x0003e20000100800 */
[----:B0-----:R-:W-:Y:S02]  /*165e0*/  LEA R52, P3, R14, R37, 0x1 ;  /* 0x000000250e347211 */ /* 0x001fe400078608ff */
        /* <DEDUP_REMOVED lines=12> */
[----:B------:R-:W-:Y:S04]  /*166b0*/  STL [R1+0x1738], R52 ;  /* 0x0017383401007387 */ /* 0x000fe80000100800 */
[----:B------:R0:W-:Y:S02]  /*166c0*/  STL [R1+0x1704], R51 ;  /* 0x0017043301007387 */ /* 0x0001e40000100800 */
[----:B0-----:R-:W-:Y:S02]  /*166d0*/  LEA.HI.X.SX32 R51, R39, R23, 0x1, P0 ;  /* 0x0000001727337211 */ /* 0x001fe400000f0eff */
[----:B------:R-:W-:Y:S01]  /*166e0*/  LEA R52, P6, R12, R37, 0x1 ;  /* 0x000000250c347211 */ /* 0x000fe200078c08ff */
        /* <DEDUP_REMOVED lines=134> */
[----:B------:R-:W-:Y:S01]  /*16f50*/  LEA R52, P5, R25, R37, 0x1 ;  /* 0x0000002519347211 */ /* 0x000fe200078a08ff */
        /* <DEDUP_REMOVED lines=367> */
[----:B------:R0:W-:Y:S01]  /*18650*/  STL [R1+0x1a2c], R51 ;  /* 0x001a2c3301007387 */ /* 0x0001e20000100800 */
[----:B------:R-:W-:-:S02]  /*18660*/  LEA.HI.X.SX32 R39, R39, R23, 0x1, P4 ;  /* 0x0000001727277211 */ /* 0x000fc400020f0eff */
[----:B0-----:R-:W-:Y:S02]  /*18670*/  LEA.HI.X.SX32 R51, R25, R23, 0x1, P3 ;  /* 0x0000001719337211 */ /* 0x001fe400018f0eff */
[----:B------:R-:W4:Y:S01]  /*18680*/  LDL.LU R25, [R1+0x130] ;  /* 0x0001300001197983 */ /* 0x000f220000300800 */
[----:B------:R-:W-:-:S05]  /*18690*/  LEA R52, P2, R32, R37, 0x1 ;  /* 0x0000002520347211 */ /* 0x000fca00078408ff */
[----:B------:R-:W-:Y:S04]  /*186a0*/  STL [R1+0x1a68], R52 ;  /* 0x001a683401007387 */ /* 0x000fe80000100800 */
[----:B------:R0:W-:Y:S04]  /*186b0*/  STL [R1+0x1a34], R51 ;  /* 0x001a343301007387 */ /* 0x0001e80000100800 */
[----:B0-----:R-:W4:Y:S01]  /*186c0*/  LDL.LU R51, [R1+0x12c] ;  /* 0x00012c0001337983 */ /* 0x001f220000300800 */
[----:B------:R-:W-:-:S05]  /*186d0*/  LEA R52, P3, R12, R37, 0x1 ;  /* 0x000000250c347211 */ /* 0x000fca00078608ff */
[----:B------:R-:W-:Y:S04]  /*186e0*/  STL [R1+0x1a70], R52 ;  /* 0x001a703401007387 */ /* 0x000fe80000100800 */
[----:B------:R0:W-:Y:S02]  /*186f0*/  STL [R1+0x1a3c], R39 ;  /* 0x001a3c2701007387 */ /* 0x0001e40000100800 */
[----:B0-----:R-:W-:Y:S02]  /*18700*/  LEA.HI.X.SX32 R39, R24, R23, 0x1, P5 ;  /* 0x0000001718277211 */ /* 0x001fe400028f0eff */
[----:B------:R-:W4:Y:S01]  /*18710*/  LDL.LU R24, [R1+0x124] ;  /* 0x0001240001187983 */ /* 0x000f220000300800 */
[----:B------:R-:W-:-:S05]  /*18720*/  LEA R52, P4, R11, R37, 0x1 ;  /* 0x000000250b347211 */ /* 0x000fca00078808ff */
[----:B------:R-:W-:Y:S04]  /*18730*/  STL [R1+0x1a78], R52 ;  /* 0x001a783401007387 */ /* 0x000fe80000100800 */
[----:B------:R0:W-:Y:S01]  /*18740*/  STL [R1+0x1a44], R39 ;  /* 0x001a442701007387 */ /* 0x0001e20000100800 */
[----:B------:R-:W-:-:S03]  /*18750*/  LEA.HI.X.SX32 R33, R33, R23, 0x1, P6 ;  /* 0x0000001721217211 */ /* 0x000fc600030f0eff */
[----:B0-----:R-:W4:Y:S01]  /*18760*/  LDL.LU R39, [R1+0x120] ;  /* 0x0001200001277983 */ /* 0x001f220000300800 */
        /* <DEDUP_REMOVED lines=12> */
[----:B------:R0:W-:Y:S04]  /*18830*/  STL [R1+0x1a5c], R33 ;  /* 0x001a5c2101007387 */ /* 0x0001e80000100800 */
[----:B0-----:R-:W2:Y:S01]  /*18840*/  LDL.LU R33, [R1+0x114] ;  /* 0x0001140001217983 */ /* 0x001ea20000300800 */
[----:B------:R-:W-:Y:S02]  /*18850*/  LEA.HI.X.SX32 R32, R32, R23, 0x1, P2 ;  /* 0x0000001720207211 */ /* 0x000fe400010f0eff */
[----:B------:R-:W-:-:S05]  /*18860*/  LEA R52, P1, R58, R37, 0x1 ;  /* 0x000000253a347211 */ /* 0x000fca00078208ff */
[----:B------:R-:W-:Y:S04]  /*18870*/  STL [R1+0x1a98], R52 ;  /* 0x001a983401007387 */ /* 0x000fe80000100800 */
[----:B------:R0:W-:Y:S02]  /*18880*/  STL [R1+0x1a64], R32 ;  /* 0x001a642001007387 */ /* 0x0001e40000100800 */
[----:B0-----:R-:W-:Y:S02]  /*18890*/  LEA.HI.X.SX32 R32, R12, R23, 0x1, P3 ;  /* 0x000000170c207211 */ /* 0x001fe400018f0eff */
[----:B------:R-:W-:Y:S01]  /*188a0*/  LEA R52, P2, R59, R37, 0x1 ;  /* 0x000000253b347211 */ /* 0x000fe200078408ff */
[----:B------:R-:W2:Y:S04]  /*188b0*/  LDL.LU R12, [R1+0x10c] ;  /* 0x00010c00010c7983 */ /* 0x000ea80000300800 */
[----:B------:R-:W-:Y:S04]  /*188c0*/  STL [R1+0x1aa0], R52 ;  /* 0x001aa03401007387 */ /* 0x000fe80000100800 */
[----:B------:R0:W-:Y:S01]  /*188d0*/  STL [R1+0x1a6c], R32 ;  /* 0x001a6c2001007387 */ /* 0x0001e20000100800 */
[----:B------:R-:W-:-:S02]  /*188e0*/  LEA.HI.X.SX32 R31, R31, R23, 0x1, P5 ;  /* 0x000000171f1f7211 */ /* 0x000fc400028f0eff */
[-C--:B0-----:R-:W-:Y:S02]  /*188f0*/  LEA.HI.X.SX32 R32, R11, R23.reuse, 0x1, P4 ;  /* 0x000000170b207211 */ /* 0x081fe400020f0eff */
[----:B------:R-:W2:Y:S01]  /*18900*/  LDL.LU R11, [R1+0x104] ;  /* 0x00010400010b7983 */ /* 0x000ea20000300800 */
[----:B------:R-:W-:Y:S02]  /*18910*/  LEA.HI.X.SX32 R53, R58, R23, 0x1, P1 ;  /* 0x000000173a357211 */ /* 0x000fe400008f0eff */
[----:B---3--:R-:W-:-:S05]  /*18920*/  LEA R52, P3, R30, R37, 0x1 ;  /* 0x000000251e347211 */ /* 0x008fca00078608ff */
[----:B------:R-:W-:Y:S04]  /*18930*/  STL [R1+0x1aa8], R52 ;  /* 0x001aa83401007387 */ /* 0x000fe80000100800 */
[----:B------:R0:W-:Y:S04]  /*18940*/  STL [R1+0x1a74], R32 ;  /* 0x001a742001007387 */ /* 0x0001e80000100800 */
[----:B0-----:R-:W3:Y:S01]  /*18950*/  LDL.LU R32, [R1+0x100] ;  /* 0x0001000001207983 */ /* 0x001ee20000300800 */
[----:B----4-:R-:W-:-:S05]  /*18960*/  LEA R52, P4, R29, R37, 0x1 ;  /* 0x000000251d347211 */ /* 0x010fca00078808ff */
        /* <DEDUP_REMOVED lines=12> */
[----:B0-----:R-:W-:-:S03]  /*18a30*/  LEA R52, P0, R51, R37, 0x1 ;  /* 0x0000002533347211 */ /* 0x001fc600078008ff */
[----:B-1----:R-:W4:Y:S04]  /*18a40*/  LDL.LU R31, [R1+0xf4] ;  /* 0x0000f400011f7983 */ /* 0x002f280000300800 */
[----:B------:R-:W-:Y:S04]  /*18a50*/  STL [R1+0x1ac8], R52 ;  /* 0x001ac83401007387 */ /* 0x000fe80000100800 */
[----:B------:R0:W-:Y:S04]  /*18a60*/  STL [R1+0x1a94], R53 ;  /* 0x001a943501007387 */ /* 0x0001e80000100800 */
[----:B------:R-:W4:Y:S01]  /*18a70*/  LDL.LU R58, [R1+0xf0] ;  /* 0x0000f000013a7983 */ /* 0x000f220000300800 */
[----:B0-----:R-:W-:-:S02]  /*18a80*/  LEA.HI.X.SX32 R53, R59, R23, 0x1, P2 ;  /* 0x000000173b357211 */ /* 0x001fc400010f0eff */
[----:B------:R-:W-:-:S05]  /*18a90*/  LEA R52, P1, R24, R37, 0x1 ;  /* 0x0000002518347211 */ /* 0x000fca00078208ff */
[----:B------:R0:W-:Y:S04]  /*18aa0*/  STL [R1+0x1ad0], R52 ;  /* 0x001ad03401007387 */ /* 0x0001e80000100800 */
[----:B------:R1:W-:Y:S04]  /*18ab0*/  STL [R1+0x1a9c], R53 ;  /* 0x001a9c3501007387 */ /* 0x0003e80000100800 */
[----:B------:R-:W4:Y:S01]  /*18ac0*/  LDL.LU R59, [R1+0xec] ;  /* 0x0000ec00013b7983 */ /* 0x000f220000300800 */
[----:B0-----:R-:W-:Y:S02]  /*18ad0*/  LEA R52, P2, R39, R37, 0x1 ;  /* 0x0000002527347211 */ /* 0x001fe400078408ff */
[----:B-1----:R-:W-:-:S03]  /*18ae0*/  LEA.HI.X.SX32 R53, R30, R23, 0x1, P3 ;  /* 0x000000171e357211 */ /* 0x002fc600018f0eff */
[----:B------:R0:W-:Y:S04]  /*18af0*/  STL [R1+0x1ad8], R52 ;  /* 0x001ad83401007387 */ /* 0x0001e80000100800 */
[----:B------:R-:W4:Y:S04]  /*18b00*/  LDL.LU R30, [R1+0xe4] ;  /* 0x0000e400011e7983 */ /* 0x000f280000300800 */
[----:B------:R1:W-:Y:S01]  /*18b10*/  STL [R1+0x1aa4], R53 ;  /* 0x001aa43501007387 */ /* 0x0003e20000100800 */
[----:B0-----:R-:W-:Y:S02]  /*18b20*/  LEA R52, P3, R14, R37, 0x1 ;  /* 0x000000250e347211 */ /* 0x001fe400078608ff */
[----:B-1----:R-:W-:-:S03]  /*18b30*/  LEA.HI.X.SX32 R53, R29, R23, 0x1, P4 ;  /* 0x000000171d357211 */ /* 0x002fc600020f0eff */
[----:B------:R0:W-:Y:S04]  /*18b40*/  STL [R1+0x1ae0], R52 ;  /* 0x001ae03401007387 */ /* 0x0001e80000100800 */
[----:B------:R-:W4:Y:S04]  /*18b50*/  LDL.LU R29, [R1+0xdc] ;  /* 0x0000dc00011d7983 */ /* 0x000f280000300800 */
[----:B------:R1:W-:Y:S01]  /*18b60*/  STL [R1+0x1aac], R53 ;  /* 0x001aac3501007387 */ /* 0x0003e20000100800 */
[----:B0-----:R-:W-:Y:S02]  /*18b70*/  LEA R52, P4, R13, R37, 0x1 ;  /* 0x000000250d347211 */ /* 0x001fe400078808ff */
[----:B-1----:R-:W-:-:S03]  /*18b80*/  LEA.HI.X.SX32 R53, R28, R23, 0x1, P5 ;  /* 0x000000171c357211 */ /* 0x002fc600028f0eff */
[----:B------:R-:W-:Y:S04]  /*18b90*/  STL [R1+0x1ae8], R52 ;  /* 0x001ae83401007387 */ /* 0x000fe80000100800 */
[----:B------:R-:W4:Y:S04]  /*18ba0*/  LDL.LU R28, [R1+0xd8] ;  /* 0x0000d800011c7983 */ /* 0x000f280000300800 */
[----:B------:R0:W-:Y:S02]  /*18bb0*/  STL [R1+0x1ab4], R53 ;  /* 0x001ab43501007387 */ /* 0x0001e40000100800 */
[----:B0-----:R-:W-:-:S02]  /*18bc0*/  LEA.HI.X.SX32 R53, R25, R23, 0x1, P6 ;  /* 0x0000001719357211 */ /* 0x001fc400030f0eff */
[----:B--2---:R-:W-:-:S05]  /*18bd0*/  LEA R52, P5, R33, R37, 0x1 ;  /* 0x0000002521347211 */ /* 0x004fca00078a08ff */
[----:B------:R-:W-:Y:S04]  /*18be0*/  STL [R1+0x1af0], R52 ;  /* 0x001af03401007387 */ /* 0x000fe80000100800 */
[----:B------:R-:W2:Y:S04]  /*18bf0*/  LDL.LU R25, [R1+0xd4] ;  /* 0x0000d40001197983 */ /* 0x000ea80000300800 */
[----:B------:R0:W-:Y:S02]  /*18c00*/  STL [R1+0x1abc], R53 ;  /* 0x001abc3501007387 */ /* 0x0001e40000100800 */
[----:B0-----:R-:W-:-:S02]  /*18c10*/  LEA.HI.X.SX32 R53, R51, R23, 0x1, P0 ;  /* 0x0000001733357211 */ /* 0x001fc400000f0eff */
[----:B------:R-:W-:Y:S02]  /*18c20*/  LEA.HI.X.SX32 R51, R24, R23, 0x1, P1 ;  /* 0x0000001718337211 */ /* 0x000fe400008f0eff */
[----:B------:R-:W-:-:S05]  /*18c30*/  LEA R52, P6, R12, R37, 0x1 ;  /* 0x000000250c347211 */ /* 0x000fca00078c08ff */
[----:B------:R0:W-:Y:S04]  /*18c40*/  STL [R1+0x1af8], R52 ;  /* 0x001af83401007387 */ /* 0x0001e80000100800 */
[----:B------:R-:W-:Y:S04]  /*18c50*/  STL [R1+0x1ac4], R53 ;  /* 0x001ac43501007387 */ /* 0x000fe80000100800 */
[----:B------:R-:W2:Y:S01]  /*18c60*/  LDL.LU R24, [R1+0xcc] ;  /* 0x0000cc0001187983 */ /* 0x000ea20000300800 */
[----:B0-----:R-:W-:-:S05]  /*18c70*/  LEA R52, P0, R11, R37, 0x1 ;  /* 0x000000250b347211 */ /* 0x001fca00078008ff */
[----:B------:R0:W-:Y:S04]  /*18c80*/  STL [R1+0x1b00], R52 ;  /* 0x001b003401007387 */ /* 0x0001e80000100800 */
[----:B------:R1:W-:Y:S04]  /*18c90*/  STL [R1+0x1acc], R51 ;  /* 0x001acc3301007387 */ /* 0x0003e80000100800 */
[----:B0-----:R-:W2:Y:S01]  /*18ca0*/  LDL.LU R52, [R1+0xc8] ;  /* 0x0000c80001347983 */ /* 0x001ea20000300800 */
[-C--:B-1----:R-:W-:Y:S02]  /*18cb0*/  LEA.HI.X.SX32 R51, R39, R23.reuse, 0x1, P2 ;  /* 0x0000001727337211 */ /* 0x082fe400010f0eff */
[----:B------:R-:W-:-:S02]  /*18cc0*/  LEA.HI.X.SX32 R33, R33, R23, 0x1, P5 ;  /* 0x0000001721217211 */ /* 0x000fc400028f0eff */
[----:B---3--:R-:W-:-:S05]  /*18cd0*/  LEA R53, P1, R32, R37, 0x1 ;  /* 0x0000002520357211 */ /* 0x008fca00078208ff */
[----:B------:R-:W-:Y:S04]  /*18ce0*/  STL [R1+0x1b08], R53 ;  /* 0x001b083501007387 */ /* 0x000fe80000100800 */
[----:B------:R0:W-:Y:S02]  /*18cf0*/  STL [R1+0x1ad4], R51 ;  /* 0x001ad43301007387 */ /* 0x0001e40000100800 */
[----:B0-----:R-:W-:Y:S02]  /*18d00*/  LEA.HI.X.SX32 R51, R14, R23, 0x1, P3 ;  /* 0x000000170e337211 */ /* 0x001fe400018f0eff */
[----:B------:R-:W3:Y:S01]  /*18d10*/  LDL.LU R14, [R1+0xc4] ;  /* 0x0000c400010e7983 */ /* 0x000ee20000300800 */
[----:B----4-:R-:W-:-:S05]  /*18d20*/  LEA R39, P2, R10, R37, 0x1 ;  /* 0x000000250a277211 */ /* 0x010fca00078408ff */
[----:B------:R-:W-:Y:S04]  /*18d30*/  STL [R1+0x1b10], R39 ;  /* 0x001b102701007387 */ /* 0x000fe80000100800 */
[----:B------:R0:W-:Y:S02]  /*18d40*/  STL [R1+0x1adc], R51 ;  /* 0x001adc3301007387 */ /* 0x0001e40000100800 */
[----:B0-----:R-:W-:Y:S02]  /*18d50*/  LEA.HI.X.SX32 R51, R13, R23, 0x1, P4 ;  /* 0x000000170d337211 */ /* 0x001fe400020f0eff */
[----:B------:R-:W4:Y:S01]  /*18d60*/  LDL.LU R13, [R1+0xc0] ;  /* 0x0000c000010d7983 */ /* 0x000f220000300800 */
[----:B------:R-:W-:-:S05]  /*18d70*/  LEA R39, P3, R56, R37, 0x1 ;  /* 0x0000002538277211 */ /* 0x000fca00078608ff */
[----:B------:R0:W-:Y:S04]  /*18d80*/  STL [R1+0x1b18], R39 ;  /* 0x001b182701007387 */ /* 0x0001e80000100800 */
[----:B------:R1:W-:Y:S01]  /*18d90*/  STL [R1+0x1ae4], R51 ;  /* 0x001ae43301007387 */ /* 0x0003e20000100800 */
[----:B0-----:R-:W-:-:S03]  /*18da0*/  LEA R39, P4, R31, R37, 0x1 ;  /* 0x000000251f277211 */ /* 0x001fc600078808ff */
[----:B-1----:R-:W4:Y:S04]  /*18db0*/  LDL.LU R51, [R1+0xbc] ;  /* 0x0000bc0001337983 */ /* 0x002f280000300800 */
[----:B------:R0:W-:Y:S01]  /*18dc0*/  STL [R1+0x1b20], R39 ;  /* 0x001b202701007387 */ /* 0x0001e20000100800 */
[----:B------:R-:W-:-:S03]  /*18dd0*/  LEA R53, P5, R58, R37, 0x1 ;  /* 0x000000253a357211 */ /* 0x000fc600078a08ff */
[----:B------:R1:W-:Y:S01]  /*18de0*/  STL [R1+0x1aec], R33 ;  /* 0x001aec2101007387 */ /* 0x0003e20000100800 */
[----:B0-----:R-:W-:-:S03]  /*18df0*/  LEA.HI.X.SX32 R39, R12, R23, 0x1, P6 ;  /* 0x000000170c277211 */ /* 0x001fc600030f0eff */
[----:B------:R-:W-:Y:S04]  /*18e00*/  STL [R1+0x1b28], R53 ;  /* 0x001b283501007387 */ /* 0x000fe80000100800 */
[----:B------:R-:W4:Y:S04]  /*18e10*/  LDL.LU R12, [R1+0xb8] ;  /* 0x0000b800010c7983 */ /* 0x000f280000300800 */
[----:B------:R0:W-:Y:S01]  /*18e20*/  STL [R1+0x1af4], R39 ;  /* 0x001af42701007387 */ /* 0x0001e20000100800 */
[----:B-1----:R-:W-:Y:S02]  /*18e30*/  LEA R33, P6, R59, R37, 0x1 ;  /* 0x000000253b217211 */ /* 0x002fe400078c08ff */
[----:B0-----:R-:W-:-:S03]  /*18e40*/  LEA.HI.X.SX32 R39, R11, R23, 0x1, P0 ;  /* 0x000000170b277211 */ /* 0x001fc600000f0eff */
[----:B------:R0:W-:Y:S04]  /*18e50*/  STL [R1+0x1b30], R33 ;  /* 0x001b302101007387 */ /* 0x0001e80000100800 */
[----:B------:R-:W4:Y:S01]  /*18e60*/  LDL.LU R11, [R1+0xb4] ;  /* 0x0000b400010b7983 */ /* 0x000f220000300800 */
[----:B0-----:R-:W-:-:S03]  /*18e70*/  LEA R33, P0, R30, R37, 0x1 ;  /* 0x000000251e217211 */ /* 0x001fc600078008ff */
[----:B------:R0:W-:Y:S04]  /*18e80*/  STL [R1+0x1afc], R39 ;  /* 0x001afc2701007387 */ /* 0x0001e80000100800 */
[----:B------:R1:W-:Y:S01]  /*18e90*/  STL [R1+0x1b38], R33 ;  /* 0x001b382101007387 */ /* 0x0003e20000100800 */
[----:B------:R-:W-:-:S03]  /*18ea0*/  LEA.HI.X.SX32 R32, R32, R23, 0x1, P1 ;  /* 0x0000001720207211 */ /* 0x000fc600008f0eff */
[----:B0-----:R-:W4:Y:S04]  /*18eb0*/  LDL.LU R39, [R1+0xb0] ;  /* 0x0000b00001277983 */ /* 0x001f280000300800 */
[----:B------:R0:W-:Y:S01]  /*18ec0*/  STL [R1+0x1b04], R32 ;  /* 0x001b042001007387 */ /* 0x0001e20000100800 */
[----:B-1----:R-:W-:Y:S02]  /*18ed0*/  LEA R33, P1, R29, R37, 0x1 ;  /* 0x000000251d217211 */ /* 0x002fe400078208ff */
[----:B0-----:R-:W-:-:S03]  /*18ee0*/  LEA.HI.X.SX32 R32, R10, R23, 0x1, P2 ;  /* 0x000000170a207211 */ /* 0x001fc600010f0eff */
[----:B------:R0:W-:Y:S04]  /*18ef0*/  STL [R1+0x1b40], R33 ;  /* 0x001b402101007387 */ /* 0x0001e80000100800 */
[----:B------:R-:W4:Y:S04]  /*18f00*/  LDL.LU R10, [R1+0xac] ;  /* 0x0000ac00010a7983 */ /* 0x000f280000300800 */
[----:B------:R1:W-:Y:S01]  /*18f10*/  STL [R1+0x1b0c], R32 ;  /* 0x001b0c2001007387 */ /* 0x0003e20000100800 */
[----:B0-----:R-:W-:Y:S02]  /*18f20*/  LEA R33, P2, R28, R37, 0x1 ;  /* 0x000000251c217211 */ /* 0x001fe400078408ff */
[----:B-1----:R-:W-:-:S03]  /*18f30*/  LEA.HI.X.SX32 R32, R56, R23, 0x1, P3 ;  /* 0x0000001738207211 */ /* 0x002fc600018f0eff */
[----:B------:R2:W-:Y:S04]  /*18f40*/  STL [R1+0x1b48], R33 ;  /* 0x001b482101007387 */ /* 0x0005e80000100800 */
[----:B------:R-:W4:Y:S04]  /*18f50*/  LDL.LU R56, [R1+0xa4] ;  /* 0x0000a40001387983 */ /* 0x000f280000300800 */
[----:B------:R-:W-:Y:S01]  /*18f60*/  STL [R1+0x1b14], R32 ;  /* 0x001b142001007387 */ /* 0x000fe20000100800 */
[----:B--2---:R-:W-:-:S05]  /*18f70*/  LEA R33, P3, R25, R37, 0x1 ;  /* 0x0000002519217211 */ /* 0x004fca00078608ff */
[----:B------:R0:W-:Y:S04]  /*18f80*/  STL [R1+0x1b50], R33 ;  /* 0x001b502101007387 */ /* 0x0001e80000100800 */
[----:B0-----:R-:W2:Y:S01]  /*18f90*/  LDL.LU R33, [R1+0x9c] ;  /* 0x00009c0001217983 */ /* 0x001ea20000300800 */
[----:B------:R-:W-:-:S05]  /*18fa0*/  LEA.HI.X.SX32 R32, R31, R23, 0x1, P4 ;  /* 0x000000171f207211 */ /* 0x000fca00020f0eff */
[----:B------:R0:W-:Y:S02]  /*18fb0*/  STL [R1+0x1b1c], R32 ;  /* 0x001b1c2001007387 */ /* 0x0001e40000100800 */
[----:B0-----:R-:W-:Y:S02]  /*18fc0*/  LEA.HI.X.SX32 R32, R58, R23, 0x1, P5 ;  /* 0x000000173a207211 */ /* 0x001fe400028f0eff */
[----:B------:R-:W2:Y:S01]  /*18fd0*/  LDL.LU R58, [R1+0x94] ;  /* 0x00009400013a7983 */ /* 0x000ea20000300800 */
[----:B------:R-:W-:-:S05]  /*18fe0*/  LEA R31, P4, R24, R37, 0x1 ;  /* 0x00000025181f7211 */ /* 0x000fca00078808ff */
[----:B------:R-:W-:Y:S04]  /*18ff0*/  STL [R1+0x1b58], R31 ;  /* 0x001b581f01007387 */ /* 0x000fe80000100800 */
[----:B------:R0:W-:Y:S01]  /*19000*/  STL [R1+0x1b24], R32 ;  /* 0x001b242001007387 */ /* 0x0001e20000100800 */
[-C--:B------:R-:W-:Y:S02]  /*19010*/  LEA.HI.X.SX32 R53, R30, R23.reuse, 0x1, P0 ;  /* 0x000000171e357211 */ /* 0x080fe400000f0eff */
[----:B0-----:R-:W-:Y:S02]  /*19020*/  LEA.HI.X.SX32 R32, R59, R23, 0x1, P6 ;  /* 0x000000173b207211 */ /* 0x001fe400030f0eff */
[----:B------:R-:W2:Y:S01]  /*19030*/  LDL.LU R59, [R1+0x8c] ;  /* 0x00008c00013b7983 */ /* 0x000ea20000300800 */
[----:B------:R-:W-:-:S05]  /*19040*/  LEA R31, P5, R52, R37, 0x1 ;  /* 0x00000025341f7211 */ /* 0x000fca00078a08ff */
[----:B------:R-:W-:Y:S04]  /*19050*/  STL [R1+0x1b60], R31 ;  /* 0x001b601f01007387 */ /* 0x000fe80000100800 */
[----:B------:R0:W-:Y:S04]  /*19060*/  STL [R1+0x1b2c], R32 ;  /* 0x001b2c2001007387 */ /* 0x0001e80000100800 */
[----:B0-----:R-:W2:Y:S01]  /*19070*/  LDL.LU R32, [R1+0x88] ;  /* 0x0000880001207983 */ /* 0x001ea20000300800 */
[-C--:B------:R-:W-:Y:S02]  /*19080*/  LEA.HI.X.SX32 R28, R28, R23.reuse, 0x1, P2 ;  /* 0x000000171c1c7211 */ /* 0x080fe400010f0eff */
[----:B------:R-:W-:-:S02]  /*19090*/  LEA.HI.X.SX32 R25, R25, R23, 0x1, P3 ;  /* 0x0000001719197211 */ /* 0x000fc400018f0eff */
[----:B------:R-:W-:Y:S02]  /*190a0*/  LEA.HI.X.SX32 R24, R24, R23, 0x1, P4 ;  /* 0x0000001718187211 */ /* 0x000fe400020f0eff */
[----:B---3--:R-:W-:-:S05]  /*190b0*/  LEA R31, P6, R14, R37, 0x1 ;  /* 0x000000250e1f7211 */ /* 0x008fca00078c08ff */
[----:B------:R0:W-:Y:S04]  /*190c0*/  STL [R1+0x1b68], R31 ;  /* 0x001b681f01007387 */ /* 0x0001e80000100800 */
[----:B0-----:R-:W3:Y:S04]  /*190d0*/  LDL.LU R31, [R1+0x84] ;  /* 0x00008400011f7983 */ /* 0x001ee80000300800 */
[----:B------:R0:W-:Y:S01]  /*190e0*/  STL [R1+0x1b34], R53 ;  /* 0x001b343501007387 */ /* 0x0001e20000100800 */
[----:B----4-:R-:W-:-:S05]  /*190f0*/  LEA R30, P0, R13, R37, 0x1 ;  /* 0x000000250d1e7211 */ /* 0x010fca00078008ff */
[----:B------:R1:W-:Y:S01]  /*19100*/  STL [R1+0x1b70], R30 ;  /* 0x001b701e01007387 */ /* 0x0003e20000100800 */
[----:B0-----:R-:W-:-:S03]  /*19110*/  LEA.HI.X.SX32 R53, R29, R23, 0x1, P1 ;  /* 0x000000171d357211 */ /* 0x001fc600008f0eff */
[----:B-1----:R-:W4:Y:S01]  /*19120*/  LDL.LU R30, [R1+0x7c] ;  /* 0x00007c00011e7983 */ /* 0x002f220000300800 */
[----:B------:R-:W-:-:S03]  /*19130*/  LEA R29, P1, R51, R37, 0x1 ;  /* 0x00000025331d7211 */ /* 0x000fc600078208ff */
[----:B------:R-:W-:Y:S04]  /*19140*/  STL [R1+0x1b3c], R53 ;  /* 0x001b3c3501007387 */ /* 0x000fe80000100800 */
[----:B------:R0:W-:Y:S04]  /*19150*/  STL [R1+0x1b78], R29 ;  /* 0x001b781d01007387 */ /* 0x0001e80000100800 */
[----:B0-----:R-:W4:Y:S01]  /*19160*/  LDL.LU R29, [R1+0x74] ;  /* 0x00007400011d7983 */ /* 0x001f220000300800 */
[----:B------:R-:W-:-:S03]  /*19170*/  LEA R53, P2, R12, R37, 0x1 ;  /* 0x000000250c357211 */ /* 0x000fc600078408ff */
[----:B------:R0:W-:Y:S04]  /*19180*/  STL [R1+0x1b44], R28 ;  /* 0x001b441c01007387 */ /* 0x0001e80000100800 */
[----:B0-----:R-:W4:Y:S04]  /*19190*/  LDL.LU R28, [R1+0x70] ;  /* 0x00007000011c7983 */ /* 0x001f280000300800 */
[----:B------:R0:W-:Y:S04]  /*191a0*/  STL [R1+0x1b80], R53 ;  /* 0x001b803501007387 */ /* 0x0001e80000100800 */
[----:B------:R1:W-:Y:S01]  /*191b0*/  STL [R1+0x1b4c], R25 ;  /* 0x001b4c1901007387 */ /* 0x0003e20000100800 */
[----:B0-----:R-:W-:-:S03]  /*191c0*/  LEA R53, P3, R11, R37, 0x1 ;  /* 0x000000250b357211 */ /* 0x001fc600078608ff */
[----:B-1----:R-:W4:Y:S04]  /*191d0*/  LDL.LU R25, [R1+0x6c] ;  /* 0x00006c0001197983 */ /* 0x002f280000300800 */
[----:B------:R-:W-:Y:S04]  /*191e0*/  STL [R1+0x1b88], R53 ;  /* 0x001b883501007387 */ /* 0x000fe80000100800 */
[----:B------:R0:W-:Y:S04]  /*191f0*/  STL [R1+0x1b54], R24 ;  /* 0x001b541801007387 */ /* 0x0001e80000100800 */
[----:B0-----:R-:W4:Y:S01]  /*19200*/  LDL.LU R24, [R1+0x68] ;  /* 0x0000680001187983 */ /* 0x001f220000300800 */
[----:B------:R-:W-:-:S02]  /*19210*/  LEA R53, P4, R39, R37, 0x1 ;  /* 0x0000002527357211 */ /* 0x000fc400078808ff */
[-C--:B------:R-:W-:Y:S02]  /*19220*/  LEA.HI.X.SX32 R54, R52, R23.reuse, 0x1, P5 ;  /* 0x0000001734367211 */ /* 0x080fe400028f0eff */
[----:B------:R-:W-:Y:S01]  /*19230*/  LEA.HI.X.SX32 R52, R14, R23, 0x1, P6 ;  /* 0x000000170e347211 */ /* 0x000fe200030f0eff */
[----:B------:R0:W-:Y:S04]  /*19240*/  STL [R1+0x1b90], R53 ;  /* 0x001b903501007387 */ /* 0x0001e80000100800 */
[----:B------:R-:W-:Y:S04]  /*19250*/  STL [R1+0x1b5c], R54 ;  /* 0x001b5c3601007387 */ /* 0x000fe80000100800 */
[----:B------:R-:W4:Y:S01]  /*19260*/  LDL.LU R14, [R1+0x64] ;  /* 0x00006400010e7983 */ /* 0x000f220000300800 */
[----:B0-----:R-:W-:-:S05]  /*19270*/  LEA R53, P5, R10, R37, 0x1 ;  /* 0x000000250a357211 */ /* 0x001fca00078a08ff */
[----:B------:R0:W-:Y:S04]  /*19280*/  STL [R1+0x1b98], R53 ;  /* 0x001b983501007387 */ /* 0x0001e80000100800 */
[----:B------:R-:W-:Y:S01]  /*19290*/  STL [R1+0x1b64], R52 ;  /* 0x001b643401007387 */ /* 0x000fe20000100800 */
[----:B0-----:R-:W-:Y:S02]  /*192a0*/  LEA.HI.X.SX32 R53, R13, R23, 0x1, P0 ;  /* 0x000000170d357211 */ /* 0x001fe400000f0eff */
[----:B------:R-:W-:-:S05]  /*192b0*/  LEA R54, P6, R56, R37, 0x1 ;  /* 0x0000002538367211 */ /* 0x000fca00078c08ff */
[----:B------:R-:W-:Y:S04]  /*192c0*/  STL [R1+0x1ba0], R54 ;  /* 0x001ba03601007387 */ /* 0x000fe80000100800 */
[----:B------:R-:W4:Y:S04]  /*192d0*/  LDL.LU R13, [R1+0x60] ;  /* 0x00006000010d7983 */ /* 0x000f280000300800 */
[----:B------:R0:W-:Y:S02]  /*192e0*/  STL [R1+0x1b6c], R53 ;  /* 0x001b6c3501007387 */ /* 0x0001e40000100800 */
[----:B0-----:R-:W-:-:S02]  /*192f0*/  LEA.HI.X.SX32 R53, R51, R23, 0x1, P1 ;  /* 0x0000001733357211 */ /* 0x001fc400008f0eff */
[----:B------:R-:W-:Y:S02]  /*19300*/  LEA.HI.X.SX32 R51, R12, R23, 0x1, P2 ;  /* 0x000000170c337211 */ /* 0x000fe400010f0eff */
[----:B--2---:R-:W-:-:S05]  /*19310*/  LEA R52, P0, R33, R37, 0x1 ;  /* 0x0000002521347211 */ /* 0x004fca00078008ff */
[----:B------:R0:W-:Y:S04]  /*19320*/  STL [R1+0x1ba8], R52 ;  /* 0x001ba83401007387 */ /* 0x0001e80000100800 */
[----:B------:R-:W-:Y:S04]  /*19330*/  STL [R1+0x1b74], R53 ;  /* 0x001b743501007387 */ /* 0x000fe80000100800 */
[----:B------:R-:W2:Y:S01]  /*19340*/  LDL.LU R12, [R1+0x5c] ;  /* 0x00005c00010c7983 */ /* 0x000ea20000300800 */
[----:B0-----:R-:W-:-:S05]  /*19350*/  LEA R52, P1, R58, R37, 0x1 ;  /* 0x000000253a347211 */ /* 0x001fca00078208ff */
[----:B------:R0:W-:Y:S04]  /*19360*/  STL [R1+0x1bb0], R52 ;  /* 0x001bb03401007387 */ /* 0x0001e80000100800 */
[----:B------:R1:W-:Y:S01]  /*19370*/  STL [R1+0x1b7c], R51 ;  /* 0x001b7c3301007387 */ /* 0x0003e20000100800 */
[----:B0-----:R-:W-:Y:S02]  /*19380*/  LEA.HI.X.SX32 R52, R11, R23, 0x1, P3 ;  /* 0x000000170b347211 */ /* 0x001fe400018f0eff */
[----:B------:R-:W-:-:S05]  /*19390*/  LEA R53, P2, R59, R37, 0x1 ;  /* 0x000000253b357211 */ /* 0x000fca00078408ff */
[----:B------:R-:W-:Y:S04]  /*193a0*/  STL [R1+0x1bb8], R53 ;  /* 0x001bb83501007387 */ /* 0x000fe80000100800 */
[----:B------:R-:W2:Y:S04]  /*193b0*/  LDL.LU R11, [R1+0x58] ;  /* 0x00005800010b7983 */ /* 0x000ea80000300800 */
[----:B------:R0:W-:Y:S01]  /*193c0*/  STL [R1+0x1b84], R52 ;  /* 0x001b843401007387 */ /* 0x0001e20000100800 */
[----:B-1----:R-:W-:Y:S02]  /*193d0*/  LEA R51, P3, R32, R37, 0x1 ;  /* 0x0000002520337211 */ /* 0x002fe400078608ff */
[----:B0-----:R-:W-:-:S03]  /*193e0*/  LEA.HI.X.SX32 R52, R39, R23, 0x1, P4 ;  /* 0x0000001727347211 */ /* 0x001fc600020f0eff */
[----:B------:R3:W-:Y:S01]  /*193f0*/  STL [R1+0x1bc0], R51 ;  /* 0x001bc03301007387 */ /* 0x0007e20000100800 */
[----:B------:R-:W-:-:S03]  /*19400*/  LEA.HI.X.SX32 R39, R10, R23, 0x1, P5 ;  /* 0x000000170a277211 */ /* 0x000fc600028f0eff */
[----:B------:R-:W-:Y:S04]  /*19410*/  STL [R1+0x1b8c], R52 ;  /* 0x001b8c3401007387 */ /* 0x000fe80000100800 */
[----:B------:R-:W2:Y:S01]  /*19420*/  LDL.LU R10, [R1+0x54] ;  /* 0x00005400010a7983 */ /* 0x000ea20000300800 */
[----:B---3--:R-:W-:-:S05]  /*19430*/  LEA R51, P4, R31, R37, 0x1 ;  /* 0x000000251f337211 */ /* 0x008fca00078808ff */
[----:B------:R0:W-:Y:S04]  /*19440*/  STL [R1+0x1bc8], R51 ;  /* 0x001bc83301007387 */ /* 0x0001e80000100800 */
[----:B------:R1:W-:Y:S01]  /*19450*/  STL [R1+0x1b94], R39 ;  /* 0x001b942701007387 */ /* 0x0003e20000100800 */
[----:B0-----:R-:W-:Y:S02]  /*19460*/  LEA.HI.X.SX32 R51, R56, R23, 0x1, P6 ;  /* 0x0000001738337211 */ /* 0x001fe400030f0eff */
[----:B----4-:R-:W-:-:S05]  /*19470*/  LEA R52, P5, R30, R37, 0x1 ;  /* 0x000000251e347211 */ /* 0x010fca00078a08ff */
[----:B------:R-:W-:Y:S04]  /*19480*/  STL [R1+0x1bd0], R52 ;  /* 0x001bd03401007387 */ /* 0x000fe80000100800 */
[----:B------:R-:W3:Y:S04]  /*19490*/  LDL.LU R56, [R1+0x4c] ;  /* 0x00004c0001387983 */ /* 0x000ee80000300800 */
[----:B------:R0:W-:Y:S01]  /*194a0*/  STL [R1+0x1b9c], R51 ;  /* 0x001b9c3301007387 */ /* 0x0001e20000100800 */
[----:B-1----:R-:W-:Y:S02]  /*194b0*/  LEA R39, P6, R29, R37, 0x1 ;  /* 0x000000251d277211 */ /* 0x002fe400078c08ff */
[----:B0-----:R-:W-:-:S02]  /*194c0*/  LEA.HI.X.SX32 R51, R33, R23, 0x1, P0 ;  /* 0x0000001721337211 */ /* 0x001fc400000f0eff */
[----:B------:R-:W-:Y:S01]  /*194d0*/  LEA.HI.X.SX32 R33, R58, R23, 0x1, P1 ;  /* 0x000000173a217211 */ /* 0x000fe200008f0eff */
[----:B------:R0:W-:Y:S04]  /*194e0*/  STL [R1+0x1bd8], R39 ;  /* 0x001bd82701007387 */ /* 0x0001e80000100800 */
[----:B------:R1:W-:Y:S04]  /*194f0*/  STL [R1+0x1ba4], R51 ;  /* 0x001ba43301007387 */ /* 0x0003e80000100800 */
[----:B------:R-:W4:Y:S01]  /*19500*/  LDL.LU R58, [R1+0x48] ;  /* 0x00004800013a7983 */ /* 0x000f220000300800 */
[----:B0-----:R-:W-:-:S05]  /*19510*/  LEA R39, P0, R28, R37, 0x1 ;  /* 0x000000251c277211 */ /* 0x001fca00078008ff */
[----:B------:R-:W-:Y:S04]  /*19520*/  STL [R1+0x1be0], R39 ;  /* 0x001be02701007387 */ /* 0x000fe80000100800 */
[----:B------:R0:W-:Y:S01]  /*19530*/  STL [R1+0x1bac], R33 ;  /* 0x001bac2101007387 */ /* 0x0001e20000100800 */
[----:B-1----:R-:W-:Y:S02]  /*19540*/  LEA R51, P1, R25, R37, 0x1 ;  /* 0x0000002519337211 */ /* 0x002fe400078208ff */
[----:B0-----:R-:W-:-:S03]  /*19550*/  LEA.HI.X.SX32 R33, R59, R23, 0x1, P2 ;  /* 0x000000173b217211 */ /* 0x001fc600010f0eff */
[----:B------:R-:W-:Y:S04]  /*19560*/  STL [R1+0x1be8], R51 ;  /* 0x001be83301007387 */ /* 0x000fe80000100800 */
[----:B------:R-:W4:Y:S04]  /*19570*/  LDL.LU R59, [R1+0x44] ;  /* 0x00004400013b7983 */ /* 0x000f280000300800 */
[----:B------:R0:W-:Y:S01]  /*19580*/  STL [R1+0x1bb4], R33 ;  /* 0x001bb42101007387 */ /* 0x0001e20000100800 */
[----:B------:R-:W-:-:S05]  /*19590*/  LEA R39, P2, R24, R37, 0x1 ;  /* 0x0000002518277211 */ /* 0x000fca00078408ff */
[----:B------:R-:W-:Y:S01]  /*195a0*/  STL [R1+0x1bf0], R39 ;  /* 0x001bf02701007387 */ /* 0x000fe20000100800 */
[----:B0-----:R-:W-:-:S03]  /*195b0*/  LEA.HI.X.SX32 R33, R32, R23, 0x1, P3 ;  /* 0x0000001720217211 */ /* 0x001fc600018f0eff */
[----:B------:R-:W4:Y:S04]  /*195c0*/  LDL.LU R57, [R1+0x40] ;  /* 0x0000400001397983 */ /* 0x000f280000300800 */
[----:B------:R-:W-:Y:S01]  /*195d0*/  STL [R1+0x1bbc], R33 ;  /* 0x001bbc2101007387 */ /* 0x000fe20000100800 */
[----:B------:R-:W-:-:S03]  /*195e0*/  LEA R32, P3, R14, R37, 0x1 ;  /* 0x000000250e207211 */ /* 0x000fc600078608ff */
[----:B------:R-:W4:Y:S01]  /*195f0*/  LDL.LU R55, [R1+0x3c] ;  /* 0x00003c0001377983 */ /* 0x000f220000300800 */
[----:B------:R-:W-:-:S03]  /*19600*/  LEA.HI.X.SX32 R31, R31, R23, 0x1, P4 ;  /* 0x000000171f1f7211 */ /* 0x000fc600020f0eff */
[----:B------:R-:W-:Y:S04]  /*19610*/  STL [R1+0x1bf8], R32 ;  /* 0x001bf82001007387 */ /* 0x000fe80000100800 */
[----:B------:R-:W4:Y:S04]  /*19620*/  LDL.LU R54, [R1+0x38] ;  /* 0x0000380001367983 */ /* 0x000f280000300800 */
[----:B------:R0:W-:Y:S04]  /*19630*/  STL [R1+0x1bc4], R31 ;  /* 0x001bc41f01007387 */ /* 0x0001e80000100800 */
[----:B------:R-:W4:Y:S01]  /*19640*/  LDL.LU R53, [R1+0x34] ;  /* 0x0000340001357983 */ /* 0x000f220000300800 */
[----:B0-----:R-:W-:-:S02]  /*19650*/  LEA.HI.X.SX32 R31, R30, R23, 0x1, P5 ;  /* 0x000000171e1f7211 */ /* 0x001fc400028f0eff */
[----:B------:R-:W-:-:S05]  /*19660*/  LEA R32, P4, R13, R37, 0x1 ;  /* 0x000000250d207211 */ /* 0x000fca00078808ff */
[----:B------:R-:W-:Y:S04]  /*19670*/  STL [R1+0x1c00], R32 ;  /* 0x001c002001007387 */ /* 0x000fe80000100800 */
[----:B------:R-:W4:Y:S04]  /*19680*/  LDL.LU R52, [R1+0x30] ;  /* 0x0000300001347983 */ /* 0x000f280000300800 */
[----:B------:R-:W-:Y:S04]  /*19690*/  STL [R1+0x1bcc], R31 ;  /* 0x001bcc1f01007387 */ /* 0x000fe80000100800 */
[----:B------:R-:W4:Y:S01]  /*196a0*/  LDL.LU R51, [R1+0x2c] ;  /* 0x00002c0001337983 */ /* 0x000f220000300800 */
[----:B--2---:R-:W-:-:S05]  /*196b0*/  LEA R30, P5, R12, R37, 0x1 ;  /* 0x000000250c1e7211 */ /* 0x004fca00078a08ff */
[----:B------:R-:W-:Y:S04]  /*196c0*/  STL [R1+0x1c08], R30 ;  /* 0x001c081e01007387 */ /* 0x000fe80000100800 */
[----:B------:R-:W2:Y:S01]  /*196d0*/  LDL.LU R39, [R1+0x20] ;  /* 0x0000200001277983 */ /* 0x000ea20000300800 */
[----:B------:R-:W-:-:S05]  /*196e0*/  LEA.HI.X.SX32 R29, R29, R23, 0x1, P6 ;  /* 0x000000171d1d7211 */ /* 0x000fca00030f0eff */
[----:B------:R0:W-:Y:S01]  /*196f0*/  STL [R1+0x1bd4], R29 ;  /* 0x001bd41d01007387 */ /* 0x0001e20000100800 */
[----:B------:R-:W-:-:S03]  /*19700*/  LEA.HI.X.SX32 R25, R25, R23, 0x1, P1 ;  /* 0x0000001719197211 */ /* 0x000fc600008f0eff */
[----:B------:R-:W2:Y:S01]  /*19710*/  LDL.LU R33, [R1+0x1c] ;  /* 0x00001c0001217983 */ /* 0x000ea20000300800 */
[----:B0-----:R-:W-:Y:S02]  /*19720*/  LEA.HI.X.SX32 R29, R28, R23, 0x1, P0 ;  /* 0x000000171c1d7211 */ /* 0x001fe400000f0eff */
[----:B------:R-:W-:-:S05]  /*19730*/  LEA R30, P6, R11, R37, 0x1 ;  /* 0x000000250b1e7211 */ /* 0x000fca00078c08ff */
[----:B------:R0:W-:Y:S04]  /*19740*/  STL [R1+0x1c10], R30 ;  /* 0x001c101e01007387 */ /* 0x0001e80000100800 */
[----:B------:R-:W2:Y:S04]  /*19750*/  LDL.LU R32, [R1+0x18] ;  /* 0x0000180001207983 */ /* 0x000ea80000300800 */
[----:B------:R1:W-:Y:S04]  /*19760*/  STL [R1+0x1bdc], R29 ;  /* 0x001bdc1d01007387 */ /* 0x0003e80000100800 */
[----:B------:R-:W2:Y:S01]  /*19770*/  LDL.LU R31, [R1+0x14] ;  /* 0x00001400011f7983 */ /* 0x000ea20000300800 */
[----:B------:R-:W-:-:S05]  /*19780*/  LEA R28, P0, R10, R37, 0x1 ;  /* 0x000000250a1c7211 */ /* 0x000fca00078008ff */
[----:B------:R-:W-:Y:S04]  /*19790*/  STL [R1+0x1c18], R28 ;  /* 0x001c181c01007387 */ /* 0x000fe80000100800 */
[----:B0-----:R-:W2:Y:S04]  /*197a0*/  LDL.LU R30, [R1+0x10] ;  /* 0x00001000011e7983 */ /* 0x001ea80000300800 */
[----:B------:R0:W-:Y:S01]  /*197b0*/  STL [R1+0x1be4], R25 ;  /* 0x001be41901007387 */ /* 0x0001e20000100800 */
[----:B------:R-:W-:-:S03]  /*197c0*/  LEA.HI.X.SX32 R14, R14, R23, 0x1, P3 ;  /* 0x000000170e0e7211 */ /* 0x000fc600018f0eff */
[----:B-1----:R-:W2:Y:S01]  /*197d0*/  LDL.LU R29, [R1+0xc] ;  /* 0x00000c00011d7983 */ /* 0x002ea20000300800 */
[-C--:B0-----:R-:W-:Y:S02]  /*197e0*/  LEA.HI.X.SX32 R25, R24, R23.reuse, 0x1, P2 ;  /* 0x0000001718197211 */ /* 0x081fe400010f0eff */
[-C--:B------:R-:W-:Y:S02]  /*197f0*/  LEA.HI.X.SX32 R13, R13, R23.reuse, 0x1, P4 ;  /* 0x000000170d0d7211 */ /* 0x080fe400020f0eff */
[-C--:B------:R-:W-:Y:S02]  /*19800*/  LEA.HI.X.SX32 R12, R12, R23.reuse, 0x1, P5 ;  /* 0x000000170c0c7211 */ /* 0x080fe400028f0eff */
[----:B------:R-:W-:Y:S02]  /*19810*/  LEA.HI.X.SX32 R11, R11, R23, 0x1, P6 ;  /* 0x000000170b0b7211 */ /* 0x000fe400030f0eff */
[----:B---3--:R-:W-:-:S05]  /*19820*/  LEA R28, P1, R56, R37, 0x1 ;  /* 0x00000025381c7211 */ /* 0x008fca00078208ff */
[----:B------:R0:W-:Y:S04]  /*19830*/  STL [R1+0x1c20], R28 ;  /* 0x001c201c01007387 */ /* 0x0001e80000100800 */
[----:B0-----:R-:W3:Y:S04]  /*19840*/  LDL.LU R28, [R1+0x8] ;  /* 0x00000800011c7983 */ /* 0x001ee80000300800 */
[----:B------:R0:W-:Y:S01]  /*19850*/  STL [R1+0x1bec], R25 ;  /* 0x001bec1901007387 */ /* 0x0001e20000100800 */
[----:B----4-:R-:W-:-:S03]  /*19860*/  LEA R24, P2, R58, R37, 0x1 ;  /* 0x000000253a187211 */ /* 0x010fc600078408ff */
[----:B0-----:R-:W4:Y:S04]  /*19870*/  LDL.LU R25, [R1+0x4] ;  /* 0x0000040001197983 */ /* 0x001f280000300800 */
[----:B------:R0:W-:Y:S04]  /*19880*/  STL [R1+0x1c28], R24 ;  /* 0x001c281801007387 */ /* 0x0001e80000100800 */
[----:B0-----:R-:W3:Y:S04]  /*19890*/  LDL.LU R24, [R1] ;  /* 0x0000000001187983 */ /* 0x001ee80000300800 */
[----:B------:R0:W-:Y:S02]  /*198a0*/  STL [R1+0x1bf4], R14 ;  /* 0x001bf40e01007387 */ /* 0x0001e40000100800 */
[----:B0-----:R-:W-:-:S05]  /*198b0*/  LEA R14, P3, R59, R37, 0x1 ;  /* 0x000000253b0e7211 */ /* 0x001fca00078608ff */
[----:B------:R0:W-:Y:S04]  /*198c0*/  STL [R1+0x1c30], R14 ;  /* 0x001c300e01007387 */ /* 0x0001e80000100800 */
[----:B0-----:R-:W4:Y:S04]  /*198d0*/  LDL.LU R14, [R1+0x1e90] ;  /* 0x001e9000010e7983 */ /* 0x001f280000300800 */
[----:B------:R0:W-:Y:S02]  /*198e0*/  STL [R1+0x1bfc], R13 ;  /* 0x001bfc0d01007387 */ /* 0x0001e40000100800 */
[----:B0-----:R-:W-:-:S05]  /*198f0*/  LEA R13, P4, R57, R37, 0x1 ;  /* 0x00000025390d7211 */ /* 0x001fca00078808ff */
[----:B------:R0:W-:Y:S04]  /*19900*/  STL [R1+0x1c38], R13 ;  /* 0x001c380d01007387 */ /* 0x0001e80000100800 */
[----:B0-----:R-:W4:Y:S04]  /*19910*/  LDL.LU R13, [R1+0x1e8c] ;  /* 0x001e8c00010d7983 */ /* 0x001f280000300800 */
[----:B------:R0:W-:Y:S02]  /*19920*/  STL [R1+0x1c04], R12 ;  /* 0x001c040c01007387 */ /* 0x0001e40000100800 */
[----:B0-----:R-:W-:-:S05]  /*19930*/  LEA R12, P5, R55, R37, 0x1 ;  /* 0x00000025370c7211 */ /* 0x001fca00078a08ff */
[----:B------:R0:W-:Y:S01]  /*19940*/  STL [R1+0x1c40], R12 ;  /* 0x001c400c01007387 */ /* 0x0001e20000100800 */
[----:B------:R-:W-:-:S03]  /*19950*/  LEA.HI.X.SX32 R10, R10, R23, 0x1, P0 ;  /* 0x000000170a0a7211 */ /* 0x000fc600000f0eff */
        /* <DEDUP_REMOVED lines=18> */
[----:B------:R0:W-:Y:S04]  /*19a80*/  STL [R1+0x1c60], R58 ;  /* 0x001c603a01007387 */ /* 0x0001e80000100800 */
[----:B0-----:R-:W4:Y:S04]  /*19a90*/  LDL.LU R58, [R1+0x1e78] ;  /* 0x001e7800013a7983 */ /* 0x001f280000300800 */
[----:B------:R2:W-:Y:S02]  /*19aa0*/  STL [R1+0x1c2c], R59 ;  /* 0x001c2c3b01007387 */ /* 0x0005e40000100800 */
[----:B--2---:R-:W-:-:S05]  /*19ab0*/  LEA R59, P3, R39, R37, 0x1 ;  /* 0x00000025273b7211 */ /* 0x004fca00078608ff */
[----:B------:R0:W-:Y:S04]  /*19ac0*/  STL [R1+0x1c68], R59 ;  /* 0x001c683b01007387 */ /* 0x0001e80000100800 */
[----:B0-----:R-:W2:Y:S01]  /*19ad0*/  LDL.LU R59, [R1+0x1e74] ;  /* 0x001e7400013b7983 */ /* 0x001ea20000300800 */
[-C--:B------:R-:W-:Y:S02]  /*19ae0*/  LEA.HI.X.SX32 R57, R57, R23.reuse, 0x1, P4 ;  /* 0x0000001739397211 */ /* 0x080fe400020f0eff */
[----:B------:R-:W-:-:S03]  /*19af0*/  LEA.HI.X.SX32 R55, R55, R23, 0x1, P5 ;  /* 0x0000001737377211 */ /* 0x000fc600028f0eff */
[----:B------:R0:W-:Y:S02]  /*19b00*/  STL [R1+0x1c34], R57 ;  /* 0x001c343901007387 */ /* 0x0001e40000100800 */
[----:B0-----:R-:W-:-:S05]  /*19b10*/  LEA R57, P4, R33, R37, 0x1 ;  /* 0x0000002521397211 */ /* 0x001fca00078808ff */
[----:B------:R0:W-:Y:S04]  /*19b20*/  STL [R1+0x1c70], R57 ;  /* 0x001c703901007387 */ /* 0x0001e80000100800 */
[----:B------:R1:W-:Y:S01]  /*19b30*/  STL [R1+0x1c3c], R55 ;  /* 0x001c3c3701007387 */ /* 0x0003e20000100800 */
[----:B0-----:R-:W-:Y:S02]  /*19b40*/  LEA R57, P5, R32, R37, 0x1 ;  /* 0x0000002520397211 */ /* 0x001fe400078a08ff */
[----:B-1----:R-:W-:-:S03]  /*19b50*/  LEA.HI.X.SX32 R55, R54, R23, 0x1, P6 ;  /* 0x0000001736377211 */ /* 0x002fc600030f0eff */
[----:B------:R0:W-:Y:S01]  /*19b60*/  STL [R1+0x1c78], R57 ;  /* 0x001c783901007387 */ /* 0x0001e20000100800 */
[----:B------:R-:W-:-:S03]  /*19b70*/  LEA.HI.X.SX32 R54, R53, R23, 0x1, P0 ;  /* 0x0000001735367211 */ /* 0x000fc600000f0eff */
[----:B------:R1:W-:Y:S01]  /*19b80*/  STL [R1+0x1c44], R55 ;  /* 0x001c443701007387 */ /* 0x0003e20000100800 */
[----:B------:R-:W-:Y:S02]  /*19b90*/  LEA.HI.X.SX32 R53, R52, R23, 0x1, P1 ;  /* 0x0000001734357211 */ /* 0x000fe400008f0eff */
[-C--:B0-----:R-:W-:Y:S02]  /*19ba0*/  LEA R57, P6, R31, R37.reuse, 0x1 ;  /* 0x000000251f397211 */ /* 0x081fe400078c08ff */
[----:B-1----:R-:W-:-:S03]  /*19bb0*/  LEA R55, P0, R30, R37, 0x1 ;  /* 0x000000251e377211 */ /* 0x002fc600078008ff */
[----:B------:R-:W-:Y:S01]  /*19bc0*/  STL [R1+0x1c80], R57 ;  /* 0x001c803901007387 */ /* 0x000fe20000100800 */
[----:B------:R-:W-:-:S03]  /*19bd0*/  LEA.HI.X.SX32 R52, R51, R23, 0x1, P2 ;  /* 0x0000001733347211 */ /* 0x000fc600010f0eff */
[----:B------:R0:W-:Y:S01]  /*19be0*/  STL [R1+0x1c4c], R54 ;  /* 0x001c4c3601007387 */ /* 0x0001e20000100800 */
[----:B------:R-:W-:-:S03]  /*19bf0*/  LEA.HI.X.SX32 R51, R39, R23, 0x1, P3 ;  /* 0x0000001727337211 */ /* 0x000fc600018f0eff */
[----:B------:R-:W-:Y:S04]  /*19c00*/  STL [R1+0x1c88], R55 ;  /* 0x001c883701007387 */ /* 0x000fe80000100800 */
[----:B------:R3:W-:Y:S01]  /*19c10*/  STL [R1+0x1c54], R53 ;  /* 0x001c543501007387 */ /* 0x0007e20000100800 */
[----:B0-----:R-:W-:Y:S02]  /*19c20*/  LEA R54, P1, R29, R37, 0x1 ;  /* 0x000000251d367211 */ /* 0x001fe400078208ff */
[----:B------:R-:W-:-:S03]  /*19c30*/  LEA.HI.X.SX32 R39, R33, R23, 0x1, P4 ;  /* 0x0000001721277211 */ /* 0x000fc600020f0eff */
[----:B------:R-:W-:Y:S01]  /*19c40*/  STL [R1+0x1c90], R54 ;  /* 0x001c903601007387 */ /* 0x000fe20000100800 */
[----:B---3--:R-:W-:-:S03]  /*19c50*/  LEA R53, P2, R28, R37, 0x1 ;  /* 0x000000251c357211 */ /* 0x008fc600078408ff */
[----:B------:R4:W-:Y:S01]  /*19c60*/  STL [R1+0x1c5c], R52 ;  /* 0x001c5c3401007387 */ /* 0x0009e20000100800 */
[----:B------:R-:W-:-:S03]  /*19c70*/  LEA.HI.X.SX32 R33, R32, R23, 0x1, P5 ;  /* 0x0000001720217211 */ /* 0x000fc600028f0eff */
[----:B------:R-:W-:Y:S04]  /*19c80*/  STL [R1+0x1c98], R53 ;  /* 0x001c983501007387 */ /* 0x000fe80000100800 */
[----:B------:R0:W-:Y:S01]  /*19c90*/  STL [R1+0x1c64], R51 ;  /* 0x001c643301007387 */ /* 0x0001e20000100800 */
[----:B----4-:R-:W-:Y:S02]  /*19ca0*/  LEA R52, P3, R25, R37, 0x1 ;  /* 0x0000002519347211 */ /* 0x010fe400078608ff */
[----:B------:R-:W-:-:S03]  /*19cb0*/  LEA.HI.X.SX32 R32, R31, R23, 0x1, P6 ;  /* 0x000000171f207211 */ /* 0x000fc600030f0eff */
[----:B------:R-:W-:Y:S01]  /*19cc0*/  STL [R1+0x1ca0], R52 ;  /* 0x001ca03401007387 */ /* 0x000fe20000100800 */
[----:B0-----:R-:W-:-:S03]  /*19cd0*/  LEA R51, P4, R24, R37, 0x1 ;  /* 0x0000002518337211 */ /* 0x001fc600078808ff */
[----:B------:R-:W-:Y:S01]  /*19ce0*/  STL [R1+0x1c6c], R39 ;  /* 0x001c6c2701007387 */ /* 0x000fe20000100800 */
[----:B------:R-:W-:-:S03]  /*19cf0*/  LEA.HI.X.SX32 R31, R30, R23, 0x1, P0 ;  /* 0x000000171e1f7211 */ /* 0x000fc600000f0eff */
[----:B------:R-:W-:Y:S04]  /*19d00*/  STL [R1+0x1ca8], R51 ;  /* 0x001ca83301007387 */ /* 0x000fe80000100800 */
[----:B------:R0:W-:Y:S01]  /*19d10*/  STL [R1+0x1c74], R33 ;  /* 0x001c742101007387 */ /* 0x0001e20000100800 */
[-C--:B------:R-:W-:Y:S02]  /*19d20*/  LEA.HI.X.SX32 R30, R29, R23.reuse, 0x1, P1 ;  /* 0x000000171d1e7211 */ /* 0x080fe400008f0eff */
[-C--:B------:R-:W-:Y:S02]  /*19d30*/  LEA.HI.X.SX32 R29, R28, R23.reuse, 0x1, P2 ;  /* 0x000000171c1d7211 */ /* 0x080fe400010f0eff */
[-C--:B------:R-:W-:Y:S02]  /*19d40*/  LEA.HI.X.SX32 R28, R25, R23.reuse, 0x1, P3 ;  /* 0x00000017191c7211 */ /* 0x080fe400018f0eff */
[----:B------:R-:W-:Y:S01]  /*19d50*/  LEA.HI.X.SX32 R25, R24, R23, 0x1, P4 ;  /* 0x0000001718197211 */ /* 0x000fe200020f0eff */
[----:B------:R-:W-:-:S02]  /*19d60*/  IMAD R15, R15, UR7, RZ ;  /* 0x000000070f0f7c24 */ /* 0x000fc4000f8e02ff */
[----:B------:R-:W-:Y:S02]  /*19d70*/  IMAD R16, R16, UR7, RZ ;  /* 0x0000000710107c24 */ /* 0x000fe4000f8e02ff */
[----:B------:R-:W-:Y:S02]  /*19d80*/  IMAD R17, R17, UR7, RZ ;  /* 0x0000000711117c24 */ /* 0x000fe4000f8e02ff */
[----:B------:R-:W-:Y:S02]  /*19d90*/  IMAD R18, R18, UR7, RZ ;  /* 0x0000000712127c24 */ /* 0x000fe4000f8e02ff */
[----:B------:R-:W-:Y:S02]  /*19da0*/  IMAD R19, R19, UR7, RZ ;  /* 0x0000000713137c24 */ /* 0x000fe4000f8e02ff */
[----:B------:R-:W-:Y:S02]  /*19db0*/  IMAD R20, R20, UR7, RZ ;  /* 0x0000000714147c24 */ /* 0x000fe4000f8e02ff */
[----:B------:R-:W-:-:S02]  /*19dc0*/  IMAD R21, R21, UR7, RZ ;  /* 0x0000000715157c24 */ /* 0x000fc4000f8e02ff */
[----:B------:R-:W-:Y:S02]  /*19dd0*/  IMAD R22, R22, UR7, RZ ;  /* 0x0000000716167c24 */ /* 0x000fe4000f8e02ff */
[----:B------:R-:W-:Y:S02]  /*19de0*/  IMAD R4, R4, UR7, RZ ;  /* 0x0000000704047c24 */ /* 0x000fe4000f8e02ff */
[----:B------:R-:W-:Y:S02]  /*19df0*/  IMAD R5, R5, UR7, RZ ;  /* 0x0000000705057c24 */ /* 0x000fe4000f8e02ff */
[----:B------:R-:W-:Y:S01]  /*19e00*/  IMAD R6, R6, UR7, RZ ;  /* 0x0000000706067c24 */ /* 0x000fe2000f8e02ff */
[-C--:B0-----:R-:W-:Y:S02]  /*19e10*/  LEA R33, P6, R58, R37.reuse, 0x1 ;  /* 0x000000253a217211 */ /* 0x081fe400078c08ff */
[----:B--2---:R-:W-:-:S05]  /*19e20*/  LEA R39, P5, R59, R37, 0x1 ;  /* 0x000000253b277211 */ /* 0x004fca00078a08ff */
[----:B------:R-:W-:Y:S04]  /*19e30*/  STL [R1+0x1cb0], R39 ;  /* 0x001cb02701007387 */ /* 0x000fe80000100800 */
[----:B------:R0:W-:Y:S04]  /*19e40*/  STL [R1+0x1c7c], R32 ;  /* 0x001c7c2001007387 */ /* 0x0001e80000100800 */
[----:B------:R-:W-:Y:S04]  /*19e50*/  STL [R1+0x1cb8], R33 ;  /* 0x001cb82101007387 */ /* 0x000fe80000100800 */
[----:B------:R1:W-:Y:S01]  /*19e60*/  STL [R1+0x1c84], R31 ;  /* 0x001c841f01007387 */ /* 0x0003e20000100800 */
[----:B0-----:R-:W-:-:S05]  /*19e70*/  LEA R32, P0, R56, R37, 0x1 ;  /* 0x0000002538207211 */ /* 0x001fca00078008ff */
[----:B------:R-:W-:Y:S01]  /*19e80*/  STL [R1+0x1cc0], R32 ;  /* 0x001cc02001007387 */ /* 0x000fe20000100800 */
[----:B-1----:R-:W-:-:S03]  /*19e90*/  LEA R31, P1, R10, R37, 0x1 ;  /* 0x000000250a1f7211 */ /* 0x002fc600078208ff */
[----:B------:R0:W-:Y:S04]  /*19ea0*/  STL [R1+0x1c8c], R30 ;  /* 0x001c8c1e01007387 */ /* 0x0001e80000100800 */
[----:B------:R-:W-:Y:S04]  /*19eb0*/  STL [R1+0x1cc8], R31 ;  /* 0x001cc81f01007387 */ /* 0x000fe80000100800 */
[----:B------:R1:W-:Y:S01]  /*19ec0*/  STL [R1+0x1c94], R29 ;  /* 0x001c941d01007387 */ /* 0x0003e20000100800 */
[----:B0-----:R-:W-:Y:S02]  /*19ed0*/  LEA R30, P2, R11, R37, 0x1 ;  /* 0x000000250b1e7211 */ /* 0x001fe400078408ff */
[----:B------:R-:W-:-:S03]  /*19ee0*/  LEA.HI.X.SX32 R24, R59, R23, 0x1, P5 ;  /* 0x000000173b187211 */ /* 0x000fc600028f0eff */
[----:B------:R-:W-:Y:S01]  /*19ef0*/  STL [R1+0x1cd0], R30 ;  /* 0x001cd01e01007387 */ /* 0x000fe20000100800 */
[----:B-1----:R-:W-:-:S03]  /*19f00*/  LEA R29, P3, R12, R37, 0x1 ;  /* 0x000000250c1d7211 */ /* 0x002fc600078608ff */
[----:B------:R0:W-:Y:S04]  /*19f10*/  STL [R1+0x1c9c], R28 ;  /* 0x001c9c1c01007387 */ /* 0x0001e80000100800 */
[----:B------:R-:W-:Y:S04]  /*19f20*/  STL [R1+0x1cd8], R29 ;  /* 0x001cd81d01007387 */ /* 0x000fe80000100800 */
[----:B------:R1:W-:Y:S01]  /*19f30*/  STL [R1+0x1ca4], R25 ;  /* 0x001ca41901007387 */ /* 0x0003e20000100800 */
[----:B0-----:R-:W-:-:S05]  /*19f40*/  LEA R28, P4, R13, R37, 0x1 ;  /* 0x000000250d1c7211 */ /* 0x001fca00078808ff */
[----:B------:R0:W-:Y:S01]  /*19f50*/  STL [R1+0x1ce0], R28 ;  /* 0x001ce01c01007387 */ /* 0x0001e20000100800 */
[----:B-1----:R-:W-:-:S03]  /*19f60*/  LEA R25, P5, R14, R37, 0x1 ;  /* 0x000000250e197211 */ /* 0x002fc600078a08ff */
[----:B------:R1:W-:Y:S04]  /*19f70*/  STL [R1+0x1cac], R24 ;  /* 0x001cac1801007387 */ /* 0x0003e80000100800 */
[----:B------:R2:W-:Y:S01]  /*19f80*/  STL [R1+0x1ce8], R25 ;  /* 0x001ce81901007387 */ /* 0x0005e20000100800 */
[----:B0-----:R-:W-:Y:S02]  /*19f90*/  LEA.HI.X.SX32 R28, R58, R23, 0x1, P6 ;  /* 0x000000173a1c7211 */ /* 0x001fe400030f0eff */
[----:B-1----:R-:W-:-:S03]  /*19fa0*/  LEA R24, P6, R15, R37, 0x1 ;  /* 0x000000250f187211 */ /* 0x002fc600078c08ff */
[----:B------:R0:W-:Y:S01]  /*19fb0*/  STL [R1+0x1cb4], R28 ;  /* 0x001cb41c01007387 */ /* 0x0001e20000100800 */
[----:B--2---:R-:W-:-:S03]  /*19fc0*/  LEA.HI.X.SX32 R25, R56, R23, 0x1, P0 ;  /* 0x0000001738197211 */ /* 0x004fc600000f0eff */
[----:B------:R1:W-:Y:S04]  /*19fd0*/  STL [R1+0x1cf0], R24 ;  /* 0x001cf01801007387 */ /* 0x0003e80000100800 */
[----:B------:R2:W-:Y:S01]  /*19fe0*/  STL [R1+0x1cbc], R25 ;  /* 0x001cbc1901007387 */ /* 0x0005e20000100800 */
[----:B0-----:R-:W-:Y:S02]  /*19ff0*/  LEA R28, P0, R16, R37, 0x1 ;  /* 0x00000025101c7211 */ /* 0x001fe400078008ff */
[-C--:B-1----:R-:W-:Y:S02]  /*1a000*/  LEA.HI.X.SX32 R24, R10, R23.reuse, 0x1, P1 ;  /* 0x000000170a187211 */ /* 0x082fe400008f0eff */
[----:B------:R-:W-:Y:S02]  /*1a010*/  LEA.HI.X.SX32 R10, R11, R23, 0x1, P2 ;  /* 0x000000170b0a7211 */ /* 0x000fe400010f0eff */
[----:B--2---:R-:W-:Y:S01]  /*1a020*/  LEA R25, P1, R17, R37, 0x1 ;  /* 0x0000002511197211 */ /* 0x004fe200078208ff */
[----:B------:R-:W-:Y:S01]  /*1a030*/  STL [R1+0x1cf8], R28 ;  /* 0x001cf81c01007387 */ /* 0x000fe20000100800 */
[----:B------:R-:W-:-:S03]  /*1a040*/  LEA.HI.X.SX32 R11, R12, R23, 0x1, P3 ;  /* 0x000000170c0b7211 */ /* 0x000fc600018f0eff */
[----:B------:R0:W-:Y:S01]  /*1a050*/  STL [R1+0x1cc4], R24 ;  /* 0x001cc41801007387 */ /* 0x0001e20000100800 */
[----:B------:R-:W-:-:S03]  /*1a060*/  LEA.HI.X.SX32 R12, R13, R23, 0x1, P4 ;  /* 0x000000170d0c7211 */ /* 0x000fc600020f0eff */
[----:B------:R-:W-:Y:S04]  /*1a070*/  STL [R1+0x1d00], R25 ;  /* 0x001d001901007387 */ /* 0x000fe80000100800 */
[----:B------:R1:W-:Y:S01]  /*1a080*/  STL [R1+0x1ccc], R10 ;  /* 0x001ccc0a01007387 */ /* 0x0003e20000100800 */
[----:B0-----:R-:W-:-:S05]  /*1a090*/  LEA R24, P2, R18, R37, 0x1 ;  /* 0x0000002512187211 */ /* 0x001fca00078408ff */
[----:B------:R-:W-:Y:S01]  /*1a0a0*/  STL [R1+0x1d08], R24 ;  /* 0x001d081801007387 */ /* 0x000fe20000100800 */
[----:B-1----:R-:W-:-:S03]  /*1a0b0*/  LEA R10, P3, R19, R37, 0x1 ;  /* 0x00000025130a7211 */ /* 0x002fc600078608ff */
[----:B------:R0:W-:Y:S04]  /*1a0c0*/  STL [R1+0x1cd4], R11 ;  /* 0x001cd40b01007387 */ /* 0x0001e80000100800 */
[----:B------:R1:W-:Y:S04]  /*1a0d0*/  STL [R1+0x1d10], R10 ;  /* 0x001d100a01007387 */ /* 0x0003e80000100800 */
[----:B------:R2:W-:Y:S01]  /*1a0e0*/  STL [R1+0x1cdc], R12 ;  /* 0x001cdc0c01007387 */ /* 0x0005e20000100800 */
[----:B0-----:R-:W-:Y:S02]  /*1a0f0*/  LEA R11, P4, R20, R37, 0x1 ;  /* 0x00000025140b7211 */ /* 0x001fe400078808ff */
[----:B-1----:R-:W-:-:S03]  /*1a100*/  LEA.HI.X.SX32 R10, R14, R23, 0x1, P5 ;  /* 0x000000170e0a7211 */ /* 0x002fc600028f0eff */
[----:B------:R0:W-:Y:S01]  /*1a110*/  STL [R1+0x1d18], R11 ;  /* 0x001d180b01007387 */ /* 0x0001e20000100800 */
[----:B--2---:R-:W-:-:S03]  /*1a120*/  LEA R12, P5, R21, R37, 0x1 ;  /* 0x00000025150c7211 */ /* 0x004fc600078a08ff */
        /* <DEDUP_REMOVED lines=16> */
[----:B------:R-:W-:Y:S01]  /*1a230*/  STL [R1+0x1d04], R11 ;  /* 0x001d040b01007387 */ /* 0x000fe20000100800 */
[----:B--2---:R-:W-:-:S03]  /*1a240*/  LEA.HI.X.SX32 R12, R19, R23, 0x1, P3 ;  /* 0x00000017130c7211 */ /* 0x004fc600018f0eff */
[----:B------:R0:W-:Y:S04]  /*1a250*/  STL [R1+0x1d40], R10 ;  /* 0x001d400a01007387 */ /* 0x0001e80000100800 */
[----:B------:R1:W-:Y:S04]  /*1a260*/  STL [R1+0x1d0c], R12 ;  /* 0x001d0c0c01007387 */ /* 0x0003e80000100800 */
[----:B------:R-:W2:Y:S01]  /*1a270*/  LDL.LU R24, [R1+0x320] ;  /* 0x0003200001187983 */ /* 0x000ea20000300800 */
[----:B------:R-:W-:Y:S01]  /*1a280*/  IMAD R7, R7, UR7, RZ ;  /* 0x0000000707077c24 */ /* 0x000fe2000f8e02ff */
[----:B0-----:R-:W-:Y:S01]  /*1a290*/  LEA.HI.X.SX32 R10, R20, R23, 0x1, P4 ;  /* 0x00000017140a7211 */ /* 0x001fe200020f0eff */
[----:B------:R-:W-:-:S03]  /*1a2a0*/  IMAD R8, R8, UR7, RZ ;  /* 0x0000000708087c24 */ /* 0x000fc6000f8e02ff */
[-C--:B------:R-:W-:Y:S01]  /*1a2b0*/  LEA R11, P3, R7, R37.reuse, 0x1 ;  /* 0x00000025070b7211 */ /* 0x080fe200078608ff */
[----:B------:R-:W-:Y:S01]  /*1a2c0*/  IMAD R9, R9, UR7, RZ ;  /* 0x0000000709097c24 */ /* 0x000fe2000f8e02ff */
[----:B-1----:R-:W-:-:S03]  /*1a2d0*/  LEA R12, P4, R8, R37, 0x1 ;  /* 0x00000025080c7211 */ /* 0x002fc600078808ff */
[----:B------:R-:W-:Y:S01]  /*1a2e0*/  STL [R1+0x1d48], R11 ;  /* 0x001d480b01007387 */ /* 0x000fe20000100800 */
[----:B------:R-:W-:-:S03]  /*1a2f0*/  IMAD R46, R46, UR7, RZ ;  /* 0x000000072e2e7c24 */ /* 0x000fc6000f8e02ff */
[----:B------:R0:W-:Y:S01]  /*1a300*/  STL [R1+0x1d14], R10 ;  /* 0x001d140a01007387 */ /* 0x0001e20000100800 */
[----:B------:R-:W-:-:S03]  /*1a310*/  IMAD R47, R47, UR7, RZ ;  /* 0x000000072f2f7c24 */ /* 0x000fc6000f8e02ff */
[----:B------:R1:W-:Y:S01]  /*1a320*/  STL [R1+0x1d50], R12 ;  /* 0x001d500c01007387 */ /* 0x0003e20000100800 */
[----:B0-----:R-:W-:Y:S02]  /*1a330*/  LEA.HI.X.SX32 R10, R21, R23, 0x1, P5 ;  /* 0x00000017150a7211 */ /* 0x001fe400028f0eff */
[----:B------:R-:W-:Y:S02]  /*1a340*/  LEA R11, P5, R9, R37, 0x1 ;  /* 0x00000025090b7211 */ /* 0x000fe400078a08ff */
[----:B-1----:R-:W-:Y:S01]  /*1a350*/  LEA.HI.X.SX32 R12, R22, R23, 0x1, P6 ;  /* 0x00000017160c7211 */ /* 0x002fe200030f0eff */
[----:B------:R0:W-:Y:S01]  /*1a360*/  STL [R1+0x1d1c], R10 ;  /* 0x001d1c0a01007387 */ /* 0x0001e20000100800 */
[----:B------:R-:W-:-:S03]  /*1a370*/  IMAD R48, R48, UR7, RZ ;  /* 0x0000000730307c24 */ /* 0x000fc6000f8e02ff */
[----:B------:R1:W-:Y:S01]  /*1a380*/  STL [R1+0x1d58], R11 ;  /* 0x001d580b01007387 */ /* 0x0003e20000100800 */
[----:B0-----:R-:W-:-:S03]  /*1a390*/  LEA R10, P6, R46, R37, 0x1 ;  /* 0x000000252e0a7211 */ /* 0x001fc600078c08ff */
[----:B------:R-:W-:Y:S01]  /*1a3a0*/  STL [R1+0x1d24], R12 ;  /* 0x001d240c01007387 */ /* 0x000fe20000100800 */
[----:B-1----:R-:W-:-:S03]  /*1a3b0*/  LEA.HI.X.SX32 R11, R4, R23, 0x1, P0 ;  /* 0x00000017040b7211 */ /* 0x002fc600000f0eff */
[----:B------:R0:W-:Y:S01]  /*1a3c0*/  STL [R1+0x1d60], R10 ;  /* 0x001d600a01007387 */ /* 0x0001e20000100800 */
[----:B------:R-:W-:Y:S01]  /*1a3d0*/  LEA R4, P0, R47, R37, 0x1 ;  /* 0x000000252f047211 */ /* 0x000fe200078008ff */
[----:B------:R-:W-:Y:S02]  /*1a3e0*/  IMAD R49, R49, UR7, RZ ;  /* 0x0000000731317c24 */ /* 0x000fe4000f8e02ff */
[----:B------:R-:W-:Y:S01]  /*1a3f0*/  STL [R1+0x1d2c], R11 ;  /* 0x001d2c0b01007387 */ /* 0x000fe20000100800 */
[----:B0-----:R-:W-:Y:S02]  /*1a400*/  LEA.HI.X.SX32 R10, R5, R23, 0x1, P1 ;  /* 0x00000017050a7211 */ /* 0x001fe400008f0eff */
[----:B------:R-:W-:Y:S01]  /*1a410*/  LEA R5, P1, R48, R37, 0x1 ;  /* 0x0000002530057211 */ /* 0x000fe200078208ff */
[----:B------:R0:W-:Y:S01]  /*1a420*/  STL [R1+0x1d68], R4 ;  /* 0x001d680401007387 */ /* 0x0001e20000100800 */
[----:B------:R-:W-:-:S03]  /*1a430*/  IMAD R50, R50, UR7, RZ ;  /* 0x0000000732327c24 */ /* 0x000fc6000f8e02ff */
[----:B------:R-:W-:Y:S01]  /*1a440*/  STL [R1+0x1d34], R10 ;  /* 0x001d340a01007387 */ /* 0x000fe20000100800 */
[----:B------:R-:W-:-:S03]  /*1a450*/  IMAD R42, R42, UR7, RZ ;  /* 0x000000072a2a7c24 */ /* 0x000fc6000f8e02ff */
[----:B------:R1:W-:Y:S01]  /*1a460*/  STL [R1+0x1d70], R5 ;  /* 0x001d700501007387 */ /* 0x0003e20000100800 */
[----:B0-----:R-:W-:Y:S02]  /*1a470*/  LEA.HI.X.SX32 R4, R6, R23, 0x1, P2 ;  /* 0x0000001706047211 */ /* 0x001fe400010f0eff */
[----:B------:R-:W-:-:S03]  /*1a480*/  LEA R6, P2, R49, R37, 0x1 ;  /* 0x0000002531067211 */ /* 0x000fc600078408ff */
[----:B------:R0:W-:Y:S01]  /*1a490*/  STL [R1+0x1d3c], R4 ;  /* 0x001d3c0401007387 */ /* 0x0001e20000100800 */
[----:B-1----:R-:W-:-:S03]  /*1a4a0*/  LEA.HI.X.SX32 R5, R7, R23, 0x1, P3 ;  /* 0x0000001707057211 */ /* 0x002fc600018f0eff */
[----:B------:R1:W-:Y:S01]  /*1a4b0*/  STL [R1+0x1d78], R6 ;  /* 0x001d780601007387 */ /* 0x0003e20000100800 */
[----:B------:R-:W-:-:S03]  /*1a4c0*/  IMAD R41, R41, UR7, RZ ;  /* 0x0000000729297c24 */ /* 0x000fc6000f8e02ff */
[----:B------:R3:W-:Y:S01]  /*1a4d0*/  STL [R1+0x1d44], R5 ;  /* 0x001d440501007387 */ /* 0x0007e20000100800 */
[----:B0-----:R-:W-:Y:S02]  /*1a4e0*/  LEA R4, P3, R50, R37, 0x1 ;  /* 0x0000002532047211 */ /* 0x001fe400078608ff */
[----:B-1----:R-:W-:-:S03]  /*1a4f0*/  LEA.HI.X.SX32 R6, R8, R23, 0x1, P4 ;  /* 0x0000001708067211 */ /* 0x002fc600020f0eff */
[----:B------:R0:W-:Y:S01]  /*1a500*/  STL [R1+0x1d80], R4 ;  /* 0x001d800401007387 */ /* 0x0001e20000100800 */
[----:B---3--:R-:W-:-:S03]  /*1a510*/  LEA R5, P4, R42, R37, 0x1 ;  /* 0x000000252a057211 */ /* 0x008fc600078808ff */
[----:B------:R1:W-:Y:S01]  /*1a520*/  STL [R1+0x1d4c], R6 ;  /* 0x001d4c0601007387 */ /* 0x0003e20000100800 */
[----:B------:R-:W-:-:S03]  /*1a530*/  IMAD R40, R40, UR7, RZ ;  /* 0x0000000728287c24 */ /* 0x000fc6000f8e02ff */
[----:B------:R3:W-:Y:S01]  /*1a540*/  STL [R1+0x1d88], R5 ;  /* 0x001d880501007387 */ /* 0x0007e20000100800 */
[----:B0-----:R-:W-:Y:S01]  /*1a550*/  LEA.HI.X.SX32 R4, R9, R23, 0x1, P5 ;  /* 0x0000001709047211 */ /* 0x001fe200028f0eff */
[----:B------:R-:W-:Y:S01]  /*1a560*/  IMAD R38, R38, UR7, RZ ;  /* 0x0000000726267c24 */ /* 0x000fe2000f8e02ff */
[----:B-1----:R-:W-:-:S03]  /*1a570*/  LEA R6, P5, R41, R37, 0x1 ;  /* 0x0000002529067211 */ /* 0x002fc600078a08ff */
[----:B------:R0:W-:Y:S01]  /*1a580*/  STL [R1+0x1d54], R4 ;  /* 0x001d540401007387 */ /* 0x0001e20000100800 */
[----:B---3--:R-:W-:-:S03]  /*1a590*/  LEA.HI.X.SX32 R5, R46, R23, 0x1, P6 ;  /* 0x000000172e057211 */ /* 0x008fc600030f0eff */
        /* <DEDUP_REMOVED lines=25> */
[----:B0-----:R-:W-:Y:S02]  /*1a730*/  LEA.HI.X.SX32 R4, R42, R23, 0x1, P4 ;  /* 0x000000172a047211 */ /* 0x001fe400020f0eff */
[----:B-1----:R-:W-:-:S03]  /*1a740*/  LEA R6, P4, R2, R37, 0x1 ;  /* 0x0000002502067211 */ /* 0x002fc600078808ff */
[----:B------:R-:W-:Y:S01]  /*1a750*/  STL [R1+0x1d84], R4 ;  /* 0x001d840401007387 */ /* 0x000fe20000100800 */
[----:B---3--:R-:W-:-:S03]  /*1a760*/  LEA.HI.X.SX32 R5, R41, R23, 0x1, P5 ;  /* 0x0000001729057211 */ /* 0x008fc600028f0eff */
[----:B------:R0:W-:Y:S01]  /*1a770*/  STL [R1+0x1dc0], R6 ;  /* 0x001dc00601007387 */ /* 0x0001e20000100800 */
[----:B------:R-:W-:-:S03]  /*1a780*/  IMAD R44, R44, UR7, RZ ;  /* 0x000000072c2c7c24 */ /* 0x000fc6000f8e02ff */
[----:B------:R1:W-:Y:S01]  /*1a790*/  STL [R1+0x1d8c], R5 ;  /* 0x001d8c0501007387 */ /* 0x0003e20000100800 */
[----:B0-----:R-:W-:Y:S02]  /*1a7a0*/  LEA.HI.X.SX32 R6, R40, R23, 0x1, P6 ;  /* 0x0000001728067211 */ /* 0x001fe400030f0eff */
[----:B-1----:R-:W-:Y:S01]  /*1a7b0*/  LEA R5, P6, R45, R37, 0x1 ;  /* 0x000000252d057211 */ /* 0x002fe200078c08ff */
[----:B------:R-:W-:Y:S02]  /*1a7c0*/  IMAD R43, R43, UR7, RZ ;  /* 0x000000072b2b7c24 */ /* 0x000fe4000f8e02ff */
[----:B------:R-:W-:Y:S02]  /*1a7d0*/  IMAD R26, R26, UR7, RZ ;  /* 0x000000071a1a7c24 */ /* 0x000fe4000f8e02ff */
[----:B------:R-:W-:Y:S02]  /*1a7e0*/  IMAD R27, R27, UR7, RZ ;  /* 0x000000071b1b7c24 */ /* 0x000fe4000f8e02ff */
[----:B------:R-:W-:-:S02]  /*1a7f0*/  IMAD R3, R3, UR10, RZ ;  /* 0x0000000a03037c24 */ /* 0x000fc4000f8e02ff */
[----:B------:R-:W-:Y:S02]  /*1a800*/  IMAD R61, R61, UR10, RZ ;  /* 0x0000000a3d3d7c24 */ /* 0x000fe4000f8e02ff */
[----:B------:R-:W-:Y:S01]  /*1a810*/  IMAD R60, R60, UR10, RZ ;  /* 0x0000000a3c3c7c24 */ /* 0x000fe2000f8e02ff */
[----:B--2---:R-:W-:-:S05]  /*1a820*/  LEA R4, P5, R24, R37, 0x1 ;  /* 0x0000002518047211 */ /* 0x004fca00078a08ff */
[----:B------:R0:W-:Y:S04]  /*1a830*/  STL [R1+0x1dc4], R4 ;  /* 0x001dc40401007387 */ /* 0x0001e80000100800 */
        /* <DEDUP_REMOVED lines=10> */
[----:B------:R-:W-:Y:S01]  /*1a8e0*/  STL [R1+0x1dd0], R4 ;  /* 0x001dd00401007387 */ /* 0x000fe20000100800 */
[----:B--2---:R-:W-:-:S03]  /*1a8f0*/  LEA R5, P2, R26, R37, 0x1 ;  /* 0x000000251a057211 */ /* 0x004fc600078408ff */
[----:B------:R-:W-:Y:S04]  /*1a900*/  STL [R1+0x1dac], R6 ;  /* 0x001dac0601007387 */ /* 0x000fe80000100800 */
[----:B------:R0:W-:Y:S02]  /*1a910*/  STL [R1+0x1dd4], R5 ;  /* 0x001dd40501007387 */ /* 0x0001e40000100800 */
[-C--:B0-----:R-:W-:Y:S02]  /*1a920*/  LEA.HI.X.SX32 R5, R2, R23.reuse, 0x1, P4 ;  /* 0x0000001702057211 */ /* 0x081fe400020f0eff */
[-C--:B------:R-:W-:Y:S02]  /*1a930*/  LEA.HI.X.SX32 R2, R24, R23.reuse, 0x1, P5 ;  /* 0x0000001718027211 */ /* 0x080fe400028f0eff */
[----:B------:R-:W0:Y:S01]  /*1a940*/  LDC R24, c[0x0][0x3a8] ;  /* 0x0000ea00ff187b82 */ /* 0x000e220000000800 */
[----:B------:R-:W-:-:S02]  /*1a950*/  LEA.HI.X.SX32 R4, R34, R23, 0x1, P3 ;  /* 0x0000001722047211 */ /* 0x000fc400018f0eff */
[----:B------:R-:W-:-:S03]  /*1a960*/  LEA R18, P3, R0, UR8, 0x1 ;  /* 0x0000000800127c11 */ /* 0x000fc6000f8608ff */
[----:B------:R1:W-:Y:S01]  /*1a970*/  STL [R1+0x1db4], R4 ;  /* 0x001db40401007387 */ /* 0x0003e20000100800 */
[----:B------:R-:W-:Y:S02]  /*1a980*/  LEA.HI.X.SX32 R19, R0, UR9, 0x1, P3 ;  /* 0x0000000900137c11 */ /* 0x000fe400098f0eff */
[----:B------:R-:W-:Y:S01]  /*1a990*/  LEA.HI.X.SX32 R0, R45, R23, 0x1, P6 ;  /* 0x000000172d007211 */ /* 0x000fe200030f0eff */
[----:B------:R-:W-:Y:S01]  /*1a9a0*/  STL [R1+0x1dbc], R5 ;  /* 0x001dbc0501007387 */ /* 0x000fe20000100800 */
[----:B-1----:R-:W-:-:S05]  /*1a9b0*/  LEA R4, P4, R27, R37, 0x1 ;  /* 0x000000251b047211 */ /* 0x002fca00078808ff */
[----:B------:R-:W-:Y:S04]  /*1a9c0*/  STL [R1+0x1670], R4 ;  /* 0x0016700401007387 */ /* 0x000fe80000100800 */
[----:B------:R1:W-:Y:S01]  /*1a9d0*/  STL [R1+0x1660], R2 ;  /* 0x0016600201007387 */ /* 0x0003e20000100800 */
[----:B0-----:R-:W-:Y:S02]  /*1a9e0*/  IMAD R25, R24, 0x1f, RZ ;  /* 0x0000001f18197824 */ /* 0x001fe400078e02ff */
[----:B------:R-:W0:Y:S01]  /*1a9f0*/  LDC R24, c[0x0][0x3a8] ;  /* 0x0000ea00ff187b82 */ /* 0x000e220000000800 */
[----:B------:R2:W-:Y:S01]  /*1aa00*/  STL [R1+0x1664], R0 ;  /* 0x0016640001007387 */ /* 0x0005e20000100800 */
[-C--:B-1----:R-:W-:Y:S02]  /*1aa10*/  LEA.HI.X.SX32 R2, R44, R23.reuse, 0x1, P0 ;  /* 0x000000172c027211 */ /* 0x082fe400000f0eff */
[----:B--2---:R-:W-:-:S03]  /*1aa20*/  LEA.HI.X.SX32 R0, R43, R23, 0x1, P1 ;  /* 0x000000172b007211 */ /* 0x004fc600008f0eff */
[----:B------:R1:W-:Y:S01]  /*1aa30*/  STL [R1+0x1668], R2 ;  /* 0x0016680201007387 */ /* 0x0003e20000100800 */
[----:B------:R-:W-:-:S03]  /*1aa40*/  LEA R16, P5, R3, UR8, 0x1 ;  /* 0x0000000803107c11 */ /* 0x000fc6000f8a08ff */
[----:B------:R-:W-:Y:S01]  /*1aa50*/  STL.64 [R1+0x1150], R18 ;  /* 0x0011501201007387 */ /* 0x000fe20000100a00 */
[----:B------:R-:W-:-:S03]  /*1aa60*/  IMAD.WIDE R4, R25, 0x2, R18 ;  /* 0x0000000219047825 */ /* 0x000fc600078e0212 */
[----:B------:R2:W-:Y:S01]  /*1aa70*/  STL [R1+0x166c], R0 ;  /* 0x00166c0001007387 */ /* 0x0005e20000100800 */
[----:B-1----:R-:W-:Y:S02]  /*1aa80*/  LEA.HI.X.SX32 R2, R26, R23, 0x1, P2 ;  /* 0x000000171a027211 */ /* 0x002fe400010f0eff */
[----:B------:R-:W-:-:S03]  /*1aa90*/  LEA R14, P0, R60, UR8, 0x1 ;  /* 0x000000083c0e7c11 */ /* 0x000fc6000f8008ff */
[----:B------:R1:W-:Y:S01]  /*1aaa0*/  STL [R1+0x1674], R2 ;  /* 0x0016740201007387 */ /* 0x0003e20000100800 */
[----:B--2---:R-:W-:Y:S02]  /*1aab0*/  LEA.HI.X.SX32 R0, R27, R23, 0x1, P4 ;  /* 0x000000171b007211 */ /* 0x004fe400020f0eff */
[----:B------:R-:W-:-:S03]  /*1aac0*/  LEA.HI.X.SX32 R17, R3, UR9, 0x1, P5 ;  /* 0x0000000903117c11 */ /* 0x000fc6000a8f0eff */
[----:B------:R-:W-:Y:S01]  /*1aad0*/  STL [R1+0x127c], R0 ;  /* 0x00127c0001007387 */ /* 0x000fe20000100800 */
[----:B-1----:R-:W-:-:S03]  /*1aae0*/  LEA R2, P1, R61, UR8, 0x1 ;  /* 0x000000083d027c11 */ /* 0x002fc6000f8208ff */
[----:B------:R1:W5:Y:S01]  /*1aaf0*/  LDL.LU R3, [R1+0x1e70] ;  /* 0x001e700001037983 */ /* 0x0003620000300800 */
[----:B------:R-:W-:-:S03]  /*1ab00*/  LEA.HI.X.SX32 R15, R60, UR9, 0x1, P0 ;  /* 0x000000093c0f7c11 */ /* 0x000fc600080f0eff */
[----:B------:R2:W-:Y:S04]  /*1ab10*/  STL [R1+0x1284], R4 ;  /* 0x0012840401007387 */ /* 0x0005e80000100800 */
[----:B------:R-:W-:Y:S04]  /*1ab20*/  STL [R1+0x1278], R2 ;  /* 0x0012780201007387 */ /* 0x000fe80000100800 */
[----:B------:R3:W-:Y:S01]  /*1ab30*/  STL [R1+0x1280], R5 ;  /* 0x0012800501007387 */ /* 0x0007e20000100800 */
[----:B--2---:R-:W-:-:S03]  /*1ab40*/  LEA.HI.X.SX32 R4, R61, UR9, 0x1, P1 ;  /* 0x000000093d047c11 */ /* 0x004fc600088f0eff */
[----:B------:R-:W-:Y:S01]  /*1ab50*/  STL.64 [R1+0x1160], R16 ;  /* 0x0011601001007387 */ /* 0x000fe20000100a00 */
[----:B------:R-:W-:-:S03]  /*1ab60*/  IMAD.WIDE R6, R25, 0x2, R16 ;  /* 0x0000000219067825 */ /* 0x000fc600078e0210 */
[----:B------:R1:W5:Y:S01]  /*1ab70*/  LDL.LU R60, [R1+0x1e6c] ;  /* 0x001e6c00013c7983 */ /* 0x0003620000300800 */
[----:B---3--:R-:W-:-:S03]  /*1ab80*/  IMAD.MOV.U32 R5, RZ, RZ, R4 ;  /* 0x000000ffff057224 */ /* 0x008fc600078e0004 */
[----:B------:R1:W5:Y:S04]  /*1ab90*/  LDL.LU R61, [R1+0x1e68] ;  /* 0x001e6800013d7983 */ /* 0x0003680000300800 */
[----:B------:R-:W-:Y:S01]  /*1aba0*/  STL.64 [R1+0x1158], R14 ;  /* 0x0011580e01007387 */ /* 0x000fe20000100a00 */
[----:B0-----:R-:W-:-:S03]  /*1abb0*/  IMAD R0, R24, 0x1e, RZ ;  /* 0x0000001e18007824 */ /* 0x001fc600078e02ff */
[----:B------:R0:W-:Y:S01]  /*1abc0*/  STL [R1+0x1274], R4 ;  /* 0x0012740401007387 */ /* 0x0001e20000100800 */
[----:B------:R-:W-:-:S03]  /*1abd0*/  IMAD.WIDE R8, R25, 0x2, R14 ;  /* 0x0000000219087825 */ /* 0x000fc600078e020e */
[----:B------:R-:W-:Y:S01]  /*1abe0*/  STL [R1+0x128c], R6 ;  /* 0x00128c0601007387 */ /* 0x000fe20000100800 */
[----:B0-----:R-:W-:-:S03]  /*1abf0*/  IMAD.MOV.U32 R4, RZ, RZ, R2 ;  /* 0x000000ffff047224 */ /* 0x001fc600078e0002 */
[----:B------:R0:W-:Y:S01]  /*1ac00*/  STL [R1+0x1288], R7 ;  /* 0x0012880701007387 */ /* 0x0001e20000100800 */
[----:B------:R-:W-:-:S03]  /*1ac10*/  IMAD.WIDE R10, R25, 0x2, R4 ;  /* 0x00000002190a7825 */ /* 0x000fc600078e0204 */
[----:B------:R-:W-:Y:S04]  /*1ac20*/  STL [R1+0x1294], R8 ;  /* 0x0012940801007387 */ /* 0x000fe80000100800 */
[----:B------:R2:W-:Y:S01]  /*1ac30*/  STL [R1+0x1290], R9 ;  /* 0x0012900901007387 */ /* 0x0005e20000100800 */
[----:B0-----:R-:W-:-:S03]  /*1ac40*/  IMAD.WIDE R6, R0, 0x2, R18 ;  /* 0x0000000200067825 */ /* 0x001fc600078e0212 */
[----:B------:R-:W-:Y:S04]  /*1ac50*/  STL [R1+0x129c], R10 ;  /* 0x00129c0a01007387 */ /* 0x000fe80000100800 */
[----:B------:R0:W-:Y:S01]  /*1ac60*/  STL [R1+0x1298], R11 ;  /* 0x0012980b01007387 */ /* 0x0001e20000100800 */
[----:B--2---:R-:W-:-:S03]  /*1ac70*/  IMAD.WIDE R8, R0, 0x2, R16 ;  /* 0x0000000200087825 */ /* 0x004fc600078e0210 */
[----:B------:R-:W-:Y:S01]  /*1ac80*/  STL [R1+0x12a4], R6 ;  /* 0x0012a40601007387 */ /* 0x000fe20000100800 */
[----:B------:R-:W-:-:S03]  /*1ac90*/  IMAD R2, R24, 0x1d, RZ ;  /* 0x0000001d18027824 */ /* 0x000fc600078e02ff */
[----:B------:R2:W-:Y:S01]  /*1aca0*/  STL [R1+0x12a0], R7 ;  /* 0x0012a00701007387 */ /* 0x0005e20000100800 */
[----:B0-----:R-:W-:-:S03]  /*1acb0*/  IMAD.WIDE R10, R0, 0x2, R4 ;  /* 0x00000002000a7825 */ /* 0x001fc600078e0204 */
[----:B------:R-:W-:Y:S01]  /*1acc0*/  STL [R1+0x12ac], R8 ;  /* 0x0012ac0801007387 */ /* 0x000fe20000100800 */
[----:B--2---:R-:W-:-:S03]  /*1acd0*/  IMAD.WIDE R6, R0, 0x2, R14 ;  /* 0x0000000200067825 */ /* 0x004fc600078e020e */
[----:B------:R0:W-:Y:S04]  /*1ace0*/  STL [R1+0x12a8], R9 ;  /* 0x0012a80901007387 */ /* 0x0001e80000100800 */
        /* <DEDUP_REMOVED lines=163> */
[----:B------:R-:W-:-:S03]  /*1b720*/  IMAD.SHL.U32 R0, R24, 0x10, RZ ;  /* 0x0000001018007824 */ /* 0x000fc600078e00ff */
        /* <DEDUP_REMOVED lines=193> */
[----:B------:R-:W-:Y:S04]  /*1c340*/  STL [R1+0x1624], R6 ;  /* 0x0016240601007387 */ /* 0x000fe80000100800 */
[----:B------:R2:W-:Y:S01]  /*1c350*/  STL [R1+0x1620], R7 ;  /* 0x0016200701007387 */ /* 0x0005e20000100800 */
[----:B0-----:R-:W-:-:S03]  /*1c360*/  IMAD.WIDE R10, R12, 0x2, R14 ;  /* 0x000000020c0a7825 */ /* 0x001fc600078e020e */
[----:B------:R-:W-:Y:S01]  /*1c370*/  STL [R1+0x162c], R8 ;  /* 0x00162c0801007387 */ /* 0x000fe20000100800 */
[----:B------:R-:W-:-:S03]  /*1c380*/  IMAD.WIDE R12, R12, 0x2, R4 ;  /* 0x000000020c0c7825 */ /* 0x000fc600078e0204 */
[----:B------:R0:W-:Y:S01]  /*1c390*/  STL [R1+0x1628], R9 ;  /* 0x0016280901007387 */ /* 0x0001e20000100800 */
[----:B--2---:R-:W-:-:S03]  /*1c3a0*/  IMAD.WIDE R6, R24, 0x2, R18 ;  /* 0x0000000218067825 */ /* 0x004fc600078e0212 */
[----:B------:R-:W-:Y:S04]  /*1c3b0*/  STL [R1+0x1634], R10 ;  /* 0x0016340a01007387 */ /* 0x000fe80000100800 */
[----:B------:R2:W-:Y:S01]  /*1c3c0*/  STL [R1+0x1630], R11 ;  /* 0x0016300b01007387 */ /* 0x0005e20000100800 */
[----:B0-----:R-:W-:-:S03]  /*1c3d0*/  IMAD.WIDE R8, R24, 0x2, R16 ;  /* 0x0000000218087825 */ /* 0x001fc600078e0210 */
[----:B------:R-:W-:Y:S01]  /*1c3e0*/  STL [R1+0x163c], R12 ;  /* 0x00163c0c01007387 */ /* 0x000fe20000100800 */
[----:B------:R-:W-:-:S03]  /*1c3f0*/  IMAD.WIDE R4, R24, 0x2, R4 ;  /* 0x0000000218047825 */ /* 0x000fc600078e0204 */
[----:B------:R-:W-:Y:S01]  /*1c400*/  STL [R1+0x1638], R13 ;  /* 0x0016380d01007387 */ /* 0x000fe20000100800 */
[----:B--2---:R-:W-:-:S03]  /*1c410*/  IMAD.WIDE R10, R24, 0x2, R14 ;  /* 0x00000002180a7825 */ /* 0x004fc600078e020e */
[----:B------:R-:W-:Y:S04]  /*1c420*/  STL [R1+0x1644], R6 ;  /* 0x0016440601007387 */ /* 0x000fe80000100800 */
[----:B------:R-:W-:Y:S04]  /*1c430*/  STL [R1+0x1640], R7 ;  /* 0x0016400701007387 */ /* 0x000fe80000100800 */
[----:B------:R-:W-:Y:S04]  /*1c440*/  STL [R1+0x164c], R8 ;  /* 0x00164c0801007387 */ /* 0x000fe80000100800 */
[----:B------:R-:W-:Y:S04]  /*1c450*/  STL [R1+0x1648], R9 ;  /* 0x0016480901007387 */ /* 0x000fe80000100800 */
[----:B------:R-:W-:Y:S04]  /*1c460*/  STL [R1+0x1654], R10 ;  /* 0x0016540a01007387 */ /* 0x000fe80000100800 */
[----:B------:R-:W-:Y:S04]  /*1c470*/  STL [R1+0x1650], R11 ;  /* 0x0016500b01007387 */ /* 0x000fe80000100800 */
[----:B------:R0:W-:Y:S04]  /*1c480*/  STL [R1+0x165c], R4 ;  /* 0x00165c0401007387 */ /* 0x0001e80000100800 */
[----:B------:R2:W-:Y:S04]  /*1c490*/  STL [R1+0x1658], R5 ;  /* 0x0016580501007387 */ /* 0x0005e80000100800 */
[----:B------:R1:W-:Y:S04]  /*1c4a0*/  STL [R1+0x1264], RZ ;  /* 0x001264ff01007387 */ /* 0x0003e80000100800 */
        /* <DEDUP_REMOVED lines=904> */
[----:B------:R1:W-:Y:S01]  /*1fd30*/  STL [R1+0x1e0], RZ ;  /* 0x0001e0ff01007387 */ /* 0x0003e20000100800 */
[----:B------:R-:W3:Y:S03]  /*1fd40*/  S2R R25, SR_TID.X ;  /* 0x0000000000197919 */ /* 0x000ee60000002100 */
        /* <DEDUP_REMOVED lines=18> */
[----:B---3--:R-:W-:Y:S01]  /*1fe70*/  LOP3.LUT R25, R25, 0x1f, RZ, 0xc0, !PT ;  /* 0x0000001f19197812 */ /* 0x008fe200078ec0ff */
[----:B0-----:R-:W-:Y:S01]  /*1fe80*/  IMAD.SHL.U32 R4, R24, 0x20, RZ ;  /* 0x0000002018047824 */ /* 0x001fe200078e00ff */
[----:B------:R-:W-:-:S02]  /*1fe90*/  USHF.R.S32.HI UR7, URZ, 0x1f, UR4 ;  /* 0x0000001fff077899 */ /* 0x000fc40008011404 */
[----:B------:R-:W-:Y:S01]  /*1fea0*/  USHF.L.U32 UR6, UR6, 0x5, URZ ;  /* 0x0000000506067899 */ /* 0x000fe200080006ff */
[----:B------:R-:W-:Y:S01]  /*1feb0*/  IMAD.SHL.U32 R2, R25, 0x2, RZ ;  /* 0x0000000219027824 */ /* 0x000fe200078e00ff */
[----:B--2---:R-:W-:Y:S01]  /*1fec0*/  SHF.R.S32.HI R5, RZ, 0x1f, R4 ;  /* 0x0000001fff057819 */ /* 0x004fe20000011404 */
[----:B------:R-:W-:Y:S02]  /*1fed0*/  ULEA.HI UR7, UR7, UR4, URZ, 0x5 ;  /* 0x0000000407077291 */ /* 0x000fe4000f8f28ff */
[----:B------:R-:W-:Y:S02]  /*1fee0*/  USHF.R.S32.HI UR4, URZ, 0x1f, UR6 ;  /* 0x0000001fff047899 */ /* 0x000fe40008011406 */
[----:B------:R-:W-:Y:S01]  /*1fef0*/  USHF.L.U32 UR8, UR6, 0x1, URZ ;  /* 0x0000000106087899 */ /* 0x000fe200080006ff */
[----:B------:R1:W-:Y:S01]  /*1ff00*/  STL [R1+0x1ac], RZ ;  /* 0x0001acff01007387 */ /* 0x0003e20000100800 */
[----:B------:R-:W-:Y:S01]  /*1ff10*/  SHF.L.U64.HI R0, R4, 0x1, R5 ;  /* 0x0000000104007819 */ /* 0x000fe20000010205 */
[----:B------:R-:W-:-:S02]  /*1ff20*/  USHF.R.S32.HI UR7, URZ, 0x5, UR7 ;  /* 0x00000005ff077899 */ /* 0x000fc40008011407 */
[----:B------:R1:W-:Y:S01]  /*1ff30*/  STL [R1+0x190], RZ ;  /* 0x000190ff01007387 */ /* 0x0003e20000100800 */
[----:B------:R-:W-:-:S03]  /*1ff40*/  USHF.L.U64.HI UR4, UR6, 0x1, UR4 ;  /* 0x0000000106047899 */ /* 0x000fc60008010204 */
        /* <DEDUP_REMOVED lines=71> */
[----:B------:R-:W2:Y:S01]  /*203c0*/  LDL R24, [R1+0x1168] ;  /* 0x0011680001187983 */ /* 0x000ea20000100800 */
[----:B------:R-:W-:-:S02]  /*203d0*/  LOP3.LUT R6, R2, 0x10, RZ, 0x3c, !PT ;  /* 0x0000001002067812 */ /* 0x000fc400078e3cff */
[C---:B------:R-:W-:Y:S01]  /*203e0*/  LOP3.LUT R4, R2.reuse, 0x30, RZ, 0x3c, !PT ;  /* 0x0000003002047812 */ /* 0x040fe200078e3cff */
[----:B------:R1:W-:Y:S01]  /*203f0*/  STL [R1+0x510], RZ ;  /* 0x000510ff01007387 */ /* 0x0003e20000100800 */
[----:B------:R-:W-:-:S03]  /*20400*/  LOP3.LUT R5, R2, 0x20, RZ, 0x3c, !PT ;  /* 0x0000002002057812 */ /* 0x000fc600078e3cff */
        /* <DEDUP_REMOVED lines=27> */
[----:B--2---:R-:W-:-:S02]  /*205c0*/  LOP3.LUT R6, R24, 0x20, RZ, 0x3c, !PT ;  /* 0x0000002018067812 */ /* 0x004fc400078e3cff */
[C---:B------:R-:W-:Y:S02]  /*205d0*/  LOP3.LUT R4, R24.reuse, 0x60, RZ, 0x3c, !PT ;  /* 0x0000006018047812 */ /* 0x040fe400078e3cff */
[----:B------:R-:W-:Y:S01]  /*205e0*/  LOP3.LUT R5, R24, 0x40, RZ, 0x3c, !PT ;  /* 0x0000004018057812 */ /* 0x000fe200078e3cff */
[----:B------:R1:W-:Y:S04]  /*205f0*/  STL [R1+0x1e64], R6 ;  /* 0x001e640601007387 */ /* 0x0003e80000100800 */
[----:B------:R1:W-:Y:S04]  /*20600*/  STL [R1+0x1e5c], R4 ;  /* 0x001e5c0401007387 */ /* 0x0003e80000100800 */
[----:B------:R1:W-:Y:S02]  /*20610*/  STL [R1+0x1e60], R5 ;  /* 0x001e600501007387 */ /* 0x0003e40000100800 */
.L_x_1:
[----:B------:R0:W-:Y:S01]  /*20620*/  STL [R1+0x3860], R10 ;  /* 0x0038600a01007387 */ /* 0x0001e20000100800 */
[----:B-1----:R-:W1:Y:S03]  /*20630*/  LDC R4, c[0x0][0x3a0] ;  /* 0x0000e800ff047b82 */ /* 0x002e660000000800 */
[----:B------:R-:W2:Y:S04]  /*20640*/  LDL R7, [R1+0x1274] ;  /* 0x0012740001077983 */ /* 0x000ea80000100800 */
[----:B------:R-:W2:Y:S04]  /*20650*/  LDL R6, [R1+0x1278] ;  /* 0x0012780001067983 */ /* 0x000ea80000100800 */
[----:B0-----:R-:W1:Y:S04]  /*20660*/  LDL R10, [R1+0x1264] ;  /* 0x00126400010a7983 */ /* 0x001e680000100800 */
[----:B------:R-:W-:Y:S04]  /*20670*/  STL [R1+0x382c], R8 ;  /* 0x00382c0801007387 */ /* 0x000fe80000100800 */
[----:B------:R-:W-:Y:S04]  /*20680*/  STL [R1+0x3834], R8 ;  /* 0x0038340801007387 */ /* 0x000fe80000100800 */
[----:B------:R-:W-:Y:S04]  /*20690*/  STL [R1+0x383c], R8 ;  /* 0x00383c0801007387 */ /* 0x000fe80000100800 */
[----:B------:R-:W-:Y:S04]  /*206a0*/  STL [R1+0x3844], R8 ;  /* 0x0038440801007387 */ /* 0x000fe80000100800 */
[----:B------:R-:W-:Y:S04]  /*206b0*/  STL [R1+0x384c], R8 ;  /* 0x00384c0801007387 */ /* 0x000fe80000100800 */
[----:B------:R-:W-:Y:S04]  /*206c0*/  STL [R1+0x3854], R8 ;  /* 0x0038540801007387 */ /* 0x000fe80000100800 */
[----:B------:R0:W-:Y:S04]  /*206d0*/  STL [R1+0x385c], R8 ;  /* 0x00385c0801007387 */ /* 0x0001e80000100800 */
[----:B------:R-:W-:Y:S04]  /*206e0*/  STL [R1+0x3708], R5 ;  /* 0x0037080501007387 */ /* 0x000fe80000100800 */
        /* <DEDUP_REMOVED lines=81> */
[----:B-----5:R-:W-:Y:S04]  /*20c00*/  STL [R1+0x36f8], R57 ;  /* 0x0036f83901007387 */ /* 0x020fe80000100800 */
        /* <DEDUP_REMOVED lines=163> */
[----:B------:R-:W-:Y:S01]  /*21640*/  STL [R1+0x3550], R0 ;  /* 0x0035500001007387 */ /* 0x000fe20000100800 */
[----:B-1----:R-:W-:-:S03]  /*21650*/  IMAD R4, R10, -0x20, R4 ;  /* 0xffffffe00a047824 */ /* 0x002fc600078e0204 */
[----:B------:R-:W-:Y:S04]  /*21660*/  STL [R1+0x3558], R0 ;  /* 0x0035580001007387 */ /* 0x000fe80000100800 */
[----:B------:R-:W-:Y:S04]  /*21670*/  STL [R1+0x3560], R0 ;  /* 0x0035600001007387 */ /* 0x000fe80000100800 */
[----:B------:R-:W-:Y:S04]  /*21680*/  STL [R1+0x3568], R0 ;  /* 0x0035680001007387 */ /* 0x000fe80000100800 */
[----:B------:R-:W-:Y:S04]  /*21690*/  STL [R1+0x3570], R0 ;  /* 0x0035700001007387 */ /* 0x000fe80000100800 */
[----:B------:R-:W-:Y:S01]  /*216a0*/  STL [R1+0x3578], R0 ;  /* 0x0035780001007387 */ /* 0x000fe20000100800 */
[----:B------:R-:W-:-:S03]  /*216b0*/  ISETP.GT.AND P0, PT, R4, RZ, PT ;  /* 0x000000ff0400720c */ /* 0x000fc60003f04270 */
[----:B------:R-:W-:Y:S04]  /*216c0*/  STL [R1+0x3580], R0 ;  /* 0x0035800001007387 */ /* 0x000fe80000100800 */
[----:B------:R-:W-:Y:S04]  /*216d0*/  STL [R1+0x3588], R0 ;  /* 0x0035880001007387 */ /* 0x000fe80000100800 */
[----:B------:R-:W-:Y:S04]  /*216e0*/  STL [R1+0x3590], R0 ;  /* 0x0035900001007387 */ /* 0x000fe80000100800 */
[----:B------:R-:W-:Y:S04]  /*216f0*/  STL [R1+0x3598], R0 ;  /* 0x0035980001007387 */ /* 0x000fe80000100800 */
[----:B------:R-:W-:Y:S04]  /*21700*/  STL [R1+0x35a0], R0 ;  /* 0x0035a00001007387 */ /* 0x000fe80000100800 */
[----:B------:R-:W-:Y:S04]  /*21710*/  STL [R1+0x35a8], R0 ;  /* 0x0035a80001007387 */ /* 0x000fe80000100800 */
[----:B------:R-:W-:Y:S01]  /*21720*/  STL [R1+0x35b0], R0 ;  /* 0x0035b00001007387 */ /* 0x000fe20000100800 */
[----:B------:R-:W-:-:S03]  /*21730*/  PRMT R9, RZ, 0x7610, R9 ;  /* 0x00007610ff097816 */ /* 0x000fc60000000009 */
[----:B------:R-:W-:Y:S04]  /*21740*/  STL [R1+0x35b8], R0 ;  /* 0x0035b80001007387 */ /* 0x000fe80000100800 */
[----:B------:R-:W-:Y:S04]  /*21750*/  STL [R1+0x35c8], R0 ;  /* 0x0035c80001007387 */ /* 0x000fe80000100800 */
[----:B------:R-:W-:Y:S04]  /*21760*/  STL [R1+0x1e6c], R61 ;  /* 0x001e6c3d01007387 */ /* 0x000fe80000100800 */
[----:B------:R-:W-:Y:S04]  /*21770*/  STL [R1+0x1e68], R3 ;  /* 0x001e680301007387 */ /* 0x000fe80000100800 */
[----:B------:R-:W4:Y:S04]  /*21780*/  LDL.LU R10, [R1+0x3860] ;  /* 0x00386000010a7983 */ /* 0x000f280000300800 */
[----:B--2---:R-:W2:Y:S04]  /*21790*/  @P0 LDG.E.U16 R9, desc[UR66][R6.64] ;  /* 0x0000004206090981 */ /* 0x004ea8000c1e1500 */
[----:B------:R-:W2:Y:S01]  /*217a0*/  LDL.64 R6, [R1+0x1158] ;  /* 0x0011580001067983 */ /* 0x000ea20000100a00 */
[----:B----4-:R-:W-:-:S06]  /*217b0*/  PRMT R10, RZ, 0x7610, R10 ;  /* 0x00007610ff0a7816 */ /* 0x010fcc000000000a */
[----:B--2---:R1:W2:Y:S04]  /*217c0*/  @P0 LDG.E.U16 R10, desc[UR66][R6.64] ;  /* 0x00000042060a0981 */ /* 0x0042a8000c1e1500 */
[----:B------:R-:W4:Y:S01]  /*217d0*/  LDL.64 R6, [R1+0x1160] ;  /* 0x0011600001067983 */ /* 0x000f220000100a00 */
[----:B0-----:R-:W-:-:S06]  /*217e0*/  PRMT R8, RZ, 0x7610, R8 ;  /* 0x00007610ff087816 */ /* 0x001fcc0000000008 */
[----:B----4-:R-:W4:Y:S01]  /*217f0*/  @P0 LDG.E.U16 R8, desc[UR66][R6.64] ;  /* 0x0000004206080981 */ /* 0x010f22000c1e1500 */
[----:B---3--:R-:W-:-:S03]  /*21800*/  PRMT R5, RZ, 0x7610, R5 ;  /* 0x00007610ff057816 */ /* 0x008fc60000000005 */
[----:B----4-:R0:W-:Y:S04]  /*21810*/  STL [R1+0x1244], R8 ;  /* 0x0012440801007387 */ /* 0x0101e80000100800 */
[----:B0-----:R-:W3:Y:S04]  /*21820*/  LDL.LU R8, [R1+0x385c] ;  /* 0x00385c0001087983 */ /* 0x001ee80000300800 */
[----:B------:R-:W4:Y:S04]  /*21830*/  LDL.64 R6, [R1+0x1150] ;  /* 0x0011500001067983 */ /* 0x000f280000100a00 */
[----:B----4-:R-:W4:Y:S01]  /*21840*/  @P0 LDG.E.U16 R5, desc[UR66][R6.64] ;  /* 0x0000004206050981 */ /* 0x010f22000c1e1500 */
[----:B------:R-:W-:-:S03]  /*21850*/  ISETP.GT.AND P1, PT, R4, 0x1, PT ;  /* 0x000000010400780c */ /* 0x000fc60003f24270 */
[----:B----4-:R0:W-:Y:S04]  /*21860*/  STL [R1+0x124c], R5 ;  /* 0x00124c0501007387 */ /* 0x0101e80000100800 */
[----:B0-----:R-:W4:Y:S04]  /*21870*/  LDL.LU R5, [R1+0x3858] ;  /* 0x0038580001057983 */ /* 0x001f280000300800 */
[----:B------:R-:W1:Y:S04]  /*21880*/  LDL R6, [R1+0x1658] ;  /* 0x0016580001067983 */ /* 0x000e680000100800 */
[----:B------:R-:W1:Y:S01]  /*21890*/  LDL R7, [R1+0x165c] ;  /* 0x00165c0001077983 */ /* 0x000e620000100800 */
[----:B---3--:R-:W-:-:S02]  /*218a0*/  PRMT R8, RZ, 0x7610, R8 ;  /* 0x00007610ff087816 */ /* 0x008fc40000000008 */
[----:B-1----:R-:W-:-:S04]  /*218b0*/  @P1 LOP3.LUT R7, R7, R6, RZ, 0x3c, !PT ;  /* 0x0000000607071212 */ /* 0x002fc800078e3cff */
[----:B------:R-:W-:-:S04]  /*218c0*/  @P1 LOP3.LUT R6, R7, R6, RZ, 0x3c, !PT ;  /* 0x0000000607061212 */ /* 0x000fc800078e3cff */
[----:B------:R-:W-:-:S05]  /*218d0*/  @P1 LOP3.LUT R7, R7, R6, RZ, 0x3c, !PT ;  /* 0x0000000607071212 */ /* 0x000fca00078e3cff */
[----:B------:R-:W3:Y:S04]  /*218e0*/  @P1 LDG.E.U16 R8, desc[UR66][R6.64] ;  /* 0x0000004206081981 */ /* 0x000ee8000c1e1500 */
[----:B---3--:R0:W-:Y:S04]  /*218f0*/  STL [R1+0x1260], R8 ;  /* 0x0012600801007387 */ /* 0x0081e80000100800 */
[----:B0-----:R-:W3:Y:S04]  /*21900*/  LDL.LU R8, [R1+0x3854] ;  /* 0x0038540001087983 */ /* 0x001ee80000300800 */
[----:B------:R-:W2:Y:S04]  /*21910*/  LDL R6, [R1+0x1650] ;  /* 0x0016500001067983 */ /* 0x000ea80000100800 */
[----:B------:R-:W2:Y:S01]  /*21920*/  LDL R7, [R1+0x1654] ;  /* 0x0016540001077983 */ /* 0x000ea20000100800 */
[----:B----4-:R-:W-:-:S02]  /*21930*/  PRMT R5, RZ, 0x7610, R5 ;  /* 0x00007610ff057816 */ /* 0x010fc40000000005 */
[----:B--2---:R-:W-:-:S04]  /*21940*/  @P1 LOP3.LUT R7, R7, R6, RZ, 0x3c, !PT ;  /* 0x0000000607071212 */ /* 0x004fc800078e3cff */
[----:B------:R-:W-:-:S04]  /*21950*/  @P1 LOP3.LUT R6, R7, R6, RZ, 0x3c, !PT ;  /* 0x0000000607061212 */ /* 0x000fc800078e3cff */
[----:B------:R-:W-:-:S05]  /*21960*/  @P1 LOP3.LUT R7, R7, R6, RZ, 0x3c, !PT ;  /* 0x0000000607071212 */ /* 0x000fca00078e3cff */
[----:B------:R-:W2:Y:S04]  /*21970*/  @P1 LDG.E.U16 R5, desc[UR66][R6.64] ;  /* 0x0000004206051981 */ /* 0x000ea8000c1e1500 */
[----:B--2---:R0:W-:Y:S04]  /*21980*/  STL [R1+0x125c], R5 ;  /* 0x00125c0501007387 */ /* 0x0041e80000100800 */
[----:B0-----:R-:W2:Y:S04]  /*21990*/  LDL.LU R5, [R1+0x3850] ;  /* 0x0038500001057983 */ /* 0x001ea80000300800 */
[----:B------:R-:W4:Y:S04]  /*219a0*/  LDL R6, [R1+0x1648] ;  /* 0x0016480001067983 */ /* 0x000f280000100800 */
[----:B------:R-:W4:Y:S01]  /*219b0*/  LDL R7, [R1+0x164c] ;  /* 0x00164c0001077983 */ /* 0x000f220000100800 */
[----:B---3--:R-:W-:-:S02]  /*219c0*/  PRMT R8, RZ, 0x7610, R8 ;  /* 0x00007610ff087816 */ /* 0x008fc40000000008 */
[----:B----4-:R-:W-:-:S04]  /*219d0*/  @P1 LOP3.LUT R7, R7, R6, RZ, 0x3c, !PT ;  /* 0x0000000607071212 */ /* 0x010fc800078e3cff */
[----:B------:R-:W-:-:S04]  /*219e0*/  @P1 LOP3.LUT R6, R7, R6, RZ, 0x3c, !PT ;  /* 0x0000000607061212 */ /* 0x000fc800078e3cff */
[----:B------:R-:W-:-:S05]  /*219f0*/  @P1 LOP3.LUT R7, R7, R6, RZ, 0x3c, !PT ;  /* 0x0000000607071212 */ /* 0x000fca00078e3cff */
[----:B------:R-:W3:Y:S04]  /*21a00*/  @P1 LDG.E.U16 R8, desc[UR66][R6.64] ;  /* 0x0000004206081981 */ /* 0x000ee8000c1e1500 */
[----:B---3--:R0:W-:Y:S04]  /*21a10*/  STL [R1+0x1258], R8 ;  /* 0x0012580801007387 */ /* 0x0081e80000100800 */
[----:B0-----:R-:W3:Y:S04]  /*21a20*/  LDL.LU R8, [R1+0x384c] ;  /* 0x00384c0001087983 */ /* 0x001ee80000300800 */
[----:B------:R-:W4:Y:S04]  /*21a30*/  LDL R6, [R1+0x1640] ;  /* 0x0016400001067983 */ /* 0x000f280000100800 */
[----:B------:R-:W4:Y:S01]  /*21a40*/  LDL R7, [R1+0x1644] ;  /* 0x0016440001077983 */ /* 0x000f220000100800 */
[----:B--2---:R-:W-:-:S02]  /*21a50*/  PRMT R5, RZ, 0x7610, R5 ;  /* 0x00007610ff057816 */ /* 0x004fc40000000005 */
[----:B----4-:R-:W-:-:S04]  /*21a60*/  @P1 LOP3.LUT R7, R7, R6, RZ, 0x3c, !PT ;  /* 0x0000000607071212 */ /* 0x010fc800078e3cff */
[----:B------:R-:W-:-:S04]  /*21a70*/  @P1 LOP3.LUT R6, R7, R6, RZ, 0x3c, !PT ;  /* 0x0000000607061212 */ /* 0x000fc800078e3cff */
[----:B------:R-:W-:-:S05]  /*21a80*/  @P1 LOP3.LUT R7, R7, R6, RZ, 0x3c, !PT ;  /* 0x0000000607071212 */ /* 0x000fca00078e3cff */
[----:B------:R-:W2:Y:S01]  /*21a90*/  @P1 LDG.E.U16 R5, desc[UR66][R6.64] ;  /* 0x0000004206051981 */ /* 0x000ea2000c1e1500 */
[----:B------:R-:W-:-:S03]  /*21aa0*/  ISETP.GT.AND P0, PT, R4, 0x2, PT ;  /* 0x000000020400780c */ /* 0x000fc60003f04270 */
        /* <DEDUP_REMOVED lines=82> */
[----:B------:R0:W3:Y:S04]  /*21fd0*/  @P0 LDG.E.U16 R8, desc[UR66][R6.64] ;  /* 0x0000004206080981 */ /* 0x0000e8000c1e1500 */
[----:B------:R-:W0:Y:S04]  /*21fe0*/  LDL R6, [R1+0x15f0] ;  /* 0x0015f00001067983 */ /* 0x000e280000100800 */
[----:B------:R-:W0:Y:S01]  /*21ff0*/  LDL R7, [R1+0x15f4] ;  /* 0x0015f40001077983 */ /* 0x000e220000100800 */
[----:B------:R-:W-:Y:S02]  /*22000*/  PRMT R2, RZ, 0x7610, R2 ;  /* 0x00007610ff027816 */ /* 0x000fe40000000002 */
[----:B0-----:R-:W-:-:S04]  /*22010*/  @P0 LOP3.LUT R7, R7, R6, RZ, 0x3c, !PT ;  /* 0x0000000607070212 */ /* 0x001fc800078e3cff */
[----:B------:R-:W-:-:S04]  /*22020*/  @P0 LOP3.LUT R6, R7, R6, RZ, 0x3c, !PT ;  /* 0x0000000607060212 */ /* 0x000fc800078e3cff */
[----:B------:R-:W-:-:S05]  /*22030*/  @P0 LOP3.LUT R7, R7, R6, RZ, 0x3c, !PT ;  /* 0x0000000607070212 */ /* 0x000fca00078e3cff */
[----:B------:R-:W4:Y:S04]  /*22040*/  @P0 LDG.E.U16 R2, desc[UR66][R6.64] ;  /* 0x0000004206020981 */ /* 0x000f28000c1e1500 */
[----:B----4-:R0:W-:Y:S04]  /*22050*/  STL [R1+0x1220], R2 ;  /* 0x0012200201007387 */ /* 0x0101e80000100800 */
[----:B0-----:R-:W4:Y:S04]  /*22060*/  LDL.LU R2, [R1+0x3824] ;  /* 0x0038240001027983 */ /* 0x001f280000300800 */
[----:B------:R-:W3:Y:S04]  /*22070*/  LDL R6, [R1+0x15e8] ;  /* 0x0015e80001067983 */ /* 0x000ee80000100800 */
[----:B------:R-:W3:Y:S01]  /*22080*/  LDL R7, [R1+0x15ec] ;  /* 0x0015ec0001077983 */ /* 0x000ee20000100800 */
[----:B--2---:R-:W-:-:S02]  /*22090*/  PRMT R5, RZ, 0x7610, R5 ;  /* 0x00007610ff057816 */ /* 0x004fc40000000005 */
[----:B---3--:R-:W-:-:S04]  /*220a0*/  @P0 LOP3.LUT R7, R7, R6, RZ, 0x3c, !PT ;  /* 0x0000000607070212 */ /* 0x008fc800078e3cff */
[----:B------:R-:W-:-:S04]  /*220b0*/  @P0 LOP3.LUT R6, R7, R6, RZ, 0x3c, !PT ;  /* 0x0000000607060212 */ /* 0x000fc800078e3cff */
[----:B------:R-:W-:-:S05]  /*220c0*/  @P0 LOP3.LUT R7, R7, R6, RZ, 0x3c, !PT ;  /* 0x0000000607070212 */ /* 0x000fca00078e3cff */
[----:B------:R-:W2:Y:S04]  /*220d0*/  @P0 LDG.E.U16 R5, desc[UR66][R6.64] ;  /* 0x0000004206050981 */ /* 0x000ea8000c1e1500 */
[----:B--2---:R0:W-:Y:S04]  /*220e0*/  STL [R1+0x1224], R5 ;  /* 0x0012240501007387 */ /* 0x0041e80000100800 */
[----:B0-----:R-:W2:Y:S04]  /*220f0*/  LDL.LU R5, [R1+0x3820] ;  /* 0x0038200001057983 */ /* 0x001ea80000300800 */
[----:B------:R-:W3:Y:S04]  /*22100*/  LDL R6, [R1+0x15e0] ;  /* 0x0015e00001067983 */ /* 0x000ee80000100800 */
[----:B------:R-:W3:Y:S01]  /*22110*/  LDL R7, [R1+0x15e4] ;  /* 0x0015e40001077983 */ /* 0x000ee20000100800 */
[----:B----4-:R-:W-:-:S02]  /*22120*/  PRMT R2, RZ, 0x7610, R2 ;  /* 0x00007610ff027816 */ /* 0x010fc40000000002 */
[----:B---3--:R-:W-:-:S04]  /*22130*/  @P0 LOP3.LUT R7, R7, R6, RZ, 0x3c, !PT ;  /* 0x0000000607070212 */ /* 0x008fc800078e3cff */
[----:B------:R-:W-:-:S04]  /*22140*/  @P0 LOP3.LUT R6, R7, R6, RZ, 0x3c, !PT ;  /* 0x0000000607060212 */ /* 0x000fc800078e3cff */
[----:B------:R-:W-:-:S05]  /*22150*/  @P0 LOP3.LUT R7, R7, R6, RZ, 0x3c, !PT ;  /* 0x0000000607070212 */ /* 0x000fca00078e3cff */
[----:B------:R-:W3:Y:S01]  /*22160*/  @P0 LDG.E.U16 R2, desc[UR66][R6.64] ;  /* 0x0000004206020981 */ /* 0x000ee2000c1e1500 */
[----:B------:R-:W-:-:S03]  /*22170*/  ISETP.GT.AND P1, PT, R4, 0x5, PT ;  /* 0x000000050400780c */ /* 0x000fc60003f24270 */
        /* <DEDUP_REMOVED lines=651> */
[----:B------:R-:W-:-:S02]  /*24a30*/  PRMT R59, RZ, 0x7610, R59 ;  /* 0x00007610ff3b7816 */ /* 0x000fc4000000003b */
[----:B----4-:R-:W-:-:S04]  /*24a40*/  @P0 LOP3.LUT R7, R7, R6, RZ, 0x3c, !PT ;  /* 0x0000000607070212 */ /* 0x010fc800078e3cff */
[----:B------:R-:W-:-:S04]  /*24a50*/  @P0 LOP3.LUT R6, R7, R6, RZ, 0x3c, !PT ;  /* 0x0000000607060212 */ /* 0x000fc800078e3cff */
[----:B------:R-:W-:-:S05]  /*24a60*/  @P0 LOP3.LUT R7, R7, R6, RZ, 0x3c, !PT ;  /* 0x0000000607070212 */ /* 0x000fca00078e3cff */
[----:B------:R-:W4:Y:S04]  /*24a70*/  @P0 LDG.E.U16 R59, desc[UR66][R6.64] ;  /* 0x00000042063b0981 */ /* 0x000f28000c1e1500 */
[----:B----4-:R0:W-:Y:S04]  /*24a80*/  STL [R1+0xd8], R59 ;  /* 0x0000d83b01007387 */ /* 0x0101e80000100800 */
[----:B0-----:R-:W4:Y:S04]  /*24a90*/  LDL.LU R59, [R1+0x3700] ;  /* 0x00370000013b7983 */ /* 0x001f280000300800 */
[----:B------:R-:W2:Y:S04]  /*24aa0*/  LDL R6, [R1+0x13a0] ;  /* 0x0013a00001067983 */ /* 0x000ea80000100800 */
[----:B------:R-:W2:Y:S01]  /*24ab0*/  LDL R7, [R1+0x13a4] ;  /* 0x0013a40001077983 */ /* 0x000ea20000100800 */
[----:B------:R-:W-:-:S02]  /*24ac0*/  PRMT R58, RZ, 0x7610, R58 ;  /* 0x00007610ff3a7816 */ /* 0x000fc4000000003a */
[----:B--2---:R-:W-:-:S04]  /*24ad0*/  @P0 LOP3.LUT R7, R7, R6, RZ, 0x3c, !PT ;  /* 0x0000000607070212 */ /* 0x004fc800078e3cff */
[----:B------:R-:W-:-:S04]  /*24ae0*/  @P0 LOP3.LUT R6, R7, R6, RZ, 0x3c, !PT ;  /* 0x0000000607060212 */ /* 0x000fc800078e3cff */
[----:B------:R-:W-:-:S05]  /*24af0*/  @P0 LOP3.LUT R7, R7, R6, RZ, 0x3c, !PT ;  /* 0x0000000607070212 */ /* 0x000fca00078e3cff */
[----:B------:R-:W2:Y:S01]  /*24b00*/  @P0 LDG.E.U16 R58, desc[UR66][R6.64] ;  /* 0x00000042063a0981 */ /* 0x000ea2000c1e1500 */
[----:B------:R-:W-:-:S03]  /*24b10*/  ISETP.GT.AND P1, PT, R4, 0x17, PT ;  /* 0x000000170400780c */ /* 0x000fc60003f24270 */
[----:B--2---:R0:W-:Y:S04]  /*24b20*/  STL [R1+0xd4], R58 ;  /* 0x0000d43a01007387 */ /* 0x0041e80000100800 */
[----:B0-----:R-:W2:Y:S04]  /*24b30*/  LDL.LU R58, [R1+0x36fc] ;  /* 0x0036fc00013a7983 */ /* 0x001ea80000300800 */
[----:B------:R-:W2:Y:S04]  /*24b40*/  LDL R6, [R1+0x1398] ;  /* 0x0013980001067983 */ /* 0x000ea80000100800 */
[----:B------:R-:W2:Y:S01]  /*24b50*/  LDL R7, [R1+0x139c] ;  /* 0x00139c0001077983 */ /* 0x000ea20000100800 */
[----:B------:R-:W-:-:S02]  /*24b60*/  PRMT R57, RZ, 0x7610, R57 ;  /* 0x00007610ff397816 */ /* 0x000fc40000000039 */
[----:B--2---:R-:W-:-:S04]  /*24b70*/  @P1 LOP3.LUT R7, R7, R6, RZ, 0x3c, !PT ;  /* 0x0000000607071212 */ /* 0x004fc800078e3cff */
[----:B------:R-:W-:-:S04]  /*24b80*/  @P1 LOP3.LUT R6, R7, R6, RZ, 0x3c, !PT ;  /* 0x0000000607061212 */ /* 0x000fc800078e3cff */
[----:B------:R-:W-:-:S05]  /*24b90*/  @P1 LOP3.LUT R7, R7, R6, RZ, 0x3c, !PT ;  /* 0x0000000607071212 */ /* 0x000fca00078e3cff */
[----:B------:R-:W2:Y:S04]  /*24ba0*/  @P1 LDG.E.U16 R57, desc[UR66][R6.64] ;  /* 0x0000004206391981 */ /* 0x000ea8000c1e1500 */
        /* <DEDUP_REMOVED lines=73> */
[----:B------:R0:W2:Y:S04]  /*25040*/  @P1 LDG.E.U16 R5, desc[UR66][R6.64] ;  /* 0x0000004206051981 */ /* 0x0000a8000c1e1500 */
[----:B------:R-:W0:Y:S04]  /*25050*/  LDL R6, [R1+0x1350] ;  /* 0x0013500001067983 */ /* 0x000e280000100800 */
[----:B------:R-:W0:Y:S01]  /*25060*/  LDL R7, [R1+0x1354] ;  /* 0x0013540001077983 */ /* 0x000e220000100800 */
[----:B------:R-:W-:Y:S02]  /*25070*/  PRMT R49, RZ, 0x7610, R49 ;  /* 0x00007610ff317816 */ /* 0x000fe40000000031 */
[----:B0-----:R-:W-:-:S04]  /*25080*/  @P1 LOP3.LUT R7, R7, R6, RZ, 0x3c, !PT ;  /* 0x0000000607071212 */ /* 0x001fc800078e3cff */
[----:B------:R-:W-:-:S04]  /*25090*/  @P1 LOP3.LUT R6, R7, R6, RZ, 0x3c, !PT ;  /* 0x0000000607061212 */ /* 0x000fc800078e3cff */
[----:B------:R-:W-:-:S05]  /*250a0*/  @P1 LOP3.LUT R7, R7, R6, RZ, 0x3c, !PT ;  /* 0x0000000607071212 */ /* 0x000fca00078e3cff */
[----:B------:R-:W3:Y:S04]  /*250b0*/  @P1 LDG.E.U16 R49, desc[UR66][R6.64] ;  /* 0x0000004206311981 */ /* 0x000ee8000c1e1500 */
[----:B--2---:R0:W-:Y:S04]  /*250c0*/  STL [R1+0xb0], R5 ;  /* 0x0000b00501007387 */ /* 0x0041e80000100800 */
[----:B0-----:R-:W2:Y:S04]  /*250d0*/  LDL R5, [R1+0x132c] ;  /* 0x00132c0001057983 */ /* 0x001ea80000100800 */
[----:B---3--:R0:W-:Y:S04]  /*250e0*/  STL [R1+0xac], R49 ;  /* 0x0000ac3101007387 */ /* 0x0081e80000100800 */
[----:B0-----:R-:W3:Y:S04]  /*250f0*/  LDL.LU R49, [R1+0x36d8] ;  /* 0x0036d80001317983 */ /* 0x001ee80000300800 */
        /* <DEDUP_REMOVED lines=35> */
[----:B------:R-:W-:-:S03]  /*25330*/  PRMT R44, RZ, 0x7610, R44 ;  /* 0x00007610ff2c7816 */ /* 0x000fc6000000002c */
[----:B--2---:R0:W-:Y:S04]  /*25340*/  STL [R1+0x9c], R45 ;  /* 0x00009c2d01007387 */ /* 0x0041e80000100800 */
[----:B0-----:R-:W2:Y:S04]  /*25350*/  LDL.LU R45, [R1+0x36c8] ;  /* 0x0036c800012d7983 */ /* 0x001ea80000300800 */
[----:B------:R-:W2:Y:S01]  /*25360*/  LDL R7, [R1+0x1328] ;  /* 0x0013280001077983 */ /* 0x000ea20000100800 */
[----:B------:R-:W-:-:S03]  /*25370*/  @P0 IMAD.MOV.U32 R6, RZ, RZ, R5 ;  /* 0x000000ffff060224 */ /* 0x000fc600078e0005 */
[----:B------:R-:W3:Y:S04]  /*25380*/  LDL R5, [R1+0x1304] ;  /* 0x0013040001057983 */ /* 0x000ee80000100800 */
[----:B--2---:R-:W2:Y:S04]  /*25390*/  @P0 LDG.E.U16 R44, desc[UR66][R6.64] ;  /* 0x00000042062c0981 */ /* 0x004ea8000c1e1500 */
        /* <DEDUP_REMOVED lines=41> */
[----:B---3--:R-:W-:-:S03]  /*25630*/  @P1 IMAD.MOV.U32 R6, RZ, RZ, R5 ;  /* 0x000000ffff061224 */ /* 0x008fc600078e0005 */
[----:B------:R-:W3:Y:S04]  /*25640*/  LDL R5, [R1+0x12dc] ;  /* 0x0012dc0001057983 */ /* 0x000ee80000100800 */
[----:B--2---:R-:W2:Y:S01]  /*25650*/  @P1 LDG.E.U16 R39, desc[UR66][R6.64] ;  /* 0x0000004206271981 */ /* 0x004ea2000c1e1500 */
        /* <DEDUP_REMOVED lines=34> */
[----:B0-----:R-:W2:Y:S01]  /*25880*/  LDL R26, [R1+0x12c4] ;  /* 0x0012c400011a7983 */ /* 0x001ea20000100800 */
[----:B------:R-:W-:-:S03]  /*25890*/  ISETP.GT.AND P1, PT, R4, 0x1d, PT ;  /* 0x0000001d0400780c */ /* 0x000fc60003f24270 */
[----:B---3--:R0:W-:Y:S04]  /*258a0*/  STL [R1+0x74], R37 ;  /* 0x0000742501007387 */ /* 0x0081e80000100800 */
[----:B0-----:R-:W3:Y:S04]  /*258b0*/  LDL.LU R37, [R1+0x36a8] ;  /* 0x0036a80001257983 */ /* 0x001ee80000300800 */
[----:B------:R-:W2:Y:S01]  /*258c0*/  LDL R7, [R1+0x12d8] ;  /* 0x0012d80001077983 */ /* 0x000ea20000100800 */
[----:B------:R-:W-:Y:S01]  /*258d0*/  PRMT R36, RZ, 0x7610, R36 ;  /* 0x00007610ff247816 */ /* 0x000fe20000000024 */
[----:B------:R-:W-:-:S02]  /*258e0*/  @P1 IMAD.MOV.U32 R6, RZ, RZ, R5 ;  /* 0x000000ffff061224 */ /* 0x000fc400078e0005 */
        /* <DEDUP_REMOVED lines=62> */
[----:B------:R-:W-:Y:S02]  /*25cd0*/  ISETP.GT.AND P1, PT, R4, 0x1f, PT ;  /* 0x0000001f0400780c */ /* 0x000fe40003f24270 */
[----:B------:R-:W-:Y:S01]  /*25ce0*/  PRMT R28, RZ, 0x7610, R28 ;  /* 0x00007610ff1c7816 */ /* 0x000fe2000000001c */
[----:B--2---:R0:W-:Y:S04]  /*25cf0*/  STL [R1+0x54], R29 ;  /* 0x0000541d01007387 */ /* 0x0041e80000100800 */
[----:B0-----:R-:W2:Y:S04]  /*25d00*/  LDL.LU R29, [R1+0x3688] ;  /* 0x00368800011d7983 */ /* 0x001ea80000300800 */
[----:B------:R-:W2:Y:S02]  /*25d10*/  LDL R7, [R1+0x1298] ;  /* 0x0012980001077983 */ /* 0x000ea40000100800 */
[----:B------:R-:W-:-:S05]  /*25d20*/  @P1 IMAD.MOV.U32 R6, RZ, RZ, R26 ;  /* 0x000000ffff061224 */ /* 0x000fca00078e001a */
[----:B--2---:R-:W2:Y:S04]  /*25d30*/  @P1 LDG.E.U16 R28, desc[UR66][R6.64] ;  /* 0x00000042061c1981 */ /* 0x004ea8000c1e1500 */
[----:B--2---:R0:W-:Y:S04]  /*25d40*/  STL [R1+0x50], R28 ;  /* 0x0000501c01007387 */ /* 0x0041e80000100800 */
[----:B0-----:R-:W2:Y:S04]  /*25d50*/  LDL.LU R28, [R1+0x3684] ;  /* 0x00368400011c7983 */ /* 0x001ea80000300800 */
[----:B------:R-:W2:Y:S04]  /*25d60*/  LDL R6, [R1+0x1290] ;  /* 0x0012900001067983 */ /* 0x000ea80000100800 */
[----:B------:R-:W2:Y:S01]  /*25d70*/  LDL R7, [R1+0x1294] ;  /* 0x0012940001077983 */ /* 0x000ea20000100800 */
[----:B------:R-:W-:Y:S01]  /*25d80*/  PRMT R27, RZ, 0x7610, R27 ;  /* 0x00007610ff1b7816 */ /* 0x000fe2000000001b */
[----:B------:R-:W0:Y:S01]  /*25d90*/  S2R R26, SR_TID.X ;  /* 0x00000000001a7919 */ /* 0x000e220000002100 */
[----:B--2---:R-:W-:-:S04]  /*25da0*/  @P1 LOP3.LUT R7, R7, R6, RZ, 0x3c, !PT ;  /* 0x0000000607071212 */ /* 0x004fc800078e3cff */
[----:B------:R-:W-:-:S04]  /*25db0*/  @P1 LOP3.LUT R6, R7, R6, RZ, 0x3c, !PT ;  /* 0x0000000607061212 */ /* 0x000fc800078e3cff */
[----:B------:R-:W-:-:S05]  /*25dc0*/  @P1 LOP3.LUT R7, R7, R6, RZ, 0x3c, !PT ;  /* 0x0000000607071212 */ /* 0x000fca00078e3cff */
[----:B------:R-:W2:Y:S01]  /*25dd0*/  @P1 LDG.E.U16 R27, desc[UR66][R6.64] ;  /* 0x00000042061b1981 */ /* 0x000ea2000c1e1500 */
[----:B0-----:R-:W-:-:S04]  /*25de0*/  LOP3.LUT R26, R26, 0x1f, RZ, 0xc0, !PT ;  /* 0x0000001f1a1a7812 */ /* 0x001fc800078ec0ff */
[----:B------:R-:W-:Y:S01]  /*25df0*/  ISETP.GE.AND P0, PT, R26, R4, PT ;  /* 0x000000041a00720c */ /* 0x000fe20003f06270 */
[----:B--2---:R0:W-:Y:S04]  /*25e00*/  STL [R1+0x4c], R27 ;  /* 0x00004c1b01007387 */ /* 0x0041e80000100800 */
[----:B0-----:R-:W2:Y:S04]  /*25e10*/  LDL.LU R27, [R1+0x3680] ;  /* 0x00368000011b7983 */ /* 0x001ea80000300800 */
[----:B------:R-:W2:Y:S04]  /*25e20*/  LDL.LU R26, [R1+0x367c] ;  /* 0x00367c00011a7983 */ /* 0x000ea80000300800 */
[----:B------:R-:W3:Y:S01]  /*25e30*/  LDL R4, [R1+0x1288] ;  /* 0x0012880001047983 */ /* 0x000ee20000100800 */
[----:B------:R-:W-:-:S02]  /*25e40*/  PRMT R25, RZ, 0x7610, R25 ;  /* 0x00007610ff197816 */ /* 0x000fc40000000019 */
[----:B---3--:R-:W-:-:S04]  /*25e50*/  @P1 LOP3.LUT R5, R5, R4, RZ, 0x3c, !PT ;  /* 0x0000000405051212 */ /* 0x008fc800078e3cff */
[----:B------:R-:W-:-:S04]  /*25e60*/  @P1 LOP3.LUT R4, R5, R4, RZ, 0x3c, !PT ;  /* 0x0000000405041212 */ /* 0x000fc800078e3cff */
[----:B------:R-:W-:-:S05]  /*25e70*/  @P1 LOP3.LUT R5, R5, R4, RZ, 0x3c, !PT ;  /* 0x0000000405051212 */ /* 0x000fca00078e3cff */
[----:B------:R-:W3:Y:S04]  /*25e80*/  @P1 LDG.E.U16 R25, desc[UR66][R4.64] ;  /* 0x0000004204191981 */ /* 0x000ee8000c1e1500 */
        /* <DEDUP_REMOVED lines=8> */
[----:B------:R-:W2:Y:S01]  /*25f10*/  @P1 LDG.E.U16 R24, desc[UR66][R4.64] ;  /* 0x0000004204181981 */ /* 0x000ea2000c1e1500 */
[----:B------:R-:W-:Y:S01]  /*25f20*/  PRMT R23, RZ, 0x7610, R23 ;  /* 0x00007610ff177816 */ /* 0x000fe20000000017 */
[----:B------:R-:W-:Y:S06]  /*25f30*/  BAR.SYNC.DEFER_BLOCKING 0x0 ;  /* 0x0000000000007b1d */ /* 0x000fec0000010000 */
[----:B--2---:R0:W-:Y:S04]  /*25f40*/  STL [R1+0x44], R24 ;  /* 0x0000441801007387 */ /* 0x0041e80000100800 */
[----:B0-----:R-:W2:Y:S04]  /*25f50*/  LDL.LU R24, [R1+0x3674] ;  /* 0x0036740001187983 */ /* 0x001ea80000300800 */
[----:B------:R-:W2:Y:S04]  /*25f60*/  LDL R4, [R1+0x1674] ;  /* 0x0016740001047983 */ /* 0x000ea80000100800 */
[----:B------:R-:W2:Y:S02]  /*25f70*/  LDL R5, [R1+0x1dd4] ;  /* 0x001dd40001057983 */ /* 0x000ea40000100800 */
[----:B--2---:R-:W-:-:S04]  /*25f80*/  @!P0 LOP3.LUT R5, R5, R4, RZ, 0x3c, !PT ;  /* 0x0000000405058212 */ /* 0x004fc800078e3cff */
[----:B------:R-:W-:-:S04]  /*25f90*/  @!P0 LOP3.LUT R4, R5, R4, RZ, 0x3c, !PT ;  /* 0x0000000405048212 */ /* 0x000fc800078e3cff */
[----:B------:R-:W-:-:S05]  /*25fa0*/  @!P0 LOP3.LUT R5, R5, R4, RZ, 0x3c, !PT ;  /* 0x0000000405058212 */ /* 0x000fca00078e3cff */
[----:B------:R-:W2:Y:S04]  /*25fb0*/  @!P0 LDG.E.U16 R23, desc[UR66][R4.64] ;  /* 0x0000004204178981 */ /* 0x000ea8000c1e1500 */
[----:B--2---:R0:W-:Y:S04]  /*25fc0*/  STL [R1+0x40], R23 ;  /* 0x0000401701007387 */ /* 0x0041e80000100800 */
[----:B0-----:R-:W2:Y:S04]  /*25fd0*/  LDL.LU R23, [R1+0x3670] ;  /* 0x0036700001177983 */ /* 0x001ea80000300800 */
[----:B------:R-:W2:Y:S04]  /*25fe0*/  LDL R4, [R1+0x127c] ;  /* 0x00127c0001047983 */ /* 0x000ea80000100800 */
[----:B------:R-:W2:Y:S01]  /*25ff0*/  LDL R5, [R1+0x1670] ;  /* 0x0016700001057983 */ /* 0x000ea20000100800 */
[----:B------:R-:W-:-:S02]  /*26000*/  PRMT R22, RZ, 0x7610, R22 ;  /* 0x00007610ff167816 */ /* 0x000fc40000000016 */
        /* <DEDUP_REMOVED lines=112> */
[----:B--2---:R-:W-:Y:S04]  /*26710*/  STL [R1+0xc], R2 ;  /* 0x00000c0201007387 */ /* 0x004fe80000100800 */
[----:B------:R-:W2:Y:S04]  /*26720*/  LDL R4, [R1+0x1c2c] ;  /* 0x001c2c0001047983 */ /* 0x000ea80000100800 */
[----:B------:R-:W2:Y:S01]  /*26730*/  LDL R5, [R1+0x1c30] ;  /* 0x001c300001057983 */ /* 0x000ea20000100800 */
[----:B------:R-:W-:-:S02]  /*26740*/  PRMT R0, RZ, 0x7610, R0 ;  /* 0x00007610ff007816 */ /* 0x000fc40000000000 */
[----:B--2---:R-:W-:-:S04]  /*26750*/  @!P0 LOP3.LUT R5, R5, R4, RZ, 0x3c, !PT ;  /* 0x0000000405058212 */ /* 0x004fc800078e3cff */
[----:B------:R-:W-:-:S04]  /*26760*/  @!P0 LOP3.LUT R4, R5, R4, RZ, 0x3c, !PT ;  /* 0x0000000405048212 */ /* 0x000fc800078e3cff */
[----:B------:R-:W-:-:S05]  /*26770*/  @!P0 LOP3.LUT R5, R5, R4, RZ, 0x3c, !PT ;  /* 0x0000000405058212 */ /* 0x000fca00078e3cff */
[----:B------:R-:W2:Y:S04]  /*26780*/  @!P0 LDG.E.U16 R0, desc[UR66][R4.64] ;  /* 0x0000004204008981 */ /* 0x000ea8000c1e1500 */
[----:B------:R-:W3:Y:S04]  /*26790*/  LDL R4, [R1+0x1c24] ;  /* 0x001c240001047983 */ /* 0x000ee80000100800 */
[----:B------:R-:W3:Y:S01]  /*267a0*/  LDL R5, [R1+0x1c28] ;  /* 0x001c280001057983 */ /* 0x000ee20000100800 */
[----:B------:R-:W-:-:S03]  /*267b0*/  PRMT R61, RZ, 0x7610, R61 ;  /* 0x00007610ff3d7816 */ /* 0x000fc6000000003d */
[----:B--2---:R0:W-:Y:S01]  /*267c0*/  STL [R1+0x35cc], R0 ;  /* 0x0035cc0001007387 */ /* 0x0041e20000100800 */
[----:B------:R-:W-:-:S03]  /*267d0*/  PRMT R3, RZ, 0x7610, R3 ;  /* 0x00007610ff037816 */ /* 0x000fc60000000003 */
[----:B0-----:R-:W2:Y:S01]  /*267e0*/  LDL R0, [R1+0x1ba8] ;  /* 0x001ba80001007983 */ /* 0x001ea20000100800 */
[----:B---3--:R-:W-:-:S04]  /*267f0*/  @!P0 LOP3.LUT R5, R5, R4, RZ, 0x3c, !PT ;  /* 0x0000000405058212 */ /* 0x008fc800078e3cff */
[----:B------:R-:W-:-:S04]  /*26800*/  @!P0 LOP3.LUT R4, R5, R4, RZ, 0x3c, !PT ;  /* 0x0000000405048212 */ /* 0x000fc800078e3cff */
[----:B------:R-:W-:-:S05]  /*26810*/  @!P0 LOP3.LUT R5, R5, R4, RZ, 0x3c, !PT ;  /* 0x0000000405058212 */ /* 0x000fca00078e3cff */
[----:B------:R-:W3:Y:S04]  /*26820*/  @!P0 LDG.E.U16 R61, desc[UR66][R4.64] ;  /* 0x00000042043d8981 */ /* 0x000ee8000c1e1500 */
[----:B------:R-:W2:Y:S04]  /*26830*/  LDL R4, [R1+0x1bec] ;  /* 0x001bec0001047983 */ /* 0x000ea80000100800 */
[----:B------:R-:W2:Y:S04]  /*26840*/  LDL R5, [R1+0x1bf0] ;  /* 0x001bf00001057983 */ /* 0x000ea80000100800 */
[----:B---3--:R0:W-:Y:S01]  /*26850*/  STL [R1+0x35d0], R61 ;  /* 0x0035d03d01007387 */ /* 0x0081e20000100800 */
[----:B----4-:R-:W-:-:S03]  /*26860*/  PRMT R59, RZ, 0x7610, R59 ;  /* 0x00007610ff3b7816 */ /* 0x010fc6000000003b */
[----:B0-----:R-:W3:Y:S01]  /*26870*/  LDL R61, [R1+0x1b70] ;  /* 0x001b7000013d7983 */ /* 0x001ee20000100800 */
[----:B--2---:R-:W-:-:S04]  /*26880*/  @!P0 LOP3.LUT R5, R5, R4, RZ, 0x3c, !PT ;  /* 0x0000000405058212 */ /* 0x004fc800078e3cff */
[----:B------:R-:W-:-:S04]  /*26890*/  @!P0 LOP3.LUT R4, R5, R4, RZ, 0x3c, !PT ;  /* 0x0000000405048212 */ /* 0x000fc800078e3cff */
[----:B------:R-:W-:-:S05]  /*268a0*/  @!P0 LOP3.LUT R5, R5, R4, RZ, 0x3c, !PT ;  /* 0x0000000405058212 */ /* 0x000fca00078e3cff */
[----:B------:R-:W2:Y:S04]  /*268b0*/  @!P0 LDG.E.U16 R3, desc[UR66][R4.64] ;  /* 0x0000004204038981 */ /* 0x000ea8000c1e1500 */
[----:B------:R-:W4:Y:S04]  /*268c0*/  LDL R4, [R1+0x1be4] ;  /* 0x001be40001047983 */ /* 0x000f280000100800 */
[----:B------:R-:W4:Y:S04]  /*268d0*/  LDL R5, [R1+0x1be8] ;  /* 0x001be80001057983 */ /* 0x000f280000100800 */
[----:B--2---:R0:W-:Y:S01]  /*268e0*/  STL [R1+0x35d4], R3 ;  /* 0x0035d40301007387 */ /* 0x0041e20000100800 */
[----:B------:R-:W-:-:S03]  /*268f0*/  PRMT R58, RZ, 0x7610, R58 ;  /* 0x00007610ff3a7816 */ /* 0x000fc6000000003a */
[----:B0-----:R-:W2:Y:S01]  /*26900*/  LDL R3, [R1+0x1b6c] ;  /* 0x001b6c0001037983 */ /* 0x001ea20000100800 */
[----:B----4-:R-:W-:-:S04]  /*26910*/  @!P0 LOP3.LUT R5, R5, R4, RZ, 0x3c, !PT ;  /* 0x0000000405058212 */ /* 0x010fc800078e3cff */
[----:B------:R-:W-:-:S04]  /*26920*/  @!P0 LOP3.LUT R4, R5, R4, RZ, 0x3c, !PT ;  /* 0x0000000405048212 */ /* 0x000fc800078e3cff */
[----:B------:R-:W-:-:S05]  /*26930*/  @!P0 LOP3.LUT R5, R5, R4, RZ, 0x3c, !PT ;  /* 0x0000000405058212 */ /* 0x000fca00078e3cff */
[----:B------:R-:W4:Y:S04]  /*26940*/  @!P0 LDG.E.U16 R59, desc[UR66][R4.64] ;  /* 0x00000042043b8981 */ /* 0x000f28000c1e1500 */
[----:B------:R-:W2:Y:S04]  /*26950*/  LDL R4, [R1+0x1bac] ;  /* 0x001bac0001047983 */ /* 0x000ea80000100800 */
[----:B------:R-:W2:Y:S04]  /*26960*/  LDL R5, [R1+0x1bb0] ;  /* 0x001bb00001057983 */ /* 0x000ea80000100800 */
[----:B----4-:R0:W-:Y:S01]  /*26970*/  STL [R1+0x35d8], R59 ;  /* 0x0035d83b01007387 */ /* 0x0101e20000100800 */
[----:B------:R-:W-:-:S02]  /*26980*/  PRMT R57, RZ, 0x7610, R57 ;  /* 0x00007610ff397816 */ /* 0x000fc40000000039 */
[----:B------:R-:W-:Y:S01]  /*26990*/  PRMT R56, RZ, 0x7610, R56 ;  /* 0x00007610ff387816 */ /* 0x000fe20000000038 */
[----:B0-----:R-:W4:Y:S01]  /*269a0*/  LDL R59, [R1+0x1b68] ;  /* 0x001b6800013b7983 */ /* 0x001f220000100800 */
[----:B--2---:R-:W-:-:S04]  /*269b0*/  @!P0 LOP3.LUT R5, R5, R4, RZ, 0x3c, !PT ;  /* 0x0000000405058212 */ /* 0x004fc800078e3cff */
[----:B------:R-:W-:-:S04]  /*269c0*/  @!P0 LOP3.LUT R4, R5, R4, RZ, 0x3c, !PT ;  /* 0x0000000405048212 */ /* 0x000fc800078e3cff */
[----:B------:R-:W-:-:S05]  /*269d0*/  @!P0 LOP3.LUT R5, R5, R4, RZ, 0x3c, !PT ;  /* 0x0000000405058212 */ /* 0x000fca00078e3cff */
[----:B------:R0:W2:Y:S04]  /*269e0*/  @!P0 LDG.E.U16 R58, desc[UR66][R4.64] ;  /* 0x00000042043a8981 */ /* 0x0000a8000c1e1500 */
[----:B------:R-:W3:Y:S01]  /*269f0*/  LDL R5, [R1+0x1ba4] ;  /* 0x001ba40001057983 */ /* 0x000ee20000100800 */
[----:B0-----:R-:W-:-:S03]  /*26a00*/  @!P0 IMAD.MOV.U32 R4, RZ, RZ, R0 ;  /* 0x000000ffff048224 */ /* 0x001fc600078e0000 */
[----:B--2---:R0:W-:Y:S01]  /*26a10*/  STL [R1+0x35dc], R58 ;  /* 0x0035dc3a01007387 */ /* 0x0041e20000100800 */
[----:B------:R-:W-:-:S03]  /*26a20*/  PRMT R55, RZ, 0x7610, R55 ;  /* 0x00007610ff377816 */ /* 0x000fc60000000037 */
[----:B------:R-:W2:Y:S04]  /*26a30*/  LDL R0, [R1+0x1b28] ;  /* 0x001b280001007983 */ /* 0x000ea80000100800 */
[----:B---3--:R1:W3:Y:S04]  /*26a40*/  @!P0 LDG.E.U16 R57, desc[UR66][R4.64] ;  /* 0x0000004204398981 */ /* 0x0082e8000c1e1500 */
[----:B0-----:R-:W2:Y:S01]  /*26a50*/  LDL R58, [R1+0x1b64] ;  /* 0x001b6400013a7983 */ /* 0x001ea20000100800 */
[----:B-1----:R-:W-:Y:S02]  /*26a60*/  @!P0 IMAD.MOV.U32 R4, RZ, RZ, R61 ;  /* 0x000000ffff048224 */ /* 0x002fe400078e003d */
[----:B------:R-:W-:-:S05]  /*26a70*/  @!P0 IMAD.MOV.U32 R5, RZ, RZ, R3 ;  /* 0x000000ffff058224 */ /* 0x000fca00078e0003 */
[----:B------:R4:W2:Y:S02]  /*26a80*/  @!P0 LDG.E.U16 R56, desc[UR66][R4.64] ;  /* 0x0000004204388981 */ /* 0x0008a4000c1e1500 */
[----:B----4-:R-:W-:Y:S02]  /*26a90*/  @!P0 IMAD.MOV.U32 R4, RZ, RZ, R59 ;  /* 0x000000ffff048224 */ /* 0x010fe400078e003b */
[----:B---3--:R0:W-:Y:S04]  /*26aa0*/  STL [R1+0x35e0], R57 ;  /* 0x0035e03901007387 */ /* 0x0081e80000100800 */
[----:B------:R-:W3:Y:S01]  /*26ab0*/  LDL R61, [R1+0x1aec] ;  /* 0x001aec00013d7983 */ /* 0x000ee20000100800 */
[----:B--2---:R-:W-:-:S03]  /*26ac0*/  @!P0 IMAD.MOV.U32 R5, RZ, RZ, R58 ;  /* 0x000000ffff058224 */ /* 0x004fc600078e003a */
[----:B------:R-:W2:Y:S04]  /*26ad0*/  LDL R3, [R1+0x1af0] ;  /* 0x001af00001037983 */ /* 0x000ea80000100800 */
[----:B0-----:R-:W4:Y:S04]  /*26ae0*/  LDL R57, [R1+0x1b24] ;  /* 0x001b240001397983 */ /* 0x001f280000100800 */
[----:B------:R0:W2:Y:S04]  /*26af0*/  @!P0 LDG.E.U16 R55, desc[UR66][R4.64] ;  /* 0x0000004204378981 */ /* 0x0000a8000c1e1500 */
[----:B------:R1:W-:Y:S01]  /*26b00*/  STL [R1+0x35e4], R56 ;  /* 0x0035e43801007387 */ /* 0x0003e20000100800 */
[----:B------:R-:W-:-:S02]  /*26b10*/  PRMT R54, RZ, 0x7610, R54 ;  /* 0x00007610ff367816 */ /* 0x000fc40000000036 */
[----:B------:R-:W-:Y:S01]  /*26b20*/  PRMT R53, RZ, 0x7610, R53 ;  /* 0x00007610ff357816 */ /* 0x000fe20000000035 */
[----:B------:R-:W2:Y:S04]  /*26b30*/  LDL R59, [R1+0x1ae4] ;  /* 0x001ae400013b7983 */ /* 0x000ea80000100800 */
[----:B------:R-:W2:Y:S04]  /*26b40*/  LDL R5, [R1+0x1b2c] ;  /* 0x001b2c0001057983 */ /* 0x000ea80000100800 */
[----:B-1----:R-:W0:Y:S01]  /*26b50*/  LDL R56, [R1+0x1b30] ;  /* 0x001b300001387983 */ /* 0x002e220000100800 */
[----:B------:R-:W-:-:S03]  /*26b60*/  PRMT R52, RZ, 0x7610, R52 ;  /* 0x00007610ff347816 */ /* 0x000fc60000000034 */
[----:B------:R-:W2:Y:S01]  /*26b70*/  LDL R58, [R1+0x1ae8] ;  /* 0x001ae800013a7983 */ /* 0x000ea20000100800 */
[----:B0-----:R-:W-:-:S05]  /*26b80*/  @!P0 IMAD.MOV.U32 R4, RZ, RZ, R56 ;  /* 0x000000ffff048224 */ /* 0x001fca00078e0038 */
[----:B--2---:R0:W2:Y:S02]  /*26b90*/  @!P0 LDG.E.U16 R54, desc[UR66][R4.64] ;  /* 0x0000004204368981 */ /* 0x0040a4000c1e1500 */
[----:B0-----:R-:W-:Y:S02]  /*26ba0*/  @!P0 IMAD.MOV.U32 R4, RZ, RZ, R0 ;  /* 0x000000ffff048224 */ /* 0x001fe400078e0000 */
[----:B----4-:R-:W-:-:S05]  /*26bb0*/  @!P0 IMAD.MOV.U32 R5, RZ, RZ, R57 ;  /* 0x000000ffff058224 */ /* 0x010fca00078e0039 */
[----:B------:R0:W4:Y:S02]  /*26bc0*/  @!P0 LDG.E.U16 R53, desc[UR66][R4.64] ;  /* 0x0000004204358981 */ /* 0x000124000c1e1500 */
[----:B0-----:R-:W-:Y:S02]  /*26bd0*/  @!P0 IMAD.MOV.U32 R4, RZ, RZ, R3 ;  /* 0x000000ffff048224 */ /* 0x001fe400078e0003 */
[----:B---3--:R-:W-:-:S05]  /*26be0*/  @!P0 IMAD.MOV.U32 R5, RZ, RZ, R61 ;  /* 0x000000ffff058224 */ /* 0x008fca00078e003d */
[----:B------:R-:W3:Y:S04]  /*26bf0*/  @!P0 LDG.E.U16 R52, desc[UR66][R4.64] ;  /* 0x0000004204348981 */ /* 0x000ee8000c1e1500 */
[----:B------:R0:W-:Y:S04]  /*26c00*/  STL [R1+0x35e8], R55 ;  /* 0x0035e83701007387 */ /* 0x0001e80000100800 */
[----:B--2---:R1:W-:Y:S04]  /*26c10*/  STL [R1+0x35ec], R54 ;  /* 0x0035ec3601007387 */ /* 0x0043e80000100800 */
[----:B------:R-:W2:Y:S04]  /*26c20*/  LDL R57, [R1+0x1aac] ;  /* 0x001aac0001397983 */ /* 0x000ea80000100800 */
[----:B------:R-:W2:Y:S04]  /*26c30*/  LDL R0, [R1+0x1ab0] ;  /* 0x001ab00001007983 */ /* 0x000ea80000100800 */
[----:B----4-:R4:W-:Y:S04]  /*26c40*/  STL [R1+0x35f0], R53 ;  /* 0x0035f03501007387 */ /* 0x0109e80000100800 */
[----:B------:R-:W2:Y:S04]  /*26c50*/  LDL R56, [R1+0x1aa4] ;  /* 0x001aa40001387983 */ /* 0x000ea80000100800 */
[----:B------:R-:W2:Y:S04]  /*26c60*/  LDL R3, [R1+0x1aa8] ;  /* 0x001aa80001037983 */ /* 0x000ea80000100800 */
[----:B---3--:R3:W-:Y:S04]  /*26c70*/  STL [R1+0x35f4], R52 ;  /* 0x0035f43401007387 */ /* 0x0087e80000100800 */
[----:B0-----:R-:W2:Y:S04]  /*26c80*/  LDL R55, [R1+0x1a6c] ;  /* 0x001a6c0001377983 */ /* 0x001ea80000100800 */
[----:B-1----:R-:W2:Y:S01]  /*26c90*/  LDL R54, [R1+0x1a70] ;  /* 0x001a700001367983 */ /* 0x002ea20000100800 */
[----:B------:R-:W-:Y:S01]  /*26ca0*/  PRMT R51, RZ, 0x7610, R51 ;  /* 0x00007610ff337816 */ /* 0x000fe20000000033 */
[----:B------:R-:W-:-:S02]  /*26cb0*/  @!P0 IMAD.MOV.U32 R4, RZ, RZ, R58 ;  /* 0x000000ffff048224 */ /* 0x000fc400078e003a */
[----:B------:R-:W-:Y:S01]  /*26cc0*/  @!P0 IMAD.MOV.U32 R5, RZ, RZ, R59 ;  /* 0x000000ffff058224 */ /* 0x000fe200078e003b */
[----:B------:R-:W-:Y:S01]  /*26cd0*/  PRMT R50, RZ, 0x7610, R50 ;  /* 0x00007610ff327816 */ /* 0x000fe20000000032 */
[----:B----4-:R-:W4:Y:S04]  /*26ce0*/  LDL R53, [R1+0x1a64] ;  /* 0x001a640001357983 */ /* 0x010f280000100800 */
[----:B------:R2:W4:Y:S01]  /*26cf0*/  @!P0 LDG.E.U16 R51, desc[UR66][R4.64] ;  /* 0x0000004204338981 */ /* 0x000522000c1e1500 */
[----:B------:R-:W-:Y:S02]  /*26d00*/  PRMT R49, RZ, 0x7610, R49 ;  /* 0x00007610ff317816 */ /* 0x000fe40000000031 */
[----:B------:R-:W-:Y:S01]  /*26d10*/  PRMT R48, RZ, 0x7610, R48 ;  /* 0x00007610ff307816 */ /* 0x000fe20000000030 */
[----:B---3--:R-:W3:Y:S01]  /*26d20*/  LDL R52, [R1+0x1a68] ;  /* 0x001a680001347983 */ /* 0x008ee20000100800 */
[----:B--2---:R-:W-:-:S02]  /*26d30*/  @!P0 IMAD.MOV.U32 R5, RZ, RZ, R57 ;  /* 0x000000ffff058224 */ /* 0x004fc400078e0039 */
[----:B------:R-:W-:-:S05]  /*26d40*/  @!P0 IMAD.MOV.U32 R4, RZ, RZ, R0 ;  /* 0x000000ffff048224 */ /* 0x000fca00078e0000 */
[----:B------:R0:W2:Y:S02]  /*26d50*/  @!P0 LDG.E.U16 R50, desc[UR66][R4.64] ;  /* 0x0000004204328981 */ /* 0x0000a4000c1e1500 */
[----:B0-----:R-:W-:Y:S02]  /*26d60*/  @!P0 IMAD.MOV.U32 R5, RZ, RZ, R56 ;  /* 0x000000ffff058224 */ /* 0x001fe400078e0038 */
[----:B------:R-:W-:-:S05]  /*26d70*/  @!P0 IMAD.MOV.U32 R4, RZ, RZ, R3 ;  /* 0x000000ffff048224 */ /* 0x000fca00078e0003 */
[----:B------:R0:W2:Y:S02]  /*26d80*/  @!P0 LDG.E.U16 R49, desc[UR66][R4.64] ;  /* 0x0000004204318981 */ /* 0x0000a4000c1e1500 */
[----:B0-----:R-:W-:Y:S02]  /*26d90*/  @!P0 IMAD.MOV.U32 R5, RZ, RZ, R55 ;  /* 0x000000ffff058224 */ /* 0x001fe400078e0037 */
[----:B------:R-:W-:-:S05]  /*26da0*/  @!P0 IMAD.MOV.U32 R4, RZ, RZ, R54 ;  /* 0x000000ffff048224 */ /* 0x000fca00078e0036 */
[----:B------:R3:W2:Y:S04]  /*26db0*/  @!P0 LDG.E.U16 R48, desc[UR66][R4.64] ;  /* 0x0000004204308981 */ /* 0x0006a8000c1e1500 */
[----:B----4-:R0:W-:Y:S04]  /*26dc0*/  STL [R1+0x35f8], R51 ;  /* 0x0035f83301007387 */ /* 0x0101e80000100800 */
[----:B------:R-:W4:Y:S04]  /*26dd0*/  LDL R0, [R1+0x1a30] ;  /* 0x001a300001007983 */ /* 0x000f280000100800 */
[----:B0-----:R-:W4:Y:S01]  /*26de0*/  LDL R51, [R1+0x1a2c] ;  /* 0x001a2c0001337983 */ /* 0x001f220000100800 */
[----:B------:R-:W-:Y:S01]  /*26df0*/  PRMT R47, RZ, 0x7610, R47 ;  /* 0x00007610ff2f7816 */ /* 0x000fe2000000002f */
[----:B---3--:R-:W-:-:S02]  /*26e00*/  @!P0 IMAD.MOV.U32 R4, RZ, RZ, R52 ;  /* 0x000000ffff048224 */ /* 0x008fc400078e0034 */
[----:B------:R-:W-:-:S05]  /*26e10*/  @!P0 IMAD.MOV.U32 R5, RZ, RZ, R53 ;  /* 0x000000ffff058224 */ /* 0x000fca00078e0035 */
[----:B------:R4:W3:Y:S04]  /*26e20*/  @!P0 LDG.E.U16 R47, desc[UR66][R4.64] ;  /* 0x00000042042f8981 */ /* 0x0008e8000c1e1500 */
[----:B--2---:R0:W-:Y:S04]  /*26e30*/  STL [R1+0x35fc], R50 ;  /* 0x0035fc3201007387 */ /* 0x0041e80000100800 */
[----:B------:R-:W2:Y:S04]  /*26e40*/  LDL R3, [R1+0x1a28] ;  /* 0x001a280001037983 */ /* 0x000ea80000100800 */
[----:B0-----:R-:W2:Y:S04]  /*26e50*/  LDL R50, [R1+0x1a24] ;  /* 0x001a240001327983 */ /* 0x001ea80000100800 */
[----:B------:R0:W-:Y:S04]  /*26e60*/  STL [R1+0x3600], R49 ;  /* 0x0036003101007387 */ /* 0x0001e80000100800 */
[----:B------:R1:W-:Y:S04]  /*26e70*/  STL [R1+0x3604], R48 ;  /* 0x0036043001007387 */ /* 0x0003e80000100800 */
[----:B0-----:R-:W2:Y:S04]  /*26e80*/  LDL R49, [R1+0x19ec] ;  /* 0x0019ec0001317983 */ /* 0x001ea80000100800 */
[----:B-1----:R-:W2:Y:S01]  /*26e90*/  LDL R48, [R1+0x19f0] ;  /* 0x0019f00001307983 */ /* 0x002ea20000100800 */
[----:B------:R-:W-:Y:S01]  /*26ea0*/  PRMT R46, RZ, 0x7610, R46 ;  /* 0x00007610ff2e7816 */ /* 0x000fe2000000002e */
[----:B----4-:R-:W-:-:S02]  /*26eb0*/  @!P0 IMAD.MOV.U32 R4, RZ, RZ, R0 ;  /* 0x000000ffff048224 */ /* 0x010fc400078e0000 */
[----:B------:R-:W-:Y:S01]  /*26ec0*/  @!P0 IMAD.MOV.U32 R5, RZ, RZ, R51 ;  /* 0x000000ffff058224 */ /* 0x000fe200078e0033 */
[----:B------:R-:W-:-:S04]  /*26ed0*/  PRMT R45, RZ, 0x7610, R45 ;  /* 0x00007610ff2d7816 */ /* 0x000fc8000000002d */
[----:B------:R2:W4:Y:S01]  /*26ee0*/  @!P0 LDG.E.U16 R46, desc[UR66][R4.64] ;  /* 0x00000042042e8981 */ /* 0x000522000c1e1500 */
[----:B------:R-:W-:-:S03]  /*26ef0*/  PRMT R44, RZ, 0x7610, R44 ;  /* 0x00007610ff2c7816 */ /* 0x000fc6000000002c */
[----:B---3--:R0:W-:Y:S04]  /*26f00*/  STL [R1+0x3608], R47 ;  /* 0x0036082f01007387 */ /* 0x0081e80000100800 */
[----:B------:R-:W3:Y:S04]  /*26f10*/  LDL R0, [R1+0x19e8] ;  /* 0x0019e80001007983 */ /* 0x000ee80000100800 */
[----:B------:R-:W3:Y:S01]  /*26f20*/  LDL R52, [R1+0x19e4] ;  /* 0x0019e40001347983 */ /* 0x000ee20000100800 */
[----:B--2---:R-:W-:Y:S02]  /*26f30*/  @!P0 IMAD.MOV.U32 R4, RZ, RZ, R3 ;  /* 0x000000ffff048224 */ /* 0x004fe400078e0003 */
[----:B------:R-:W-:-:S05]  /*26f40*/  @!P0 IMAD.MOV.U32 R5, RZ, RZ, R50 ;  /* 0x000000ffff058224 */ /* 0x000fca00078e0032 */
[----:B------:R1:W2:Y:S02]  /*26f50*/  @!P0 LDG.E.U16 R45, desc[UR66][R4.64] ;  /* 0x00000042042d8981 */ /* 0x0002a4000c1e1500 */
[----:B-1----:R-:W-:Y:S02]  /*26f60*/  @!P0 IMAD.MOV.U32 R5, RZ, RZ, R49 ;  /* 0x000000ffff058224 */ /* 0x002fe400078e0031 */
[----:B------:R-:W-:-:S05]  /*26f70*/  @!P0 IMAD.MOV.U32 R4, RZ, RZ, R48 ;  /* 0x000000ffff048224 */ /* 0x000fca00078e0030 */
[----:B------:R3:W2:Y:S04]  /*26f80*/  @!P0 LDG.E.U16 R44, desc[UR66][R4.64] ;  /* 0x00000042042c8981 */ /* 0x0006a8000c1e1500 */
[----:B----4-:R1:W-:Y:S04]  /*26f90*/  STL [R1+0x360c], R46 ;  /* 0x00360c2e01007387 */ /* 0x0103e80000100800 */
[----:B------:R-:W4:Y:S04]  /*26fa0*/  LDL R51, [R1+0x19ac] ;  /* 0x0019ac0001337983 */ /* 0x000f280000100800 */
[----:B------:R-:W4:Y:S04]  /*26fb0*/  LDL R50, [R1+0x19b0] ;  /* 0x0019b00001327983 */ /* 0x000f280000100800 */
[----:B------:R-:W4:Y:S01]  /*26fc0*/  LDL R3, [R1+0x19a8] ;  /* 0x0019a80001037983 */ /* 0x000f220000100800 */
[----:B---3--:R-:W-:-:S03]  /*26fd0*/  @!P0 IMAD.MOV.U32 R4, RZ, RZ, R0 ;  /* 0x000000ffff048224 */ /* 0x008fc600078e0000 */
[----:B--2---:R2:W-:Y:S04]  /*26fe0*/  STL [R1+0x3610], R45 ;  /* 0x0036102d01007387 */ /* 0x0045e80000100800 */
[----:B------:R-:W3:Y:S04]  /*26ff0*/  LDL R49, [R1+0x19a4] ;  /* 0x0019a40001317983 */ /* 0x000ee80000100800 */
[----:B------:R-:W2:Y:S04]  /*27000*/  LDL R48, [R1+0x196c] ;  /* 0x00196c0001307983 */ /* 0x000ea80000100800 */
[----:B0-----:R-:W2:Y:S04]  /*27010*/  LDL R47, [R1+0x1970] ;  /* 0x00197000012f7983 */ /* 0x001ea80000100800 */
[----:B------:R0:W-:Y:S04]  /*27020*/  STL [R1+0x3614], R44 ;  /* 0x0036142c01007387 */ /* 0x0001e80000100800 */
[----:B-1----:R-:W2:Y:S04]  /*27030*/  LDL R46, [R1+0x1964] ;  /* 0x00196400012e7983 */ /* 0x002ea80000100800 */
[----:B------:R-:W2:Y:S01]  /*27040*/  LDL R0, [R1+0x1968] ;  /* 0x0019680001007983 */ /* 0x000ea20000100800 */
[----:B------:R-:W-:Y:S01]  /*27050*/  PRMT R43, RZ, 0x7610, R43 ;  /* 0x00007610ff2b7816 */ /* 0x000fe2000000002b */
[----:B------:R-:W-:-:S05]  /*27060*/  @!P0 IMAD.MOV.U32 R5, RZ, RZ, R52 ;  /* 0x000000ffff058224 */ /* 0x000fca00078e0034 */
[----:B------:R4:W2:Y:S01]  /*27070*/  @!P0 LDG.E.U16 R43, desc[UR66][R4.64] ;  /* 0x00000042042b8981 */ /* 0x0008a2000c1e1500 */
[----:B------:R-:W-:Y:S02]  /*27080*/  PRMT R42, RZ, 0x7610, R42 ;  /* 0x00007610ff2a7816 */ /* 0x000fe4000000002a */
[----:B------:R-:W-:Y:S01]  /*27090*/  PRMT R41, RZ, 0x7610, R41 ;  /* 0x00007610ff297816 */ /* 0x000fe20000000029 */
[----:B----4-:R-:W-:Y:S02]  /*270a0*/  @!P0 IMAD.MOV.U32 R4, RZ, RZ, R50 ;  /* 0x000000ffff048224 */ /* 0x010fe400078e0032 */
[----:B------:R-:W-:-:S05]  /*270b0*/  @!P0 IMAD.MOV.U32 R5, RZ, RZ, R51 ;  /* 0x000000ffff058224 */ /* 0x000fca00078e0033 */
[----:B------:R1:W4:Y:S01]  /*270c0*/  @!P0 LDG.E.U16 R42, desc[UR66][R4.64] ;  /* 0x00000042042a8981 */ /* 0x000322000c1e1500 */
[----:B------:R-:W-:Y:S01]  /*270d0*/  PRMT R40, RZ, 0x7610, R40 ;  /* 0x00007610ff287816 */ /* 0x000fe20000000028 */
[----:B-1----:R-:W-:Y:S01]  /*270e0*/  @!P0 IMAD.MOV.U32 R4, RZ, RZ, R3 ;  /* 0x000000ffff048224 */ /* 0x002fe200078e0003 */
[----:B------:R-:W-:Y:S01]  /*270f0*/  PRMT R39, RZ, 0x7610, R39 ;  /* 0x00007610ff277816 */ /* 0x000fe20000000027 */
[----:B---3--:R-:W-:-:S05]  /*27100*/  @!P0 IMAD.MOV.U32 R5, RZ, RZ, R49 ;  /* 0x000000ffff058224 */ /* 0x008fca00078e0031 */
[----:B------:R2:W3:Y:S02]  /*27110*/  @!P0 LDG.E.U16 R41, desc[UR66][R4.64] ;  /* 0x0000004204298981 */ /* 0x0004e4000c1e1500 */
[----:B--2---:R-:W-:Y:S02]  /*27120*/  @!P0 IMAD.MOV.U32 R4, RZ, RZ, R47 ;  /* 0x000000ffff048224 */ /* 0x004fe400078e002f */
[----:B------:R-:W-:-:S05]  /*27130*/  @!P0 IMAD.MOV.U32 R5, RZ, RZ, R48 ;  /* 0x000000ffff058224 */ /* 0x000fca00078e0030 */
[----:B------:R1:W2:Y:S02]  /*27140*/  @!P0 LDG.E.U16 R40, desc[UR66][R4.64] ;  /* 0x0000004204288981 */ /* 0x0002a4000c1e1500 */
[----:B-1----:R-:W-:Y:S02]  /*27150*/  @!P0 IMAD.MOV.U32 R5, RZ, RZ, R46 ;  /* 0x000000ffff058224 */ /* 0x002fe400078e002e */
[----:B------:R-:W-:-:S05]  /*27160*/  @!P0 IMAD.MOV.U32 R4, RZ, RZ, R0 ;  /* 0x000000ffff048224 */ /* 0x000fca00078e0000 */
[----:B------:R-:W2:Y:S04]  /*27170*/  @!P0 LDG.E.U16 R39, desc[UR66][R4.64] ;  /* 0x0000004204278981 */ /* 0x000ea8000c1e1500 */
[----:B------:R1:W-:Y:S04]  /*27180*/  STL [R1+0x3618], R43 ;  /* 0x0036182b01007387 */ /* 0x0003e80000100800 */
[----:B------:R-:W2:Y:S04]  /*27190*/  LDL R45, [R1+0x192c] ;  /* 0x00192c00012d7983 */ /* 0x000ea80000100800 */
[----:B0-----:R-:W2:Y:S04]  /*271a0*/  LDL R44, [R1+0x1930] ;  /* 0x00193000012c7983 */ /* 0x001ea80000100800 */
[----:B----4-:R0:W-:Y:S04]  /*271b0*/  STL [R1+0x361c], R42 ;  /* 0x00361c2a01007387 */ /* 0x0101e80000100800 */
[----:B-1----:R-:W4:Y:S04]  /*271c0*/  LDL R43, [R1+0x1924] ;  /* 0x00192400012b7983 */ /* 0x002f280000100800 */
[----:B------:R-:W4:Y:S04]  /*271d0*/  LDL R3, [R1+0x1928] ;  /* 0x0019280001037983 */ /* 0x000f280000100800 */
[----:B---3--:R1:W-:Y:S04]  /*271e0*/  STL [R1+0x3620], R41 ;  /* 0x0036202901007387 */ /* 0x0083e80000100800 */
[----:B------:R-:W3:Y:S04]  /*271f0*/  LDL R48, [R1+0x18ec] ;  /* 0x0018ec0001307983 */ /* 0x000ee80000100800 */
[----:B0-----:R-:W3:Y:S04]  /*27200*/  LDL R42, [R1+0x18f0] ;  /* 0x0018f000012a7983 */ /* 0x001ee80000100800 */
[----:B--2---:R0:W-:Y:S04]  /*27210*/  STL [R1+0x3624], R40 ;  /* 0x0036242801007387 */ /* 0x0041e80000100800 */
[----:B------:R-:W2:Y:S04]  /*27220*/  LDL R47, [R1+0x18e4] ;  /* 0x0018e400012f7983 */ /* 0x000ea80000100800 */
[----:B------:R-:W2:Y:S04]  /*27230*/  LDL R0, [R1+0x18e8] ;  /* 0x0018e80001007983 */ /* 0x000ea80000100800 */
[----:B------:R-:W-:Y:S04]  /*27240*/  STL [R1+0x3628], R39 ;  /* 0x0036282701007387 */ /* 0x000fe80000100800 */
[----:B------:R-:W2:Y:S04]  /*27250*/  LDL R46, [R1+0x18ac] ;  /* 0x0018ac00012e7983 */ /* 0x000ea80000100800 */
[----:B-1----:R-:W2:Y:S01]  /*27260*/  LDL R41, [R1+0x18b0] ;  /* 0x0018b00001297983 */ /* 0x002ea20000100800 */
[----:B------:R-:W-:Y:S01]  /*27270*/  PRMT R38, RZ, 0x7610, R38 ;  /* 0x00007610ff267816 */ /* 0x000fe20000000026 */
[----:B------:R-:W-:-:S02]  /*27280*/  @!P0 IMAD.MOV.U32 R5, RZ, RZ, R45 ;  /* 0x000000ffff058224 */ /* 0x000fc400078e002d */
[----:B------:R-:W-:Y:S01]  /*27290*/  @!P0 IMAD.MOV.U32 R4, RZ, RZ, R44 ;  /* 0x000000ffff048224 */ /* 0x000fe200078e002c */
[----:B------:R-:W-:Y:S01]  /*272a0*/  PRMT R37, RZ, 0x7610, R37 ;  /* 0x00007610ff257816 */ /* 0x000fe20000000025 */
[----:B------:R-:W2:Y:S04]  /*272b0*/  LDL R44, [R1+0x18a8] ;  /* 0x0018a800012c7983 */ /* 0x000ea80000100800 */
[----:B------:R4:W2:Y:S01]  /*272c0*/  @!P0 LDG.E.U16 R38, desc[UR66][R4.64] ;  /* 0x0000004204268981 */ /* 0x0008a2000c1e1500 */
[----:B------:R-:W-:Y:S01]  /*272d0*/  PRMT R36, RZ, 0x7610, R36 ;  /* 0x00007610ff247816 */ /* 0x000fe20000000024 */
[----:B----4-:R-:W-:Y:S02]  /*272e0*/  @!P0 IMAD.MOV.U32 R4, RZ, RZ, R3 ;  /* 0x000000ffff048224 */ /* 0x010fe400078e0003 */
[----:B------:R-:W-:-:S05]  /*272f0*/  @!P0 IMAD.MOV.U32 R5, RZ, RZ, R43 ;  /* 0x000000ffff058224 */ /* 0x000fca00078e002b */
[----:B------:R3:W4:Y:S01]  /*27300*/  @!P0 LDG.E.U16 R37, desc[UR66][R4.64] ;  /* 0x0000004204258981 */ /* 0x000722000c1e1500 */
[----:B------:R-:W-:Y:S02]  /*27310*/  PRMT R35, RZ, 0x7610, R35 ;  /* 0x00007610ff237816 */ /* 0x000fe40000000023 */
[----:B------:R-:W-:Y:S01]  /*27320*/  PRMT R34, RZ, 0x7610, R34 ;  /* 0x00007610ff227816 */ /* 0x000fe20000000022 */
[----:B---3--:R-:W-:Y:S02]  /*27330*/  @!P0 IMAD.MOV.U32 R5, RZ, RZ, R48 ;  /* 0x000000ffff058224 */ /* 0x008fe400078e0030 */
[----:B------:R-:W-:-:S05]  /*27340*/  @!P0 IMAD.MOV.U32 R4, RZ, RZ, R42 ;  /* 0x000000ffff048224 */ /* 0x000fca00078e002a */
        /* <DEDUP_REMOVED lines=9> */
[----:B------:R-:W2:Y:S04]  /*273e0*/  LDL R3, [R1+0x1870] ;  /* 0x0018700001037983 */ /* 0x000ea80000100800 */
[----:B------:R-:W2:Y:S04]  /*273f0*/  LDL R43, [R1+0x186c] ;  /* 0x00186c00012b7983 */ /* 0x000ea80000100800 */
[----:B----4-:R-:W-:Y:S04]  /*27400*/  STL [R1+0x3630], R37 ;  /* 0x0036302501007387 */ /* 0x010fe80000100800 */
[----:B------:R-:W4:Y:S04]  /*27410*/  LDL R42, [R1+0x1864] ;  /* 0x00186400012a7983 */ /* 0x000f280000100800 */
[----:B0-----:R-:W4:Y:S04]  /*27420*/  LDL R40, [R1+0x1868] ;  /* 0x0018680001287983 */ /* 0x001f280000100800 */
[----:B-1----:R-:W4:Y:S04]  /*27430*/  LDL R38, [R1+0x1830] ;  /* 0x0018300001267983 */ /* 0x002f280000100800 */
[----:B---3--:R0:W-:Y:S04]  /*27440*/  STL [R1+0x3634], R36 ;  /* 0x0036342401007387 */ /* 0x0081e80000100800 */
[----:B------:R-:W3:Y:S04]  /*27450*/  LDL R39, [R1+0x182c] ;  /* 0x00182c0001277983 */ /* 0x000ee80000100800 */
[----:B------:R-:W3:Y:S04]  /*27460*/  LDL R0, [R1+0x1828] ;  /* 0x0018280001007983 */ /* 0x000ee80000100800 */
[----:B--2---:R-:W-:Y:S04]  /*27470*/  STL [R1+0x3638], R35 ;  /* 0x0036382301007387 */ /* 0x004fe80000100800 */
[----:B------:R-:W2:Y:S04]  /*27480*/  LDL R41, [R1+0x1824] ;  /* 0x0018240001297983 */ /* 0x000ea80000100800 */
[----:B------:R1:W-:Y:S04]  /*27490*/  STL [R1+0x363c], R34 ;  /* 0x00363c2201007387 */ /* 0x0003e80000100800 */
[----:B0-----:R-:W2:Y:S01]  /*274a0*/  LDL R36, [R1+0x17ec] ;  /* 0x0017ec0001247983 */ /* 0x001ea20000100800 */
[----:B------:R-:W-:Y:S01]  /*274b0*/  PRMT R33, RZ, 0x7610, R33 ;  /* 0x00007610ff217816 */ /* 0x000fe20000000021 */
[----:B------:R-:W-:-:S02]  /*274c0*/  @!P0 IMAD.MOV.U32 R4, RZ, RZ, R44 ;  /* 0x000000ffff048224 */ /* 0x000fc400078e002c */
[----:B------:R-:W2:Y:S04]  /*274d0*/  LDL R37, [R1+0x17e4] ;  /* 0x0017e40001257983 */ /* 0x000ea80000100800 */
[----:B-1----:R-:W2:Y:S01]  /*274e0*/  LDL R34, [R1+0x17f0] ;  /* 0x0017f00001227983 */ /* 0x002ea20000100800 */
[----:B------:R-:W-:Y:S01]  /*274f0*/  @!P0 IMAD.MOV.U32 R5, RZ, RZ, R45 ;  /* 0x000000ffff058224 */ /* 0x000fe200078e002d */
[----:B------:R-:W-:Y:S02]  /*27500*/  PRMT R32, RZ, 0x7610, R32 ;  /* 0x00007610ff207816 */ /* 0x000fe40000000020 */
[----:B------:R-:W2:Y:S04]  /*27510*/  LDL R35, [R1+0x17b0] ;  /* 0x0017b00001237983 */ /* 0x000ea80000100800 */
[----:B------:R0:W2:Y:S02]  /*27520*/  @!P0 LDG.E.U16 R33, desc[UR66][R4.64] ;  /* 0x0000004204218981 */ /* 0x0000a4000c1e1500 */
[----:B0-----:R-:W-:-:S02]  /*27530*/  @!P0 IMAD.MOV.U32 R4, RZ, RZ, R3 ;  /* 0x000000ffff048224 */ /* 0x001fc400078e0003 */
[----:B------:R-:W2:Y:S01]  /*27540*/  LDL R3, [R1+0x17e8] ;  /* 0x0017e80001037983 */ /* 0x000ea20000100800 */
[----:B------:R-:W-:Y:S01]  /*27550*/  @!P0 IMAD.MOV.U32 R5, RZ, RZ, R43 ;  /* 0x000000ffff058224 */ /* 0x000fe200078e002b */
[----:B------:R-:W-:Y:S02]  /*27560*/  PRMT R31, RZ, 0x7610, R31 ;  /* 0x00007610ff1f7816 */ /* 0x000fe4000000001f */
[----:B------:R-:W-:Y:S01]  /*27570*/  PRMT R30, RZ, 0x7610, R30 ;  /* 0x00007610ff1e7816 */ /* 0x000fe2000000001e */
[----:B------:R-:W2:Y:S04]  /*27580*/  LDL R43, [R1+0x176c] ;  /* 0x00176c00012b7983 */ /* 0x000ea80000100800 */
[----:B------:R4:W2:Y:S02]  /*27590*/  @!P0 LDG.E.U16 R32, desc[UR66][R4.64] ;  /* 0x0000004204208981 */ /* 0x0008a4000c1e1500 */
[----:B----4-:R-:W-:-:S02]  /*275a0*/  @!P0 IMAD.MOV.U32 R4, RZ, RZ, R40 ;  /* 0x000000ffff048224 */ /* 0x010fc400078e0028 */
[----:B------:R-:W-:Y:S01]  /*275b0*/  @!P0 IMAD.MOV.U32 R5, RZ, RZ, R42 ;  /* 0x000000ffff058224 */ /* 0x000fe200078e002a */
[----:B------:R-:W4:Y:S04]  /*275c0*/  LDL R40, [R1+0x17ac] ;  /* 0x0017ac0001287983 */ /* 0x000f280000100800 */
[----:B------:R0:W4:Y:S01]  /*275d0*/  @!P0 LDG.E.U16 R31, desc[UR66][R4.64] ;  /* 0x00000042041f8981 */ /* 0x000122000c1e1500 */
[----:B------:R-:W-:-:S03]  /*275e0*/  PRMT R29, RZ, 0x7610, R29 ;  /* 0x00007610ff1d7816 */ /* 0x000fc6000000001d */
[----:B------:R-:W4:Y:S01]  /*275f0*/  LDL R42, [R1+0x1770] ;  /* 0x00177000012a7983 */ /* 0x000f220000100800 */
[----:B0-----:R-:W-:-:S03]  /*27600*/  @!P0 IMAD.MOV.U32 R4, RZ, RZ, R38 ;  /* 0x000000ffff048224 */ /* 0x001fc600078e0026 */
[----:B------:R-:W4:Y:S01]  /*27610*/  LDL R38, [R1+0x17a8] ;  /* 0x0017a80001267983 */ /* 0x000f220000100800 */
[----:B---3--:R-:W-:-:S03]  /*27620*/  @!P0 IMAD.MOV.U32 R5, RZ, RZ, R39 ;  /* 0x000000ffff058224 */ /* 0x008fc600078e0027 */
[----:B------:R-:W3:Y:S04]  /*27630*/  LDL R39, [R1+0x17a4] ;  /* 0x0017a40001277983 */ /* 0x000ee80000100800 */
[----:B------:R0:W3:Y:S02]  /*27640*/  @!P0 LDG.E.U16 R30, desc[UR66][R4.64] ;  /* 0x00000042041e8981 */ /* 0x0000e4000c1e1500 */
[----:B0-----:R-:W-:Y:S02]  /*27650*/  @!P0 IMAD.MOV.U32 R4, RZ, RZ, R0 ;  /* 0x000000ffff048224 */ /* 0x001fe400078e0000 */
[----:B--2---:R-:W-:Y:S01]  /*27660*/  @!P0 IMAD.MOV.U32 R5, RZ, RZ, R41 ;  /* 0x000000ffff058224 */ /* 0x004fe200078e0029 */
[----:B------:R-:W2:Y:S04]  /*27670*/  LDL R0, [R1+0x1768] ;  /* 0x0017680001007983 */ /* 0x000ea80000100800 */
[----:B------:R0:W2:Y:S01]  /*27680*/  @!P0 LDG.E.U16 R29, desc[UR66][R4.64] ;  /* 0x00000042041d8981 */ /* 0x0000a2000c1e1500 */
[----:B------:R-:W-:-:S02]  /*27690*/  PRMT R28, RZ, 0x7610, R28 ;  /* 0x00007610ff1c7816 */ /* 0x000fc4000000001c */
[----:B------:R-:W-:Y:S01]  /*276a0*/  PRMT R27, RZ, 0x7610, R27 ;  /* 0x00007610ff1b7816 */ /* 0x000fe2000000001b */
[----:B------:R-:W2:Y:S01]  /*276b0*/  LDL R41, [R1+0x1724] ;  /* 0x0017240001297983 */ /* 0x000ea20000100800 */
[----:B0-----:R-:W-:-:S03]  /*276c0*/  @!P0 IMAD.MOV.U32 R4, RZ, RZ, R34 ;  /* 0x000000ffff048224 */ /* 0x001fc600078e0022 */
[----:B------:R-:W2:Y:S01]  /*276d0*/  LDL R34, [R1+0x1764] ;  /* 0x0017640001227983 */ /* 0x000ea20000100800 */
[----:B------:R-:W-:-:S03]  /*276e0*/  @!P0 IMAD.MOV.U32 R5, RZ, RZ, R36 ;  /* 0x000000ffff058224 */ /* 0x000fc600078e0024 */
[----:B------:R-:W2:Y:S04]  /*276f0*/  LDL R36, [R1+0x1730] ;  /* 0x0017300001247983 */ /* 0x000ea80000100800 */
[----:B------:R0:W2:Y:S02]  /*27700*/  @!P0 LDG.E.U16 R28, desc[UR66][R4.64] ;  /* 0x00000042041c8981 */ /* 0x0000a4000c1e1500 */
[----:B0-----:R-:W-:Y:S02]  /*27710*/  @!P0 IMAD.MOV.U32 R5, RZ, RZ, R37 ;  /* 0x000000ffff058224 */ /* 0x001fe400078e0025 */
[----:B------:R-:W2:Y:S01]  /*27720*/  LDL R37, [R1+0x172c] ;  /* 0x00172c0001257983 */ /* 0x000ea20000100800 */
[----:B------:R-:W-:-:S03]  /*27730*/  @!P0 IMAD.MOV.U32 R4, RZ, RZ, R3 ;  /* 0x000000ffff048224 */ /* 0x000fc600078e0003 */
[----:B------:R-:W2:Y:S04]  /*27740*/  LDL R3, [R1+0x1728] ;  /* 0x0017280001037983 */ /* 0x000ea80000100800 */
[----:B------:R0:W2:Y:S01]  /*27750*/  @!P0 LDG.E.U16 R27, desc[UR66][R4.64] ;  /* 0x00000042041b8981 */ /* 0x0000a2000c1e1500 */
[----:B------:R-:W-:Y:S01]  /*27760*/  PRMT R26, RZ, 0x7610, R26 ;  /* 0x00007610ff1a7816 */ /* 0x000fe2000000001a */
[----:B0-----:R-:W-:Y:S02]  /*27770*/  @!P0 IMAD.MOV.U32 R4, RZ, RZ, R35 ;  /* 0x000000ffff048224 */ /* 0x001fe400078e0023 */
[----:B------:R-:W2:Y:S01]  /*27780*/  LDL R35, [R1+0x16f0] ;  /* 0x0016f00001237983 */ /* 0x000ea20000100800 */
[----:B----4-:R-:W-:Y:S01]  /*27790*/  @!P0 IMAD.MOV.U32 R5, RZ, RZ, R40 ;  /* 0x000000ffff058224 */ /* 0x010fe200078e0028 */
[----:B------:R-:W-:-:S02]  /*277a0*/  PRMT R25, RZ, 0x7610, R25 ;  /* 0x00007610ff197816 */ /* 0x000fc40000000019 */
[----:B------:R-:W4:Y:S04]  /*277b0*/  LDL R40, [R1+0x16ec] ;  /* 0x0016ec0001287983 */ /* 0x000f280000100800 */
[----:B------:R0:W4:Y:S01]  /*277c0*/  @!P0 LDG.E.U16 R26, desc[UR66][R4.64] ;  /* 0x00000042041a8981 */ /* 0x000122000c1e1500 */
[----:B------:R-:W-:Y:S01]  /*277d0*/  PRMT R24, RZ, 0x7610, R24 ;  /* 0x00007610ff187816 */ /* 0x000fe20000000018 */
[----:B0-----:R-:W-:Y:S02]  /*277e0*/  @!P0 IMAD.MOV.U32 R4, RZ, RZ, R38 ;  /* 0x000000ffff048224 */ /* 0x001fe400078e0026 */
[----:B------:R-:W4:Y:S01]  /*277f0*/  LDL R38, [R1+0x16e8] ;  /* 0x0016e80001267983 */ /* 0x000f220000100800 */
[----:B---3--:R-:W-:-:S03]  /*27800*/  @!P0 IMAD.MOV.U32 R5, RZ, RZ, R39 ;  /* 0x000000ffff058224 */ /* 0x008fc600078e0027 */
[----:B------:R-:W3:Y:S04]  /*27810*/  LDL R39, [R1+0x16e4] ;  /* 0x0016e40001277983 */ /* 0x000ee80000100800 */
[----:B------:R0:W3:Y:S02]  /*27820*/  @!P0 LDG.E.U16 R25, desc[UR66][R4.64] ;  /* 0x0000004204198981 */ /* 0x0000e4000c1e1500 */
[----:B0-----:R-:W-:Y:S02]  /*27830*/  @!P0 IMAD.MOV.U32 R4, RZ, RZ, R42 ;  /* 0x000000ffff048224 */ /* 0x001fe400078e002a */
[----:B------:R-:W-:Y:S01]  /*27840*/  @!P0 IMAD.MOV.U32 R5, RZ, RZ, R43 ;  /* 0x000000ffff058224 */ /* 0x000fe200078e002b */
[----:B------:R-:W-:Y:S01]  /*27850*/  PRMT R23, RZ, 0x7610, R23 ;  /* 0x00007610ff177816 */ /* 0x000fe20000000017 */
[----:B------:R-:W3:Y:S04]  /*27860*/  LDL R42, [R1+0x1e04] ;  /* 0x001e0400012a7983 */ /* 0x000ee80000100800 */
[----:B------:R2:W3:Y:S01]  /*27870*/  @!P0 LDG.E.U16 R24, desc[UR66][R4.64] ;  /* 0x0000004204188981 */ /* 0x0004e2000c1e1500 */
[----:B------:R-:W-:-:S02]  /*27880*/  PRMT R22, RZ, 0x7610, R22 ;  /* 0x00007610ff167816 */ /* 0x000fc40000000016 */
[----:B------:R-:W-:Y:S01]  /*27890*/  PRMT R21, RZ, 0x7610, R21 ;  /* 0x00007610ff157816 */ /* 0x000fe20000000015 */
[----:B------:R-:W3:Y:S01]  /*278a0*/  LDL R43, [R1+0x167c] ;  /* 0x00167c00012b7983 */ /* 0x000ee20000100800 */
[----:B--2---:R-:W-:-:S03]  /*278b0*/  @!P0 IMAD.MOV.U32 R4, RZ, RZ, R0 ;  /* 0x000000ffff048224 */ /* 0x004fc600078e0000 */
        /* <DEDUP_REMOVED lines=8> */
[----:B------:R0:W2:Y:S02]  /*27940*/  @!P0 LDG.E.U16 R22, desc[UR66][R4.64] ;  /* 0x0000004204168981 */ /* 0x0000a4000c1e1500 */
[----:B0-----:R-:W-:Y:S02]  /*27950*/  @!P0 IMAD.MOV.U32 R4, RZ, RZ, R3 ;  /* 0x000000ffff048224 */ /* 0x001fe400078e0003 */
[----:B------:R-:W-:Y:S01]  /*27960*/  @!P0 IMAD.MOV.U32 R5, RZ, RZ, R41 ;  /* 0x000000ffff058224 */ /* 0x000fe200078e0029 */
[----:B------:R-:W2:Y:S04]  /*27970*/  LDL R3, [R1+0x1dfc] ;  /* 0x001dfc0001037983 */ /* 0x000ea80000100800 */
[----:B------:R0:W2:Y:S01]  /*27980*/  @!P0 LDG.E.U16 R21, desc[UR66][R4.64] ;  /* 0x0000004204158981 */ /* 0x0000a2000c1e1500 */
[----:B------:R-:W-:-:S03]  /*27990*/  PRMT R20, RZ, 0x7610, R20 ;  /* 0x00007610ff147816 */ /* 0x000fc60000000014 */
[----:B------:R-:W2:Y:S01]  /*279a0*/  LDL R41, [R1+0x1e00] ;  /* 0x001e000001297983 */ /* 0x000ea20000100800 */
[----:B0-----:R-:W-:-:S03]  /*279b0*/  @!P0 IMAD.MOV.U32 R4, RZ, RZ, R35 ;  /* 0x000000ffff048224 */ /* 0x001fc600078e0023 */
[----:B------:R-:W2:Y:S01]  /*279c0*/  LDL R35, [R1+0x1680] ;  /* 0x0016800001237983 */ /* 0x000ea20000100800 */
[----:B----4-:R-:W-:-:S03]  /*279d0*/  @!P0 IMAD.MOV.U32 R5, RZ, RZ, R40 ;  /* 0x000000ffff058224 */ /* 0x010fc600078e0028 */
[----:B------:R-:W4:Y:S01]  /*279e0*/  LDL R40, [R1+0x1e3c] ;  /* 0x001e3c0001287983 */ /* 0x000f220000100800 */
[----:B------:R-:W-:-:S03]  /*279f0*/  PRMT R19, RZ, 0x7610, R19 ;  /* 0x00007610ff137816 */ /* 0x000fc60000000013 */
[----:B------:R0:W4:Y:S02]  /*27a00*/  @!P0 LDG.E.U16 R20, desc[UR66][R4.64] ;  /* 0x0000004204148981 */ /* 0x000124000c1e1500 */
[----:B0-----:R-:W-:Y:S02]  /*27a10*/  @!P0 IMAD.MOV.U32 R4, RZ, RZ, R38 ;  /* 0x000000ffff048224 */ /* 0x001fe400078e0026 */
[----:B------:R-:W4:Y:S04]  /*27a20*/  LDL R38, [R1+0x1e58] ;  /* 0x001e580001267983 */ /* 0x000f280000100800 */
[----:B------:R-:W4:Y:S01]  /*27a30*/  LDL.LU R59, [R1+0x1244] ;  /* 0x00124400013b7983 */ /* 0x000f220000300800 */
[----:B---3--:R-:W-:-:S03]  /*27a40*/  @!P0 IMAD.MOV.U32 R5, RZ, RZ, R39 ;  /* 0x000000ffff058224 */ /* 0x008fc600078e0027 */
[----:B------:R-:W3:Y:S04]  /*27a50*/  LDL R39, [R1+0x1e08] ;  /* 0x001e080001277983 */ /* 0x000ee80000100800 */
[----:B------:R2:W3:Y:S02]  /*27a60*/  @!P0 LDG.E.U16 R19, desc[UR66][R4.64] ;  /* 0x0000004204138981 */ /* 0x0004e4000c1e1500 */
[----:B--2---:R-:W-:Y:S02]  /*27a70*/  @!P0 IMAD.MOV.U32 R4, RZ, RZ, R0 ;  /* 0x000000ffff048224 */ /* 0x004fe400078e0000 */
[----:B------:R-:W2:Y:S01]  /*27a80*/  LDL R0, [R1+0x1dd0] ;  /* 0x001dd00001007983 */ /* 0x000ea20000100800 */
[----:B------:R-:W-:-:S03]  /*27a90*/  @!P0 IMAD.MOV.U32 R5, RZ, RZ, R34 ;  /* 0x000000ffff058224 */ /* 0x000fc600078e0022 */
[----:B------:R-:W2:Y:S01]  /*27aa0*/  LDL R34, [R1+0x166c] ;  /* 0x00166c0001227983 */ /* 0x000ea20000100800 */
[----:B------:R-:W-:Y:S02]  /*27ab0*/  PRMT R18, RZ, 0x7610, R18 ;  /* 0x00007610ff127816 */ /* 0x000fe40000000012 */
[----:B------:R-:W-:-:S04]  /*27ac0*/  PRMT R17, RZ, 0x7610, R17 ;  /* 0x00007610ff117816 */ /* 0x000fc80000000011 */
[----:B------:R0:W2:Y:S01]  /*27ad0*/  @!P0 LDG.E.U16 R18, desc[UR66][R4.64] ;  /* 0x0000004204128981 */ /* 0x0000a2000c1e1500 */
[----:B------:R-:W-:Y:S01]  /*27ae0*/  PRMT R16, RZ, 0x7610, R16 ;  /* 0x00007610ff107816 */ /* 0x000fe20000000010 */
[----:B0-----:R-:W-:Y:S02]  /*27af0*/  @!P0 IMAD.MOV.U32 R4, RZ, RZ, R36 ;  /* 0x000000ffff048224 */ /* 0x001fe400078e0024 */
[----:B------:R-:W-:Y:S01]  /*27b00*/  @!P0 IMAD.MOV.U32 R5, RZ, RZ, R37 ;  /* 0x000000ffff058224 */ /* 0x000fe200078e0025 */
[----:B------:R-:W2:Y:S04]  /*27b10*/  LDL R36, [R1+0x1dcc] ;  /* 0x001dcc0001247983 */ /* 0x000ea80000100800 */
[----:B------:R0:W2:Y:S04]  /*27b20*/  @!P0 LDG.E.U16 R17, desc[UR66][R4.64] ;  /* 0x0000004204118981 */ /* 0x0000a8000c1e1500 */
[----:B------:R-:W2:Y:S01]  /*27b30*/  LDL R37, [R1+0x1668] ;  /* 0x0016680001257983 */ /* 0x000ea20000100800 */
[----:B------:R-:W-:-:S03]  /*27b40*/  PRMT R15, RZ, 0x7610, R15 ;  /* 0x00007610ff0f7816 */ /* 0x000fc6000000000f */
[----:B------:R-:W2:Y:S01]  /*27b50*/  LDL.LU R61, [R1+0x124c] ;  /* 0x00124c00013d7983 */ /* 0x000ea20000300800 */
[----:B0-----:R-:W-:-:S03]  /*27b60*/  @!P0 IMAD.MOV.U32 R4, RZ, RZ, R3 ;  /* 0x000000ffff048224 */ /* 0x001fc600078e0003 */
[----:B------:R-:W2:Y:S01]  /*27b70*/  LDL R3, [R1+0x1da0] ;  /* 0x001da00001037983 */ /* 0x000ea20000100800 */
[----:B------:R-:W-:Y:S01]  /*27b80*/  PRMT R14, RZ, 0x7610, R14 ;  /* 0x00007610ff0e7816 */ /* 0x000fe2000000000e */
[----:B------:R-:W-:Y:S01]  /*27b90*/  @!P0 IMAD.MOV.U32 R5, RZ, RZ, R35 ;  /* 0x000000ffff058224 */ /* 0x000fe200078e0023 */
[----:B------:R-:W-:Y:S01]  /*27ba0*/  PRMT R13, RZ, 0x7610, R13 ;  /* 0x00007610ff0d7816 */ /* 0x000fe2000000000d */
[----:B------:R-:W2:Y:S04]  /*27bb0*/  LDL R35, [R1+0x1d9c] ;  /* 0x001d9c0001237983 */ /* 0x000ea80000100800 */
[----:B------:R0:W2:Y:S02]  /*27bc0*/  @!P0 LDG.E.U16 R16, desc[UR66][R4.64] ;  /* 0x0000004204108981 */ /* 0x0000a4000c1e1500 */
[----:B0-----:R-:W-:-:S02]  /*27bd0*/  @!P0 IMAD.MOV.U32 R4, RZ, RZ, R42 ;  /* 0x000000ffff048224 */ /* 0x001fc400078e002a */
[----:B------:R-:W-:-:S05]  /*27be0*/  @!P0 IMAD.MOV.U32 R5, RZ, RZ, R43 ;  /* 0x000000ffff058224 */ /* 0x000fca00078e002b */
[----:B------:R4:W2:Y:S02]  /*27bf0*/  @!P0 LDG.E.U16 R15, desc[UR66][R4.64] ;  /* 0x00000042040f8981 */ /* 0x0008a4000c1e1500 */
[----:B----4-:R-:W-:Y:S02]  /*27c00*/  @!P0 IMAD.MOV.U32 R4, RZ, RZ, R40 ;  /* 0x000000ffff048224 */ /* 0x010fe400078e0028 */
[----:B------:R-:W-:-:S05]  /*27c10*/  @!P0 IMAD.MOV.U32 R5, RZ, RZ, R41 ;  /* 0x000000ffff058224 */ /* 0x000fca00078e0029 */
[----:B------:R0:W4:Y:S02]  /*27c20*/  @!P0 LDG.E.U16 R14, desc[UR66][R4.64] ;  /* 0x00000042040e8981 */ /* 0x000124000c1e1500 */
[----:B0-----:R-:W-:Y:S01]  /*27c30*/  @!P0 IMAD.MOV.U32 R4, RZ, RZ, R38 ;  /* 0x000000ffff048224 */ /* 0x001fe200078e0026 */
[----:B------:R-:W0:Y:S01]  /*27c40*/  S2R R2, SR_TID.X ;  /* 0x0000000000027919 */ /* 0x000e220000002100 */
[----:B------:R-:W-:Y:S02]  /*27c50*/  PRMT R12, RZ, 0x7610, R12 ;  /* 0x00007610ff0c7816 */ /* 0x000fe4000000000c */
[----:B------:R-:W-:Y:S01]  /*27c60*/  PRMT R11, RZ, 0x7610, R11 ;  /* 0x00007610ff0b7816 */ /* 0x000fe2000000000b */
[----:B------:R-:W4:Y:S01]  /*27c70*/  LDL R38, [R1+0x1d5c] ;  /* 0x001d5c0001267983 */ /* 0x000f220000100800 */
[----:B---3--:R-:W-:-:S05]  /*27c80*/  @!P0 IMAD.MOV.U32 R5, RZ, RZ, R39 ;  /* 0x000000ffff058224 */ /* 0x008fca00078e0027 */
[----:B------:R2:W3:Y:S02]  /*27c90*/  @!P0 LDG.E.U16 R13, desc[UR66][R4.64] ;  /* 0x00000042040d8981 */ /* 0x0004e4000c1e1500 */
[----:B--2---:R-:W-:Y:S02]  /*27ca0*/  @!P0 IMAD.MOV.U32 R4, RZ, RZ, R0 ;  /* 0x000000ffff048224 */ /* 0x004fe400078e0000 */
[----:B------:R-:W2:Y:S01]  /*27cb0*/  LDL R0, [R1+0x1d98] ;  /* 0x001d980001007983 */ /* 0x000ea20000100800 */
[----:B------:R-:W-:-:S03]  /*27cc0*/  @!P0 IMAD.MOV.U32 R5, RZ, RZ, R34 ;  /* 0x000000ffff058224 */ /* 0x000fc600078e0022 */
[----:B------:R-:W3:Y:S04]  /*27cd0*/  LDL R34, [R1+0x1d94] ;  /* 0x001d940001227983 */ /* 0x000ee80000100800 */
[----:B------:R1:W4:Y:S01]  /*27ce0*/  @!P0 LDG.E.U16 R12, desc[UR66][R4.64] ;  /* 0x00000042040c8981 */ /* 0x000322000c1e1500 */
[----:B0-----:R-:W-:Y:S01]  /*27cf0*/  LOP3.LUT R2, R2, 0x1f, RZ, 0xc0, !PT ;  /* 0x0000001f02027812 */ /* 0x001fe200078ec0ff */
[----:B-1----:R-:W-:Y:S02]  /*27d00*/  @!P0 IMAD.MOV.U32 R4, RZ, RZ, R36 ;  /* 0x000000ffff048224 */ /* 0x002fe400078e0024 */
[----:B------:R-:W-:-:S05]  /*27d10*/  @!P0 IMAD.MOV.U32 R5, RZ, RZ, R37 ;  /* 0x000000ffff058224 */ /* 0x000fca00078e0025 */
[----:B------:R0:W4:Y:S01]  /*27d20*/  @!P0 LDG.E.U16 R11, desc[UR66][R4.64] ;  /* 0x00000042040b8981 */ /* 0x000122000c1e1500 */
[----:B------:R-:W-:Y:S02]  /*27d30*/  IMAD.SHL.U32 R2, R2, 0x2, RZ ;  /* 0x0000000202027824 */ /* 0x000fe400078e00ff */
[----:B0-----:R-:W-:Y:S02]  /*27d40*/  @!P0 IMAD.MOV.U32 R4, RZ, RZ, R3 ;  /* 0x000000ffff048224 */ /* 0x001fe400078e0003 */
[----:B------:R-:W4:Y:S04]  /*27d50*/  LDL R3, [R1+0x1d60] ;  /* 0x001d600001037983 */ /* 0x000f280000100800 */
[----:B------:R-:W4:Y:S04]  /*27d60*/  LDL.LU R44, [R1+0x1220] ;  /* 0x00122000012c7983 */ /* 0x000f280000300800 */
[----:B------:R-:W4:Y:S01]  /*27d70*/  LDL.LU R45, [R1+0x1224] ;  /* 0x00122400012d7983 */ /* 0x000f220000300800 */
[----:B------:R-:W-:-:S03]  /*27d80*/  @!P0 IMAD.MOV.U32 R5, RZ, RZ, R35 ;  /* 0x000000ffff058224 */ /* 0x000fc600078e0023 */
[----:B------:R-:W4:Y:S04]  /*27d90*/  LDL.LU R46, [R1+0x1228] ;  /* 0x00122800012e7983 */ /* 0x000f280000300800 */
[----:B------:R0:W-:Y:S04]  /*27da0*/  STS.U16 [R2+UR5+0x4040], R10 ;  /* 0x0040400a02007988 */ /* 0x0001e80008000405 */
[----:B------:R-:W4:Y:S04]  /*27db0*/  LDL.LU R47, [R1+0x11ec] ;  /* 0x0011ec00012f7983 */ /* 0x000f280000300800 */
[----:B------:R-:W4:Y:S01]  /*27dc0*/  LDL.LU R48, [R1+0x11e8] ;  /* 0x0011e80001307983 */ /* 0x000f220000300800 */
[----:B0-----:R-:W-:-:S03]  /*27dd0*/  PRMT R10, RZ, 0x7610, R10 ;  /* 0x00007610ff0a7816 */ /* 0x001fc6000000000a */
[----:B------:R-:W4:Y:S04]  /*27de0*/  LDL.LU R49, [R1+0x11e4] ;  /* 0x0011e40001317983 */ /* 0x000f280000300800 */
[----:B------:R-:W4:Y:S04]  /*27df0*/  LDL.LU R50, [R1+0x11e0] ;  /* 0x0011e00001327983 */ /* 0x000f280000300800 */
[----:B------:R-:W4:Y:S04]  /*27e00*/  LDL.LU R51, [R1+0x11ac] ;  /* 0x0011ac0001337983 */ /* 0x000f280000300800 */
[----:B------:R-:W4:Y:S04]  /*27e10*/  LDL.LU R52, [R1+0x11a8] ;  /* 0x0011a80001347983 */ /* 0x000f280000300800 */
[----:B------:R-:W4:Y:S04]  /*27e20*/  LDL.LU R53, [R1+0x11a4] ;  /* 0x0011a40001357983 */ /* 0x000f280000300800 */
[----:B------:R2:W4:Y:S04]  /*27e30*/  @!P0 LDG.E.U16 R10, desc[UR66][R4.64] ;  /* 0x00000042040a8981 */ /* 0x000528000c1e1500 */
[----:B------:R0:W-:Y:S04]  /*27e40*/  STS.U16 [R2+UR5+0x40c0], R61 ;  /* 0x0040c03d02007988 */ /* 0x0001e80008000405 */
[----:B------:R-:W4:Y:S04]  /*27e50*/  LDL.LU R58, [R1+0x11a0] ;  /* 0x0011a000013a7983 */ /* 0x000f280000300800 */
[----:B------:R1:W-:Y:S04]  /*27e60*/  STS.U16 [R2+UR5+0x4080], R59 ;  /* 0x0040803b02007988 */ /* 0x0003e80008000405 */
[----:B0-----:R-:W4:Y:S04]  /*27e70*/  LDL.LU R61, [R1+0x116c] ;  /* 0x00116c00013d7983 */ /* 0x001f280000300800 */
[----:B------:R-:W4:Y:S04]  /*27e80*/  LDL R37, [R1+0x1d54] ;  /* 0x001d540001257983 */ /* 0x000f280000100800 */
[----:B------:R-:W4:Y:S04]  /*27e90*/  LDL R36, [R1+0x1d58] ;  /* 0x001d580001247983 */ /* 0x000f280000100800 */
[----:B------:R-:W4:Y:S01]  /*27ea0*/  LDL R35, [R1+0x1d1c] ;  /* 0x001d1c0001237983 */ /* 0x000f220000100800 */
[----:B--2---:R-:W-:-:S02]  /*27eb0*/  @!P0 IMAD.MOV.U32 R4, RZ, RZ, R0 ;  /* 0x000000ffff048224 */ /* 0x004fc400078e0000 */
[----:B---3--:R-:W-:Y:S02]  /*27ec0*/  @!P0 IMAD.MOV.U32 R5, RZ, RZ, R34 ;  /* 0x000000ffff058224 */ /* 0x008fe400078e0022 */
[----:B------:R-:W2:Y:S04]  /*27ed0*/  LDL R34, [R1+0x1d20] ;  /* 0x001d200001227983 */ /* 0x000ea80000100800 */
[----:B-1----:R-:W3:Y:S04]  /*27ee0*/  LDL.LU R59, [R1+0x13c] ;  /* 0x00013c00013b7983 */ /* 0x002ee80000300800 */
[----:B------:R-:W2:Y:S04]  /*27ef0*/  LDL.LU R54, [R1+0x138] ;  /* 0x0001380001367983 */ /* 0x000ea80000300800 */
[----:B------:R-:W2:Y:S04]  /*27f00*/  LDL.LU R0, [R1+0x134] ;  /* 0x0001340001007983 */ /* 0x000ea80000300800 */
[----:B------:R0:W-:Y:S04]  /*27f10*/  STS.U16 [R2+UR5+0x4000], R9 ;  /* 0x0040000902007988 */ /* 0x0001e80008000405 */
[----:B------:R-:W2:Y:S01]  /*27f20*/  LDL.LU R55, [R1+0x100] ;  /* 0x0001000001377983 */ /* 0x000ea20000300800 */
[----:B0-----:R-:W-:-:S06]  /*27f30*/  PRMT R9, RZ, 0x7610, R9 ;  /* 0x00007610ff097816 */ /* 0x001fcc0000000009 */
[----:B------:R4:W2:Y:S02]  /*27f40*/  @!P0 LDG.E.U16 R9, desc[UR66][R4.64] ;  /* 0x0000004204098981 */ /* 0x0008a4000c1e1500 */
[----:B----4-:R-:W-:Y:S02]  /*27f50*/  @!P0 IMAD.MOV.U32 R4, RZ, RZ, R3 ;  /* 0x000000ffff048224 */ /* 0x010fe400078e0003 */
[----:B------:R-:W4:Y:S04]  /*27f60*/  LDL.LU R3, [R1+0xfc] ;  /* 0x0000fc0001037983 */ /* 0x000f280000300800 */
[----:B------:R-:W4:Y:S04]  /*27f70*/  LDL.LU R56, [R1+0xf8] ;  /* 0x0000f80001387983 */ /* 0x000f280000300800 */
[----:B------:R-:W4:Y:S04]  /*27f80*/  LDL.LU R57, [R1+0xf4] ;  /* 0x0000f40001397983 */ /* 0x000f280000300800 */
[----:B------:R-:W-:Y:S04]  /*27f90*/  STS.U16 [R2+UR5+0x4c80], R58 ;  /* 0x004c803a02007988 */ /* 0x000fe80008000405 */
[----:B------:R0:W-:Y:S04]  /*27fa0*/  STS.U16 [R2+UR5+0x5000], R61 ;  /* 0x0050003d02007988 */ /* 0x0001e80008000405 */
[----:B0-----:R-:W4:Y:S04]  /*27fb0*/  LDL.LU R61, [R1+0xc0] ;  /* 0x0000c000013d7983 */ /* 0x001f280000300800 */
[----:B------:R-:W4:Y:S04]  /*27fc0*/  LDL.LU R39, [R1+0xbc] ;  /* 0x0000bc0001277983 */ /* 0x000f280000300800 */
[----:B------:R-:W4:Y:S04]  /*27fd0*/  LDL.LU R58, [R1+0xb8] ;  /* 0x0000b800013a7983 */ /* 0x000f280000300800 */
[----:B---3--:R0:W-:Y:S04]  /*27fe0*/  STS.U16 [R2+UR5+0x5040], R59 ;  /* 0x0050403b02007988 */ /* 0x0081e80008000405 */
[----:B--2---:R1:W-:Y:S04]  /*27ff0*/  STS.U16 [R2+UR5+0x50c0], R0 ;  /* 0x0050c00002007988 */ /* 0x0043e80008000405 */
[----:B0-----:R-:W2:Y:S04]  /*28000*/  LDL.LU R59, [R1+0xb4] ;  /* 0x0000b400013b7983 */ /* 0x001ea80000300800 */
[----:B-1----:R-:W3:Y:S04]  /*28010*/  LDL.LU R0, [R1+0x7c] ;  /* 0x00007c0001007983 */ /* 0x002ee80000300800 */
[----:B------:R-:W-:Y:S04]  /*28020*/  STS.U16 [R2+UR5+0x4400], R44 ;  /* 0x0044002c02007988 */ /* 0x000fe80008000405 */
[----:B------:R-:W-:Y:S04]  /*28030*/  STS.U16 [R2+UR5+0x44c0], R45 ;  /* 0x0044c02d02007988 */ /* 0x000fe80008000405 */
[----:B------:R-:W-:Y:S04]  /*28040*/  STS.U16 [R2+UR5+0x4480], R46 ;  /* 0x0044802e02007988 */ /* 0x000fe80008000405 */
[----:B----4-:R0:W-:Y:S04]  /*28050*/  STS.U16 [R2+UR5+0x5400], R3 ;  /* 0x0054000302007988 */ /* 0x0101e80008000405 */
[----:B0-----:R-:W4:Y:S04]  /*28060*/  LDL.LU R3, [R1+0x78] ;  /* 0x0000780001037983 */ /* 0x001f280000300800 */
[----:B------:R-:W4:Y:S04]  /*28070*/  LDL.LU R40, [R1+0x74] ;  /* 0x0000740001287983 */ /* 0x000f280000300800 */
[----:B------:R-:W4:Y:S04]  /*28080*/  LDL.LU R41, [R1+0x1260] ;  /* 0x0012600001297983 */ /* 0x000f280000300800 */
[----:B------:R-:W4:Y:S04]  /*28090*/  LDL.LU R42, [R1+0x125c] ;  /* 0x00125c00012a7983 */ /* 0x000f280000300800 */
[----:B------:R-:W4:Y:S04]  /*280a0*/  LDL.LU R43, [R1+0x1258] ;  /* 0x00125800012b7983 */ /* 0x000f280000300800 */
[----:B------:R-:W4:Y:S04]  /*280b0*/  LDL.LU R44, [R1+0x1254] ;  /* 0x00125400012c7983 */ /* 0x000f280000300800 */
[----:B------:R-:W4:Y:S04]  /*280c0*/  LDL.LU R45, [R1+0x121c] ;  /* 0x00121c00012d7983 */ /* 0x000f280000300800 */
[----:B------:R0:W-:Y:S04]  /*280d0*/  STS.U16 [R2+UR5+0x4800], R47 ;  /* 0x0048002f02007988 */ /* 0x0001e80008000405 */
[----:B------:R-:W4:Y:S04]  /*280e0*/  LDL.LU R46, [R1+0x1218] ;  /* 0x00121800012e7983 */ /* 0x000f280000300800 */
[----:B------:R1:W-:Y:S04]  /*280f0*/  STS.U16 [R2+UR5+0x4840], R48 ;  /* 0x0048403002007988 */ /* 0x0003e80008000405 */
[----:B0-----:R-:W4:Y:S04]  /*28100*/  LDL.LU R47, [R1+0x1214] ;  /* 0x00121400012f7983 */ /* 0x001f280000300800 */
[----:B------:R0:W-:Y:S04]  /*28110*/  STS.U16 [R2+UR5+0x4880], R49 ;  /* 0x0048803102007988 */ /* 0x0001e80008000405 */
[----:B-1----:R-:W4:Y:S04]  /*28120*/  LDL.LU R48, [R1+0x1210] ;  /* 0x0012100001307983 */ /* 0x002f280000300800 */
        /* <DEDUP_REMOVED lines=20> */
[----:B0-----:R-:W4:Y:S04]  /*28270*/  LDL.LU R58, [R1+0x128] ;  /* 0x00012800013a7983 */ /* 0x001f280000300800 */
[----:B---3--:R0:W-:Y:S04]  /*28280*/  STS.U16 [R2+UR5+0x5c00], R0 ;  /* 0x005c000002007988 */ /* 0x0081e80008000405 */
[----:B0-----:R-:W3:Y:S04]  /*28290*/  LDL.LU R0, [R1+0x124] ;  /* 0x0001240001007983 */ /* 0x001ee80000300800 */
[----:B------:R0:W-:Y:S04]  /*282a0*/  STS.U16 [R2+UR5+0x5c40], R60 ;  /* 0x005c403c02007988 */ /* 0x0001e80008000405 */
[----:B------:R1:W-:Y:S01]  /*282b0*/  STS.U16 [R2+UR5+0x4440], R8 ;  /* 0x0044400802007988 */ /* 0x0003e20008000405 */
[----:B0-----:R-:W-:-:S03]  /*282c0*/  LOP3.LUT R60, R2, 0x10, RZ, 0x3c, !PT ;  /* 0x00000010023c7812 */ /* 0x001fc600078e3cff */
[----:B------:R-:W-:Y:S04]  /*282d0*/  STS.U16 [R2+UR5+0x5840], R39 ;  /* 0x0058402702007988 */ /* 0x000fe80008000405 */
[----:B--2---:R0:W-:Y:S04]  /*282e0*/  STS.U16 [R2+UR5+0x58c0], R59 ;  /* 0x0058c03b02007988 */ /* 0x0041e80008000405 */
[----:B----4-:R2:W-:Y:S04]  /*282f0*/  STS.U16 [R2+UR5+0x5cc0], R3 ;  /* 0x005cc00302007988 */ /* 0x0105e80008000405 */
[----:B------:R-:W-:Y:S04]  /*28300*/  STS.U16 [R2+UR5+0x5c80], R40 ;  /* 0x005c802802007988 */ /* 0x000fe80008000405 */
[----:B------:R-:W-:Y:S04]  /*28310*/  STS.U16 [R60+UR5+0x4100], R41 ;  /* 0x004100293c007988 */ /* 0x000fe80008000405 */
[----:B------:R-:W-:Y:S04]  /*28320*/  STS.U16 [R60+UR5+0x4140], R42 ;  /* 0x0041402a3c007988 */ /* 0x000fe80008000405 */
[----:B------:R-:W-:Y:S01]  /*28330*/  STS.U16 [R60+UR5+0x4180], R43 ;  /* 0x0041802b3c007988 */ /* 0x000fe20008000405 */
[----:B-1----:R-:W-:-:S03]  /*28340*/  PRMT R8, RZ, 0x7610, R8 ;  /* 0x00007610ff087816 */ /* 0x002fc60000000008 */
[----:B------:R-:W-:Y:S01]  /*28350*/  STS.U16 [R60+UR5+0x41c0], R44 ;  /* 0x0041c02c3c007988 */ /* 0x000fe20008000405 */
[----:B------:R-:W-:-:S03]  /*28360*/  @!P0 IMAD.MOV.U32 R5, RZ, RZ, R38 ;  /* 0x000000ffff058224 */ /* 0x000fc600078e0026 */
[----:B------:R-:W-:Y:S04]  /*28370*/  STS.U16 [R60+UR5+0x4540], R45 ;  /* 0x0045402d3c007988 */ /* 0x000fe80008000405 */
[----:B0-----:R-:W4:Y:S04]  /*28380*/  LDL.LU R59, [R1+0xf0] ;  /* 0x0000f000013b7983 */ /* 0x001f280000300800 */
[----:B------:R-:W-:Y:S04]  /*28390*/  STS.U16 [R60+UR5+0x4500], R46 ;  /* 0x0045002e3c007988 */ /* 0x000fe80008000405 */
[----:B------:R0:W4:Y:S04]  /*283a0*/  @!P0 LDG.E.U16 R8, desc[UR66][R4.64] ;  /* 0x0000004204088981 */ /* 0x000128000c1e1500 */
[----:B------:R-:W-:Y:S04]  /*283b0*/  STS.U16 [R60+UR5+0x45c0], R47 ;  /* 0x0045c02f3c007988 */ /* 0x000fe80008000405 */
[----:B--2---:R-:W2:Y:S04]  /*283c0*/  LDL.LU R3, [R1+0xec] ;  /* 0x0000ec0001037983 */ /* 0x004ea80000300800 */
[----:B------:R-:W-:Y:S01]  /*283d0*/  STS.U16 [R60+UR5+0x4580], R48 ;  /* 0x004580303c007988 */ /* 0x000fe20008000405 */
[----:B0-----:R-:W-:-:S03]  /*283e0*/  @!P0 IMAD.MOV.U32 R5, RZ, RZ, R37 ;  /* 0x000000ffff058224 */ /* 0x001fc600078e0025 */
[----:B------:R-:W-:Y:S04]  /*283f0*/  STS.U16 [R60+UR5+0x4900], R49 ;  /* 0x004900313c007988 */ /* 0x000fe80008000405 */
[----:B------:R0:W-:Y:S04]  /*28400*/  STS.U16 [R60+UR5+0x4940], R50 ;  /* 0x004940323c007988 */ /* 0x0001e80008000405 */
[----:B------:R-:W-:Y:S04]  /*28410*/  STS.U16 [R60+UR5+0x4980], R51 ;  /* 0x004980333c007988 */ /* 0x000fe80008000405 */
[----:B0-----:R-:W2:Y:S04]  /*28420*/  LDL.LU R50, [R1+0xe8] ;  /* 0x0000e80001327983 */ /* 0x001ea80000300800 */
[----:B------:R-:W-:Y:S04]  /*28430*/  STS.U16 [R60+UR5+0x49c0], R52 ;  /* 0x0049c0343c007988 */ /* 0x000fe80008000405 */
[----:B------:R-:W2:Y:S04]  /*28440*/  LDL.LU R37, [R1+0xe4] ;  /* 0x0000e40001257983 */ /* 0x000ea80000300800 */
        /* <DEDUP_REMOVED lines=9> */
[----:B------:R0:W-:Y:S04]  /*284e0*/  STS.U16 [R60+UR5+0x5140], R61 ;  /* 0x0051403d3c007988 */ /* 0x0001e80008000405 */
[----:B------:R-:W-:Y:S04]  /*284f0*/  STS.U16 [R60+UR5+0x5180], R58 ;  /* 0x0051803a3c007988 */ /* 0x000fe80008000405 */
[----:B0-----:R-:W2:Y:S04]  /*28500*/  LDL.LU R61, [R1+0x70] ;  /* 0x00007000013d7983 */ /* 0x001ea80000300800 */
[----:B---3--:R0:W-:Y:S04]  /*28510*/  STS.U16 [R60+UR5+0x51c0], R0 ;  /* 0x0051c0003c007988 */ /* 0x0081e80008000405 */
        /* <DEDUP_REMOVED lines=11> */
[----:B----4-:R0:W-:Y:S04]  /*285d0*/  STS.U16 [R60+UR5+0x5540], R59 ;  /* 0x0055403b3c007988 */ /* 0x0101e80008000405 */
[----:B------:R-:W4:Y:S04]  /*285e0*/  LDL.LU R53, [R1+0x11cc] ;  /* 0x0011cc0001357983 */ /* 0x000f280000300800 */
[----:B------:R-:W4:Y:S04]  /*285f0*/  LDL.LU R54, [R1+0x11c8] ;  /* 0x0011c80001367983 */ /* 0x000f280000300800 */
[----:B------:R-:W4:Y:S04]  /*28600*/  LDL.LU R55, [R1+0x11c4] ;  /* 0x0011c40001377983 */ /* 0x000f280000300800 */
[----:B--2---:R1:W-:Y:S04]  /*28610*/  STS.U16 [R60+UR5+0x5500], R3 ;  /* 0x005500033c007988 */ /* 0x0043e80008000405 */
[----:B------:R-:W2:Y:S04]  /*28620*/  LDL.LU R56, [R1+0x11c0] ;  /* 0x0011c00001387983 */ /* 0x000ea80000300800 */
[----:B------:R-:W2:Y:S04]  /*28630*/  LDL.LU R57, [R1+0x118c] ;  /* 0x00118c0001397983 */ /* 0x000ea80000300800 */
[----:B------:R-:W2:Y:S04]  /*28640*/  LDL.LU R58, [R1+0x1188] ;  /* 0x00118800013a7983 */ /* 0x000ea80000300800 */
[----:B0-----:R-:W2:Y:S04]  /*28650*/  LDL.LU R59, [R1+0x1184] ;  /* 0x00118400013b7983 */ /* 0x001ea80000300800 */
[----:B-1----:R-:W2:Y:S04]  /*28660*/  LDL.LU R3, [R1+0x1180] ;  /* 0x0011800001037983 */ /* 0x002ea80000300800 */
[----:B------:R-:W-:Y:S04]  /*28670*/  STS.U16 [R60+UR5+0x55c0], R50 ;  /* 0x0055c0323c007988 */ /* 0x000fe80008000405 */
[----:B------:R-:W-:Y:S04]  /*28680*/  STS.U16 [R60+UR5+0x5580], R37 ;  /* 0x005580253c007988 */ /* 0x000fe80008000405 */
[----:B------:R-:W-:Y:S04]  /*28690*/  STS.U16 [R60+UR5+0x5900], R38 ;  /* 0x005900263c007988 */ /* 0x000fe80008000405 */
[----:B------:R-:W-:Y:S04]  /*286a0*/  STS.U16 [R60+UR5+0x5940], R39 ;  /* 0x005940273c007988 */ /* 0x000fe80008000405 */
[----:B------:R-:W-:Y:S04]  /*286b0*/  STS.U16 [R60+UR5+0x5980], R40 ;  /* 0x005980283c007988 */ /* 0x000fe80008000405 */
[----:B------:R-:W-:Y:S04]  /*286c0*/  STS.U16 [R60+UR5+0x59c0], R41 ;  /* 0x0059c0293c007988 */ /* 0x000fe80008000405 */
[----:B------:R0:W-:Y:S04]  /*286d0*/  STS.U16 [R60+UR5+0x5d40], R61 ;  /* 0x005d403d3c007988 */ /* 0x0001e80008000405 */
[----:B0-----:R-:W2:Y:S04]  /*286e0*/  LDL.LU R61, [R1+0x120] ;  /* 0x00012000013d7983 */ /* 0x001ea80000300800 */
[----:B---3--:R0:W-:Y:S04]  /*286f0*/  STS.U16 [R60+UR5+0x5d00], R0 ;  /* 0x005d00003c007988 */ /* 0x0081e80008000405 */
[----:B0-----:R-:W3:Y:S01]  /*28700*/  LDL.LU R0, [R1+0x11c] ;  /* 0x00011c0001007983 */ /* 0x001ee20000300800 */
[----:B------:R-:W0:Y:S01]  /*28710*/  S2R R50, SR_TID.X ;  /* 0x0000000000327919 */ /* 0x000e220000002100 */
[----:B------:R-:W-:Y:S01]  /*28720*/  PRMT R7, RZ, 0x7610, R7 ;  /* 0x00007610ff077816 */ /* 0x000fe20000000007 */
[----:B------:R-:W-:Y:S01]  /*28730*/  @!P0 IMAD.MOV.U32 R4, RZ, RZ, R36 ;  /* 0x000000ffff048224 */ /* 0x000fe200078e0024 */
[----:B------:R-:W-:-:S04]  /*28740*/  PRMT R6, RZ, 0x7610, R6 ;  /* 0x00007610ff067816 */ /* 0x000fc80000000006 */
[----:B------:R1:W3:Y:S02]  /*28750*/  @!P0 LDG.E.U16 R7, desc[UR66][R4.64] ;  /* 0x0000004204078981 */ /* 0x0002e4000c1e1500 */
[----:B-1----:R-:W-:Y:S02]  /*28760*/  @!P0 IMAD.MOV.U32 R4, RZ, RZ, R34 ;  /* 0x000000ffff048224 */ /* 0x002fe400078e0022 */
[----:B------:R-:W-:-:S05]  /*28770*/  @!P0 IMAD.MOV.U32 R5, RZ, RZ, R35 ;  /* 0x000000ffff058224 */ /* 0x000fca00078e0023 */
[----:B------:R-:W3:Y:S01]  /*28780*/  @!P0 LDG.E.U16 R6, desc[UR66][R4.64] ;  /* 0x0000004204068981 */ /* 0x000ee2000c1e1500 */
[----:B0-----:R-:W-:-:S03]  /*28790*/  LOP3.LUT R50, R50, 0x1f, RZ, 0xc0, !PT ;  /* 0x0000001f32327812 */ /* 0x001fc600078ec0ff */
[----:B------:R-:W3:Y:S02]  /*287a0*/  LDL.LU R5, [R1+0x118] ;  /* 0x0001180001057983 */ /* 0x000ee40000300800 */
[----:B------:R-:W-:Y:S02]  /*287b0*/  IMAD.SHL.U32 R2, R50, 0x2, RZ ;  /* 0x0000000232027824 */ /* 0x000fe400078e00ff */
[----:B------:R-:W3:Y:S04]  /*287c0*/  LDL.LU R34, [R1+0x114] ;  /* 0x0001140001227983 */ /* 0x000ee80000300800 */
[----:B------:R-:W3:Y:S01]  /*287d0*/  LDL.LU R35, [R1+0xe0] ;  /* 0x0000e00001237983 */ /* 0x000ee20000300800 */
[----:B------:R-:W-:-:S03]  /*287e0*/  LOP3.LUT R2, R2, 0x20, RZ, 0x3c, !PT ;  /* 0x0000002002027812 */ /* 0x000fc600078e3cff */
[----:B------:R-:W3:Y:S04]  /*287f0*/  LDL.LU R36, [R1+0xdc] ;  /* 0x0000dc0001247983 */ /* 0x000ee80000300800 */
[----:B------:R-:W3:Y:S04]  /*28800*/  LDL.LU R37, [R1+0xd8] ;  /* 0x0000d80001257983 */ /* 0x000ee80000300800 */
[----:B------:R-:W3:Y:S04]  /*28810*/  LDL.LU R38, [R1+0xd4] ;  /* 0x0000d40001267983 */ /* 0x000ee80000300800 */
[----:B------:R-:W3:Y:S04]  /*28820*/  LDL.LU R39, [R1+0xa0] ;  /* 0x0000a00001277983 */ /* 0x000ee80000300800 */
[----:B------:R-:W3:Y:S04]  /*28830*/  LDL.LU R40, [R1+0x9c] ;  /* 0x00009c0001287983 */ /* 0x000ee80000300800 */
[----:B------:R0:W-:Y:S04]  /*28840*/  STS.U16 [R60+UR5+0x5dc0], R42 ;  /* 0x005dc02a3c007988 */ /* 0x0001e80008000405 */
[----:B------:R-:W3:Y:S04]  /*28850*/  LDL.LU R41, [R1+0x98] ;  /* 0x0000980001297983 */ /* 0x000ee80000300800 */
[----:B------:R1:W-:Y:S04]  /*28860*/  STS.U16 [R60+UR5+0x5d80], R43 ;  /* 0x005d802b3c007988 */ /* 0x0003e80008000405 */
[----:B0-----:R-:W3:Y:S04]  /*28870*/  LDL.LU R42, [R1+0x94] ;  /* 0x00009400012a7983 */ /* 0x001ee80000300800 */
[----:B------:R0:W-:Y:S04]  /*28880*/  STS.U16 [R2+UR5+0x4200], R44 ;  /* 0x0042002c02007988 */ /* 0x0001e80008000405 */
[----:B-1----:R-:W3:Y:S04]  /*28890*/  LDL.LU R43, [R1+0x60] ;  /* 0x00006000012b7983 */ /* 0x002ee80000300800 */
        /* <DEDUP_REMOVED lines=10> */
[----:B-1----:R-:W3:Y:S04]  /*28940*/  LDL.LU R49, [R1+0x1230] ;  /* 0x0012300001317983 */ /* 0x002ee80000300800 */
[----:B------:R0:W-:Y:S04]  /*28950*/  STS.U16 [R2+UR5+0x46c0], R51 ;  /* 0x0046c03302007988 */ /* 0x0001e80008000405 */
[----:B------:R1:W-:Y:S04]  /*28960*/  STS.U16 [R2+UR5+0x4680], R52 ;  /* 0x0046803402007988 */ /* 0x0003e80008000405 */
[----:B----4-:R4:W-:Y:S04]  /*28970*/  STS.U16 [R2+UR5+0x4a00], R53 ;  /* 0x004a003502007988 */ /* 0x0109e80008000405 */
[----:B0-----:R-:W3:Y:S04]  /*28980*/  LDL.LU R51, [R1+0x122c] ;  /* 0x00122c0001337983 */ /* 0x001ee80000300800 */
[----:B-1----:R-:W3:Y:S04]  /*28990*/  LDL.LU R52, [R1+0x11fc] ;  /* 0x0011fc0001347983 */ /* 0x002ee80000300800 */
[----:B------:R0:W-:Y:S04]  /*289a0*/  STS.U16 [R2+UR5+0x4a40], R54 ;  /* 0x004a403602007988 */ /* 0x0001e80008000405 */
[----:B----4-:R-:W4:Y:S04]  /*289b0*/  LDL.LU R53, [R1+0x11f8] ;  /* 0x0011f80001357983 */ /* 0x010f280000300800 */
[----:B------:R1:W-:Y:S04]  /*289c0*/  STS.U16 [R2+UR5+0x4a80], R55 ;  /* 0x004a803702007988 */ /* 0x0003e80008000405 */
[----:B0-----:R-:W4:Y:S04]  /*289d0*/  LDL.LU R54, [R1+0x11f4] ;  /* 0x0011f40001367983 */ /* 0x001f280000300800 */
[----:B--2---:R0:W-:Y:S04]  /*289e0*/  STS.U16 [R2+UR5+0x4ac0], R56 ;  /* 0x004ac03802007988 */ /* 0x0041e80008000405 */
[----:B-1----:R-:W2:Y:S04]  /*289f0*/  LDL.LU R55, [R1+0x11f0] ;  /* 0x0011f00001377983 */ /* 0x002ea80000300800 */
[----:B------:R1:W-:Y:S04]  /*28a00*/  STS.U16 [R2+UR5+0x4e40], R57 ;  /* 0x004e403902007988 */ /* 0x0003e80008000405 */
[----:B0-----:R-:W2:Y:S04]  /*28a10*/  LDL.LU R56, [R1+0x11bc] ;  /* 0x0011bc0001387983 */ /* 0x001ea80000300800 */
[----:B------:R0:W-:Y:S04]  /*28a20*/  STS.U16 [R2+UR5+0x4e00], R58 ;  /* 0x004e003a02007988 */ /* 0x0001e80008000405 */
[----:B-1----:R-:W2:Y:S04]  /*28a30*/  LDL.LU R57, [R1+0x11b8] ;  /* 0x0011b80001397983 */ /* 0x002ea80000300800 */
[----:B------:R1:W-:Y:S04]  /*28a40*/  STS.U16 [R2+UR5+0x4ec0], R59 ;  /* 0x004ec03b02007988 */ /* 0x0003e80008000405 */
[----:B0-----:R-:W2:Y:S04]  /*28a50*/  LDL.LU R58, [R1+0x11b4] ;  /* 0x0011b400013a7983 */ /* 0x001ea80000300800 */
[----:B------:R0:W-:Y:S04]  /*28a60*/  STS.U16 [R2+UR5+0x4e80], R3 ;  /* 0x004e800302007988 */ /* 0x0001e80008000405 */
[----:B-1----:R-:W2:Y:S04]  /*28a70*/  LDL.LU R59, [R1+0x11b0] ;  /* 0x0011b000013b7983 */ /* 0x002ea80000300800 */
[----:B------:R1:W-:Y:S04]  /*28a80*/  STS.U16 [R2+UR5+0x5200], R61 ;  /* 0x0052003d02007988 */ /* 0x0003e80008000405 */
[----:B0-----:R-:W2:Y:S04]  /*28a90*/  LDL.LU R3, [R1+0x117c] ;  /* 0x00117c0001037983 */ /* 0x001ea80000300800 */
[----:B-1----:R-:W2:Y:S04]  /*28aa0*/  LDL.LU R61, [R1+0x1178] ;  /* 0x00117800013d7983 */ /* 0x002ea80000300800 */
[----:B---3--:R0:W-:Y:S04]  /*28ab0*/  STS.U16 [R2+UR5+0x5240], R0 ;  /* 0x0052400002007988 */ /* 0x0081e80008000405 */
[----:B0-----:R-:W3:Y:S01]  /*28ac0*/  LDL.LU R0, [R1+0x1174] ;  /* 0x0011740001007983 */ /* 0x001ee20000300800 */
[----:B------:R-:W-:-:S05]  /*28ad0*/  IMAD.SHL.U32 R50, R50, 0x2, RZ ;  /* 0x0000000232327824 */ /* 0x000fca00078e00ff */
[----:B------:R-:W-:Y:S01]  /*28ae0*/  LOP3.LUT R50, R50, 0x30, RZ, 0x3c, !PT ;  /* 0x0000003032327812 */ /* 0x000fe200078e3cff */
[----:B------:R-:W-:Y:S04]  /*28af0*/  STS.U16 [R2+UR5+0x5280], R5 ;  /* 0x0052800502007988 */ /* 0x000fe80008000405 */
[----:B------:R0:W-:Y:S04]  /*28b00*/  STS.U16 [R2+UR5+0x52c0], R34 ;  /* 0x0052c02202007988 */ /* 0x0001e80008000405 */
[----:B------:R1:W-:Y:S04]  /*28b10*/  STS.U16 [R2+UR5+0x5640], R35 ;  /* 0x0056402302007988 */ /* 0x0003e80008000405 */
[----:B------:R1:W-:Y:S04]  /*28b20*/  STS.U16 [R2+UR5+0x5600], R36 ;  /* 0x0056002402007988 */ /* 0x0003e80008000405 */
[----:B0-----:R-:W3:Y:S04]  /*28b30*/  LDL.LU R34, [R1+0x1170] ;  /* 0x0011700001227983 */ /* 0x001ee80000300800 */
[----:B-1----:R-:W3:Y:S04]  /*28b40*/  LDL.LU R35, [R1+0x110] ;  /* 0x0001100001237983 */ /* 0x002ee80000300800 */
        /* <DEDUP_REMOVED lines=26> */
[----:B0-----:R-:W3:Y:S04]  /*28cf0*/  LDL.LU R49, [R1+0x48] ;  /* 0x0000480001317983 */ /* 0x001ee80000300800 */
[----:B------:R-:W3:Y:S04]  /*28d00*/  LDL.LU R2, [R1+0x44] ;  /* 0x0000440001027983 */ /* 0x000ee80000300800 */
[----:B------:R0:W-:Y:S04]  /*28d10*/  STS.U16 [R50+UR5+0x43c0], R51 ;  /* 0x0043c03332007988 */ /* 0x0001e80008000405 */
[----:B------:R1:W-:Y:S04]  /*28d20*/  STS.U16 [R50+UR5+0x4740], R52 ;  /* 0x0047403432007988 */ /* 0x0003e80008000405 */
[----:B----4-:R4:W-:Y:S04]  /*28d30*/  STS.U16 [R50+UR5+0x4700], R53 ;  /* 0x0047003532007988 */ /* 0x0109e80008000405 */
[----:B0-----:R-:W3:Y:S04]  /*28d40*/  LDL.LU R51, [R1+0x40] ;  /* 0x0000400001337983 */ /* 0x001ee80000300800 */
[----:B-1----:R-:W3:Y:S04]  /*28d50*/  LDL.LU R52, [R1+0x3c] ;  /* 0x00003c0001347983 */ /* 0x002ee80000300800 */
[----:B------:R0:W-:Y:S04]  /*28d60*/  STS.U16 [R50+UR5+0x47c0], R54 ;  /* 0x0047c03632007988 */ /* 0x0001e80008000405 */
[----:B----4-:R-:W4:Y:S04]  /*28d70*/  LDL.LU R53, [R1+0x38] ;  /* 0x0000380001357983 */ /* 0x010f280000300800 */
[----:B--2---:R1:W-:Y:S04]  /*28d80*/  STS.U16 [R50+UR5+0x4780], R55 ;  /* 0x0047803732007988 */ /* 0x0043e80008000405 */
        /* <DEDUP_REMOVED lines=15> */
[----:B0-----:R-:W3:Y:S04]  /*28e80*/  LDL.LU R0, [R1+0x14] ;  /* 0x0000140001007983 */ /* 0x001ee80000300800 */
[----:B------:R-:W3:Y:S04]  /*28e90*/  LDL.LU R4, [R1+0x10] ;  /* 0x0000100001047983 */ /* 0x000ee80000300800 */
[----:B------:R-:W3:Y:S04]  /*28ea0*/  LDL.LU R5, [R1+0xc] ;  /* 0x00000c0001057983 */ /* 0x000ee80000300800 */
[----:B------:R0:W-:Y:S04]  /*28eb0*/  STS.U16 [R50+UR5+0x4f80], R34 ;  /* 0x004f802232007988 */ /* 0x0001e80008000405 */
        /* <DEDUP_REMOVED lines=27> */
[----:B------:R-:W-:Y:S04]  /*29070*/  STS.U16 [R50+UR5+0x5fc0], R49 ;  /* 0x005fc03132007988 */ /* 0x000fe80008000405 */
[----:B------:R0:W-:Y:S04]  /*29080*/  STS.U16 [R50+UR5+0x5f80], R2 ;  /* 0x005f800232007988 */ /* 0x0001e80008000405 */
[----:B-1----:R-:W3:Y:S04]  /*29090*/  LDL.LU R47, [R1+0x3608] ;  /* 0x00360800012f7983 */ /* 0x002ee80000300800 */
[----:B0-----:R-:W3:Y:S01]  /*290a0*/  LDL.LU R48, [R1+0x3604] ;  /* 0x0036040001307983 */ /* 0x001ee20000300800 */
[----:B------:R-:W0:Y:S03]  /*290b0*/  S2R R2, SR_TID.X ;  /* 0x0000000000027919 */ /* 0x000e260000002100 */
[----:B------:R-:W3:Y:S04]  /*290c0*/  LDL.LU R49, [R1+0x3600] ;  /* 0x0036000001317983 */ /* 0x000ee80000300800 */
[----:B------:R-:W3:Y:S01]  /*290d0*/  LDL.LU R50, [R1+0x35fc] ;  /* 0x0035fc0001327983 */ /* 0x000ee20000300800 */
[----:B0-----:R-:W-:-:S05]  /*290e0*/  LOP3.LUT R2, R2, 0x1f, RZ, 0xc0, !PT ;  /* 0x0000001f02027812 */ /* 0x001fca00078ec0ff */
[----:B------:R-:W-:-:S05]  /*290f0*/  IMAD.SHL.U32 R2, R2, 0x2, RZ ;  /* 0x0000000202027824 */ /* 0x000fca00078e00ff */
[----:B------:R0:W-:Y:S04]  /*29100*/  STS.U16 [R2+UR5], R51 ;  /* 0x0000003302007988 */ /* 0x0001e80008000405 */
[----:B------:R1:W-:Y:S04]  /*29110*/  STS.U16 [R2+UR5+0x40], R52 ;  /* 0x0000403402007988 */ /* 0x0003e80008000405 */
[----:B----4-:R4:W-:Y:S04]  /*29120*/  STS.U16 [R2+UR5+0x200], R53 ;  /* 0x0002003502007988 */ /* 0x0109e80008000405 */
[----:B0-----:R-:W3:Y:S04]  /*29130*/  LDL.LU R51, [R1+0x35f8] ;  /* 0x0035f80001337983 */ /* 0x001ee80000300800 */
[----:B-1----:R-:W3:Y:S04]  /*29140*/  LDL.LU R52, [R1+0x35f4] ;  /* 0x0035f40001347983 */ /* 0x002ee80000300800 */
[----:B----4-:R-:W4:Y:S04]  /*29150*/  LDL.LU R53, [R1+0x35f0] ;  /* 0x0035f00001357983 */ /* 0x010f280000300800 */
[----:B--2---:R0:W-:Y:S04]  /*29160*/  STS.U16 [R2+UR5+0x240], R54 ;  /* 0x0002403602007988 */ /* 0x0041e80008000405 */
[----:B------:R1:W-:Y:S04]  /*29170*/  STS.U16 [R2+UR5+0x400], R55 ;  /* 0x0004003702007988 */ /* 0x0003e80008000405 */
[----:B------:R2:W-:Y:S04]  /*29180*/  STS.U16 [R2+UR5+0x440], R56 ;  /* 0x0004403802007988 */ /* 0x0005e80008000405 */
[----:B0-----:R-:W4:Y:S04]  /*29190*/  LDL.LU R54, [R1+0x35ec] ;  /* 0x0035ec0001367983 */ /* 0x001f280000300800 */
[----:B-1----:R-:W4:Y:S04]  /*291a0*/  LDL.LU R55, [R1+0x35e8] ;  /* 0x0035e80001377983 */ /* 0x002f280000300800 */
[----:B--2---:R-:W2:Y:S04]  /*291b0*/  LDL.LU R56, [R1+0x35e4] ;  /* 0x0035e40001387983 */ /* 0x004ea80000300800 */
[----:B------:R0:W-:Y:S04]  /*291c0*/  STS.U16 [R2+UR5+0x600], R57 ;  /* 0x0006003902007988 */ /* 0x0001e80008000405 */
[----:B------:R1:W-:Y:S04]  /*291d0*/  STS.U16 [R2+UR5+0x640], R58 ;  /* 0x0006403a02007988 */ /* 0x0003e80008000405 */
[----:B------:R1:W-:Y:S04]  /*291e0*/  STS.U16 [R2+UR5+0x800], R59 ;  /* 0x0008003b02007988 */ /* 0x0003e80008000405 */
[----:B0-----:R-:W2:Y:S04]  /*291f0*/  LDL.LU R57, [R1+0x35e0] ;  /* 0x0035e00001397983 */ /* 0x001ea80000300800 */
[----:B-1----:R-:W2:Y:S04]  /*29200*/  LDL.LU R58, [R1+0x35dc] ;  /* 0x0035dc00013a7983 */ /* 0x002ea80000300800 */
[----:B------:R-:W2:Y:S04]  /*29210*/  LDL.LU R59, [R1+0x35d8] ;  /* 0x0035d800013b7983 */ /* 0x000ea80000300800 */
[----:B------:R0:W-:Y:S04]  /*29220*/  STS.U16 [R2+UR5+0x840], R3 ;  /* 0x0008400302007988 */ /* 0x0001e80008000405 */
[----:B------:R1:W-:Y:S04]  /*29230*/  STS.U16 [R2+UR5+0xa00], R61 ;  /* 0x000a003d02007988 */ /* 0x0003e80008000405 */
[----:B0-----:R-:W2:Y:S04]  /*29240*/  LDL.LU R3, [R1+0x35d4] ;  /* 0x0035d40001037983 */ /* 0x001ea80000300800 */
[----:B-1----:R-:W2:Y:S04]  /*29250*/  LDL.LU R61, [R1+0x35d0] ;  /* 0x0035d000013d7983 */ /* 0x002ea80000300800 */
[----:B---3--:R0:W-:Y:S04]  /*29260*/  STS.U16 [R2+UR5+0xa40], R0 ;  /* 0x000a400002007988 */ /* 0x0081e80008000405 */
[----:B0-----:R-:W3:Y:S04]  /*29270*/  LDL.LU R0, [R1+0x35cc] ;  /* 0x0035cc0001007983 */ /* 0x001ee80000300800 */
[----:B------:R-:W-:Y:S04]  /*29280*/  STS.U16 [R2+UR5+0xc00], R4 ;  /* 0x000c000402007988 */ /* 0x000fe80008000405 */
[----:B------:R-:W-:Y:S04]  /*29290*/  STS.U16 [R2+UR5+0xc40], R5 ;  /* 0x000c400502007988 */ /* 0x000fe80008000405 */
[----:B--2---:R-:W-:Y:S04]  /*292a0*/  STS.U16 [R2+UR5+0xe40], R61 ;  /* 0x000e403d02007988 */ /* 0x004fe80008000405 */
[----:B---3--:R0:W-:Y:S04]  /*292b0*/  STS.U16 [R2+UR5+0xe00], R0 ;  /* 0x000e000002007988 */ /* 0x0081e80008000405 */
[----:B0-----:R-:W2:Y:S04]  /*292c0*/  LDL.LU R0, [R1+0x35c8] ;  /* 0x0035c80001007983 */ /* 0x001ea80000300800 */
[----:B------:R-:W3:Y:S04]  /*292d0*/  LDL R5, [R1+0x1664] ;  /* 0x0016640001057983 */ /* 0x000ee80000100800 */
[----:B------:R-:W3:Y:S04]  /*292e0*/  LDL R4, [R1+0x1dc8] ;  /* 0x001dc80001047983 */ /* 0x000ee80000100800 */
[----:B------:R-:W2:Y:S04]  /*292f0*/  LDL.LU R61, [R1+0x1e28] ;  /* 0x001e2800013d7983 */ /* 0x000ea80000300800 */
[----:B--2---:R0:W-:Y:S02]  /*29300*/  STL [R1+0x35c0], R61 ;  /* 0x0035c03d01007387 */ /* 0x0041e40000100800 */
[----:B0-----:R-:W-:-:S06]  /*29310*/  PRMT R61, RZ, 0x7610, R61 ;  /* 0x00007610ff3d7816 */ /* 0x001fcc000000003d */
[----:B---3--:R-:W2:Y:S04]  /*29320*/  @!P0 LDG.E.U16 R61, desc[UR66][R4.64] ;  /* 0x00000042043d8981 */ /* 0x008ea8000c1e1500 */
[----:B------:R0:W-:Y:S04]  /*29330*/  STS.U16 [R2+UR5+0x1000], R3 ;  /* 0x0010000302007988 */ /* 0x0001e80008000405 */
[----:B------:R-:W-:Y:S04]  /*29340*/  STS.U16 [R2+UR5+0x1040], R59 ;  /* 0x0010403b02007988 */ /* 0x000fe80008000405 */
[----:B------:R-:W-:Y:S04]  /*29350*/  STS.U16 [R2+UR5+0x1200], R58 ;  /* 0x0012003a02007988 */ /* 0x000fe80008000405 */
[----:B------:R-:W-:Y:S04]  /*29360*/  STS.U16 [R2+UR5+0x1240], R57 ;  /* 0x0012403902007988 */ /* 0x000fe80008000405 */
[----:B------:R-:W-:Y:S04]  /*29370*/  STS.U16 [R2+UR5+0x1400], R56 ;  /* 0x0014003802007988 */ /* 0x000fe80008000405 */
[----:B----4-:R-:W-:Y:S04]  /*29380*/  STS.U16 [R2+UR5+0x1440], R55 ;  /* 0x0014403702007988 */ /* 0x010fe80008000405 */
[----:B------:R-:W-:Y:S04]  /*29390*/  STS.U16 [R2+UR5+0x1600], R54 ;  /* 0x0016003602007988 */ /* 0x000fe80008000405 */
        /* <DEDUP_REMOVED lines=40> */
[----:B------:R1:W-:Y:S04]  /*29620*/  STS.U16 [R2+UR5+0x3e40], R13 ;  /* 0x003e400d02007988 */ /* 0x0003e80008000405 */
[----:B------:R-:W-:Y:S04]  /*29630*/  STS.U16 [R60+UR5+0x80], R12 ;  /* 0x0000800c3c007988 */ /* 0x000fe80008000405 */
[----:B------:R-:W-:Y:S04]  /*29640*/  STS.U16 [R60+UR5+0xc0], R11 ;  /* 0x0000c00b3c007988 */ /* 0x000fe80008000405 */
[----:B------:R-:W-:Y:S04]  /*29650*/  STS.U16 [R60+UR5+0x280], R10 ;  /* 0x0002800a3c007988 */ /* 0x000fe80008000405 */
[----:B------:R-:W-:Y:S04]  /*29660*/  STS.U16 [R60+UR5+0x2c0], R9 ;  /* 0x0002c0093c007988 */ /* 0x000fe80008000405 */
[----:B------:R-:W-:Y:S04]  /*29670*/  STS.U16 [R60+UR5+0x480], R8 ;  /* 0x000480083c007988 */ /* 0x000fe80008000405 */
[----:B0-----:R-:W3:Y:S04]  /*29680*/  LDL.LU R3, [R1+0x1e30] ;  /* 0x001e300001037983 */ /* 0x001ee80000300800 */
[----:B------:R-:W-:Y:S04]  /*29690*/  STS.U16 [R60+UR5+0x4c0], R7 ;  /* 0x0004c0073c007988 */ /* 0x000fe80008000405 */
[----:B-1----:R-:W4:Y:S04]  /*296a0*/  LDL.LU R2, [R1+0x1e38] ;  /* 0x001e380001027983 */ /* 0x002f280000300800 */
[----:B------:R0:W-:Y:S04]  /*296b0*/  STS.U16 [R60+UR5+0x680], R6 ;  /* 0x000680063c007988 */ /* 0x0001e80008000405 */
[----:B0-----:R-:W3:Y:S04]  /*296c0*/  LDL.LU R60, [R1+0x35c4] ;  /* 0x0035c400013c7983 */ /* 0x001ee80000300800 */
[----:B--2---:R0:W-:Y:S04]  /*296d0*/  STL [R1+0x1234], R61 ;  /* 0x0012343d01007387 */ /* 0x0041e80000100800 */
[----:B0-----:R-:W2:Y:S04]  /*296e0*/  LDL.LU R61, [R1+0x35c0] ;  /* 0x0035c000013d7983 */ /* 0x001ea80000300800 */
[----:B------:R-:W2:Y:S04]  /*296f0*/  LDL R4, [R1+0x1660] ;  /* 0x0016600001047983 */ /* 0x000ea80000100800 */
[----:B------:R-:W2:Y:S01]  /*29700*/  LDL R5, [R1+0x1dc4] ;  /* 0x001dc40001057983 */ /* 0x000ea20000100800 */
[----:B---3--:R-:W-:-:S02]  /*29710*/  PRMT R60, RZ, 0x7610, R60 ;  /* 0x00007610ff3c7816 */ /* 0x008fc4000000003c */
[----:B--2---:R-:W-:-:S04]  /*29720*/  @!P0 LOP3.LUT R5, R5, R4, RZ, 0x3c, !PT ;  /* 0x0000000405058212 */ /* 0x004fc800078e3cff */
[----:B------:R-:W-:-:S04]  /*29730*/  @!P0 LOP3.LUT R4, R5, R4, RZ, 0x3c, !PT ;  /* 0x0000000405048212 */ /* 0x000fc800078e3cff */
[----:B------:R-:W-:-:S05]  /*29740*/  @!P0 LOP3.LUT R5, R5, R4, RZ, 0x3c, !PT ;  /* 0x0000000405058212 */ /* 0x000fca00078e3cff */
[----:B------:R-:W2:Y:S04]  /*29750*/  @!P0 LDG.E.U16 R60, desc[UR66][R4.64] ;  /* 0x00000042043c8981 */ /* 0x000ea8000c1e1500 */
[----:B--2---:R0:W-:Y:S04]  /*29760*/  STL [R1+0x1230], R60 ;  /* 0x0012303c01007387 */ /* 0x0041e80000100800 */
[----:B0-----:R-:W2:Y:S04]  /*29770*/  LDL.LU R60, [R1+0x35bc] ;  /* 0x0035bc00013c7983 */ /* 0x001ea80000300800 */
[----:B------:R-:W3:Y:S04]  /*29780*/  LDL R4, [R1+0x1dbc] ;  /* 0x001dbc0001047983 */ /* 0x000ee80000100800 */
[----:B------:R-:W3:Y:S01]  /*29790*/  LDL R5, [R1+0x1dc0] ;  /* 0x001dc00001057983 */ /* 0x000ee20000100800 */
[----:B------:R-:W-:-:S02]  /*297a0*/  PRMT R0, RZ, 0x7610, R0 ;  /* 0x00007610ff007816 */ /* 0x000fc40000000000 */
[----:B---3--:R-:W-:-:S04]  /*297b0*/  @!P0 LOP3.LUT R5, R5, R4, RZ, 0x3c, !PT ;  /* 0x0000000405058212 */ /* 0x008fc800078e3cff */
[----:B------:R-:W-:-:S04]  /*297c0*/  @!P0 LOP3.LUT R4, R5, R4, RZ, 0x3c, !PT ;  /* 0x0000000405048212 */ /* 0x000fc800078e3cff */
[----:B------:R-:W-:-:S05]  /*297d0*/  @!P0 LOP3.LUT R5, R5, R4, RZ, 0x3c, !PT ;  /* 0x0000000405058212 */ /* 0x000fca00078e3cff */
[----:B------:R-:W3:Y:S04]  /*297e0*/  @!P0 LDG.E.U16 R0, desc[UR66][R4.64] ;  /* 0x0000004204008981 */ /* 0x000ee8000c1e1500 */
[----:B---3--:R0:W-:Y:S04]  /*297f0*/  STL [R1+0x122c], R0 ;  /* 0x00122c0001007387 */ /* 0x0081e80000100800 */
[----:B0-----:R-:W3:Y:S04]  /*29800*/  LDL.LU R0, [R1+0x35b8] ;  /* 0x0035b80001007983 */ /* 0x001ee80000300800 */
[----:B------:R-:W3:Y:S04]  /*29810*/  LDL R4, [R1+0x1db4] ;  /* 0x001db40001047983 */ /* 0x000ee80000100800 */
[----:B------:R-:W3:Y:S01]  /*29820*/  LDL R5, [R1+0x1db8] ;  /* 0x001db80001057983 */ /* 0x000ee20000100800 */
[----:B--2---:R-:W-:-:S02]  /*29830*/  PRMT R60, RZ, 0x7610, R60 ;  /* 0x00007610ff3c7816 */ /* 0x004fc4000000003c */
[----:B---3--:R-:W-:-:S04]  /*29840*/  @!P0 LOP3.LUT R5, R5, R4, RZ, 0x3c, !PT ;  /* 0x0000000405058212 */ /* 0x008fc800078e3cff */
        /* <DEDUP_REMOVED lines=582> */
[----:B------:R-:W3:Y:S02]  /*2bcb0*/  LDL R5, [R1+0x1ac8] ;  /* 0x001ac80001057983 */ /* 0x000ee40000100800 */
[----:B---3--:R-:W-:-:S02]  /*2bcc0*/  @!P0 LOP3.LUT R5, R5, R4, RZ, 0x3c, !PT ;  /* 0x0000000405058212 */ /* 0x008fc400078e3cff */
[----:B--2---:R-:W-:Y:S02]  /*2bcd0*/  PRMT R60, RZ, 0x7610, R60 ;  /* 0x00007610ff3c7816 */ /* 0x004fe4000000003c */
        /* <DEDUP_REMOVED lines=551> */
[----:B------:R0:W2:Y:S04]  /*2df50*/  @!P0 LDG.E.U16 R60, desc[UR66][R4.64] ;  /* 0x00000042043c8981 */ /* 0x0000a8000c1e1500 */
[----:B------:R-:W0:Y:S04]  /*2df60*/  LDL R4, [R1+0x1834] ;  /* 0x0018340001047983 */ /* 0x000e280000100800 */
[----:B------:R-:W0:Y:S01]  /*2df70*/  LDL R5, [R1+0x1838] ;  /* 0x0018380001057983 */ /* 0x000e220000100800 */
[----:B------:R-:W-:Y:S02]  /*2df80*/  PRMT R0, RZ, 0x7610, R0 ;  /* 0x00007610ff007816 */ /* 0x000fe40000000000 */
[----:B0-----:R-:W-:-:S04]  /*2df90*/  @!P0 LOP3.LUT R5, R5, R4, RZ, 0x3c, !PT ;  /* 0x0000000405058212 */ /* 0x001fc800078e3cff */
[----:B------:R-:W-:-:S04]  /*2dfa0*/  @!P0 LOP3.LUT R4, R5, R4, RZ, 0x3c, !PT ;  /* 0x0000000405048212 */ /* 0x000fc800078e3cff */
[----:B------:R-:W-:Y:S01]  /*2dfb0*/  @!P0 LOP3.LUT R5, R5, R4, RZ, 0x3c, !PT ;  /* 0x0000000405058212 */ /* 0x000fe200078e3cff */
[----:B--2---:R0:W-:Y:S04]  /*2dfc0*/  STL [R1+0x3354], R60 ;  /* 0x0033543c01007387 */ /* 0x0041e80000100800 */
[----:B------:R1:W2:Y:S01]  /*2dfd0*/  @!P0 LDG.E.U16 R0, desc[UR66][R4.64] ;  /* 0x0000004204008981 */ /* 0x0002a2000c1e1500 */
[----:B------:R-:W-:-:S03]  /*2dfe0*/  PRMT R59, RZ, 0x7610, R59 ;  /* 0x00007610ff3b7816 */ /* 0x000fc6000000003b */
[----:B0-----:R-:W3:Y:S04]  /*2dff0*/  LDL R60, [R1+0x1808] ;  /* 0x00180800013c7983 */ /* 0x001ee80000100800 */
[----:B------:R-:W1:Y:S04]  /*2e000*/  LDL R4, [R1+0x181c] ;  /* 0x00181c0001047983 */ /* 0x000e680000100800 */
[----:B------:R-:W1:Y:S02]  /*2e010*/  LDL R5, [R1+0x1820] ;  /* 0x0018200001057983 */ /* 0x000e640000100800 */
[----:B-1----:R-:W-:-:S04]  /*2e020*/  @!P0 LOP3.LUT R5, R5, R4, RZ, 0x3c, !PT ;  /* 0x0000000405058212 */ /* 0x002fc800078e3cff */
[----:B------:R-:W-:-:S04]  /*2e030*/  @!P0 LOP3.LUT R4, R5, R4, RZ, 0x3c, !PT ;  /* 0x0000000405048212 */ /* 0x000fc800078e3cff */
[----:B------:R-:W-:Y:S01]  /*2e040*/  @!P0 LOP3.LUT R5, R5, R4, RZ, 0x3c, !PT ;  /* 0x0000000405058212 */ /* 0x000fe200078e3cff */
[----:B--2---:R0:W-:Y:S04]  /*2e050*/  STL [R1+0x3358], R0 ;  /* 0x0033580001007387 */ /* 0x0041e80000100800 */
[----:B------:R-:W2:Y:S01]  /*2e060*/  @!P0 LDG.E.U16 R59, desc[UR66][R4.64] ;  /* 0x00000042043b8981 */ /* 0x000ea2000c1e1500 */
[----:B------:R-:W-:-:S03]  /*2e070*/  PRMT R58, RZ, 0x7610, R58 ;  /* 0x00007610ff3a7816 */ /* 0x000fc6000000003a */
[----:B0-----:R-:W3:Y:S04]  /*2e080*/  LDL R0, [R1+0x1804] ;  /* 0x0018040001007983 */ /* 0x001ee80000100800 */
[----:B------:R-:W3:Y:S04]  /*2e090*/  LDL R4, [R1+0x1814] ;  /* 0x0018140001047983 */ /* 0x000ee80000100800 */
[----:B------:R-:W3:Y:S04]  /*2e0a0*/  LDL R5, [R1+0x1818] ;  /* 0x0018180001057983 */ /* 0x000ee80000100800 */
[----:B--2---:R0:W-:Y:S04]  /*2e0b0*/  STL [R1+0x3380], R59 ;  /* 0x0033803b01007387 */ /* 0x0041e80000100800 */
[----:B0-----:R-:W2:Y:S01]  /*2e0c0*/  LDL R59, [R1+0x1810] ;  /* 0x00181000013b7983 */ /* 0x001ea20000100800 */
[----:B---3--:R-:W-:-:S04]  /*2e0d0*/  @!P0 LOP3.LUT R5, R5, R4, RZ, 0x3c, !PT ;  /* 0x0000000405058212 */ /* 0x008fc800078e3cff */
[----:B------:R-:W-:-:S04]  /*2e0e0*/  @!P0 LOP3.LUT R4, R5, R4, RZ, 0x3c, !PT ;  /* 0x0000000405048212 */ /* 0x000fc800078e3cff */
[----:B------:R-:W-:-:S05]  /*2e0f0*/  @!P0 LOP3.LUT R5, R5, R4, RZ, 0x3c, !PT ;  /* 0x0000000405058212 */ /* 0x000fca00078e3cff */
[----:B------:R2:W3:Y:S04]  /*2e100*/  @!P0 LDG.E.U16 R58, desc[UR66][R4.64] ;  /* 0x00000042043a8981 */ /* 0x0004e8000c1e1500 */
[----:B------:R-:W3:Y:S01]  /*2e110*/  LDL R5, [R1+0x180c] ;  /* 0x00180c0001057983 */ /* 0x000ee20000100800 */
[----:B------:R-:W-:Y:S01]  /*2e120*/  PRMT R57, RZ, 0x7610, R57 ;  /* 0x00007610ff397816 */ /* 0x000fe20000000039 */
[----:B--2---:R-:W-:-:S05]  /*2e130*/  @!P0 IMAD.MOV.U32 R4, RZ, RZ, R59 ;  /* 0x000000ffff048224 */ /* 0x004fca00078e003b */
[----:B---3--:R0:W2:Y:S04]  /*2e140*/  @!P0 LDG.E.U16 R57, desc[UR66][R4.64] ;  /* 0x0000004204398981 */ /* 0x0080a8000c1e1500 */
[----:B------:R1:W-:Y:S04]  /*2e150*/  STL [R1+0x3384], R58 ;  /* 0x0033843a01007387 */ /* 0x0003e80000100800 */
[----:B------:R-:W3:Y:S01]  /*2e160*/  LDL R59, [R1+0x17f8] ;  /* 0x0017f800013b7983 */ /* 0x000ee20000100800 */
[----:B------:R-:W-:Y:S01]  /*2e170*/  PRMT R56, RZ, 0x7610, R56 ;  /* 0x00007610ff387816 */ /* 0x000fe20000000038 */
[----:B0-----:R-:W-:-:S02]  /*2e180*/  @!P0 IMAD.MOV.U32 R4, RZ, RZ, R60 ;  /* 0x000000ffff048224 */ /* 0x001fc400078e003c */
[----:B------:R-:W-:-:S05]  /*2e190*/  @!P0 IMAD.MOV.U32 R5, RZ, RZ, R0 ;  /* 0x000000ffff058224 */ /* 0x000fca00078e0000 */
[----:B------:R-:W3:Y:S04]  /*2e1a0*/  @!P0 LDG.E.U16 R56, desc[UR66][R4.64] ;  /* 0x0000004204388981 */ /* 0x000ee8000c1e1500 */
[----:B--2---:R0:W-:Y:S04]  /*2e1b0*/  STL [R1+0x335c], R57 ;  /* 0x00335c3901007387 */ /* 0x0041e80000100800 */
[----:B------:R-:W2:Y:S01]  /*2e1c0*/  LDL R5, [R1+0x17fc] ;  /* 0x0017fc0001057983 */ /* 0x000ea20000100800 */
[----:B------:R-:W-:-:S03]  /*2e1d0*/  PRMT R55, RZ, 0x7610, R55 ;  /* 0x00007610ff377816 */ /* 0x000fc60000000037 */
[----:B------:R-:W2:Y:S04]  /*2e1e0*/  LDL R60, [R1+0x17e0] ;  /* 0x0017e000013c7983 */ /* 0x000ea80000100800 */
[----:B-1----:R-:W2:Y:S04]  /*2e1f0*/  LDL R58, [R1+0x17d4] ;  /* 0x0017d400013a7983 */ /* 0x002ea80000100800 */
[----:B------:R-:W2:Y:S04]  /*2e200*/  LDL R0, [R1+0x17d8] ;  /* 0x0017d80001007983 */ /* 0x000ea80000100800 */
[----:B0-----:R-:W2:Y:S04]  /*2e210*/  LDL R57, [R1+0x1800] ;  /* 0x0018000001397983 */ /* 0x001ea80000100800 */
[----:B---3--:R0:W-:Y:S01]  /*2e220*/  STL [R1+0x3360], R56 ;  /* 0x0033603801007387 */ /* 0x0081e20000100800 */
[----:B------:R-:W-:-:S03]  /*2e230*/  PRMT R54, RZ, 0x7610, R54 ;  /* 0x00007610ff367816 */ /* 0x000fc60000000036 */
[----:B0-----:R-:W3:Y:S01]  /*2e240*/  LDL R56, [R1+0x17d0] ;  /* 0x0017d00001387983 */ /* 0x001ee20000100800 */
[----:B--2---:R-:W-:-:S03]  /*2e250*/  @!P0 IMAD.MOV.U32 R4, RZ, RZ, R57 ;  /* 0x000000ffff048224 */ /* 0x004fc600078e0039 */
[----:B------:R-:W2:Y:S04]  /*2e260*/  LDL R57, [R1+0x17cc] ;  /* 0x0017cc0001397983 */ /* 0x000ea80000100800 */
[----:B------:R0:W2:Y:S04]  /*2e270*/  @!P0 LDG.E.U16 R55, desc[UR66][R4.64] ;  /* 0x0000004204378981 */ /* 0x0000a8000c1e1500 */
[----:B------:R-:W3:Y:S01]  /*2e280*/  LDL R5, [R1+0x17f4] ;  /* 0x0017f40001057983 */ /* 0x000ee20000100800 */
[----:B0-----:R-:W-:-:S03]  /*2e290*/  @!P0 IMAD.MOV.U32 R4, RZ, RZ, R59 ;  /* 0x000000ffff048224 */ /* 0x001fc600078e003b */
[----:B--2---:R0:W-:Y:S01]  /*2e2a0*/  STL [R1+0x3364], R55 ;  /* 0x0033643701007387 */ /* 0x0041e20000100800 */
[----:B------:R-:W-:-:S03]  /*2e2b0*/  PRMT R53, RZ, 0x7610, R53 ;  /* 0x00007610ff357816 */ /* 0x000fc60000000035 */
[----:B------:R-:W2:Y:S04]  /*2e2c0*/  LDL R59, [R1+0x17c4] ;  /* 0x0017c400013b7983 */ /* 0x000ea80000100800 */
[----:B---3--:R1:W3:Y:S04]  /*2e2d0*/  @!P0 LDG.E.U16 R54, desc[UR66][R4.64] ;  /* 0x0000004204368981 */ /* 0x0082e8000c1e1500 */
[----:B0-----:R-:W2:Y:S04]  /*2e2e0*/  LDL R55, [R1+0x17c8] ;  /* 0x0017c80001377983 */ /* 0x001ea80000100800 */
[----:B------:R-:W2:Y:S01]  /*2e2f0*/  LDL R5, [R1+0x17dc] ;  /* 0x0017dc0001057983 */ /* 0x000ea20000100800 */
[----:B-1----:R-:W-:Y:S01]  /*2e300*/  @!P0 IMAD.MOV.U32 R4, RZ, RZ, R60 ;  /* 0x000000ffff048224 */ /* 0x002fe200078e003c */
[----:B------:R-:W-:-:S02]  /*2e310*/  PRMT R52, RZ, 0x7610, R52 ;  /* 0x00007610ff347816 */ /* 0x000fc40000000034 */
[----:B------:R-:W-:Y:S02]  /*2e320*/  PRMT R51, RZ, 0x7610, R51 ;  /* 0x00007610ff337816 */ /* 0x000fe40000000033 */
[----:B------:R-:W-:Y:S01]  /*2e330*/  PRMT R50, RZ, 0x7610, R50 ;  /* 0x00007610ff327816 */ /* 0x000fe20000000032 */
[----:B--2---:R0:W2:Y:S02]  /*2e340*/  @!P0 LDG.E.U16 R53, desc[UR66][R4.64] ;  /* 0x0000004204358981 */ /* 0x0040a4000c1e1500 */
[----:B0-----:R-:W-:Y:S02]  /*2e350*/  @!P0 IMAD.MOV.U32 R4, RZ, RZ, R0 ;  /* 0x000000ffff048224 */ /* 0x001fe400078e0000 */
[----:B------:R-:W-:-:S05]  /*2e360*/  @!P0 IMAD.MOV.U32 R5, RZ, RZ, R58 ;  /* 0x000000ffff058224 */ /* 0x000fca00078e003a */
[----:B------:R0:W4:Y:S02]  /*2e370*/  @!P0 LDG.E.U16 R52, desc[UR66][R4.64] ;  /* 0x0000004204348981 */ /* 0x000124000c1e1500 */
[----:B0-----:R-:W-:Y:S02]  /*2e380*/  @!P0 IMAD.MOV.U32 R4, RZ, RZ, R56 ;  /* 0x000000ffff048224 */ /* 0x001fe400078e0038 */
[----:B------:R-:W-:-:S05]  /*2e390*/  @!P0 IMAD.MOV.U32 R5, RZ, RZ, R57 ;  /* 0x000000ffff058224 */ /* 0x000fca00078e0039 */
[----:B------:R0:W4:Y:S04]  /*2e3a0*/  @!P0 LDG.E.U16 R51, desc[UR66][R4.64] ;  /* 0x0000004204338981 */ /* 0x000128000c1e1500 */
[----:B---3--:R1:W-:Y:S01]  /*2e3b0*/  STL [R1+0x3368], R54 ;  /* 0x0033683601007387 */ /* 0x0083e20000100800 */
[----:B0-----:R-:W-:Y:S02]  /*2e3c0*/  @!P0 IMAD.MOV.U32 R4, RZ, RZ, R55 ;  /* 0x000000ffff048224 */ /* 0x001fe400078e0037 */
[----:B------:R-:W-:-:S05]  /*2e3d0*/  @!P0 IMAD.MOV.U32 R5, RZ, RZ, R59 ;  /* 0x000000ffff058224 */ /* 0x000fca00078e003b */
[----:B------:R-:W3:Y:S04]  /*2e3e0*/  @!P0 LDG.E.U16 R50, desc[UR66][R4.64] ;  /* 0x0000004204328981 */ /* 0x000ee8000c1e1500 */
[----:B--2---:R0:W-:Y:S04]  /*2e3f0*/  STL [R1+0x337c], R53 ;  /* 0x00337c3501007387 */ /* 0x0041e80000100800 */
[----:B------:R-:W2:Y:S04]  /*2e400*/  LDL R58, [R1+0x17bc] ;  /* 0x0017bc00013a7983 */ /* 0x000ea80000100800 */
[----:B------:R-:W2:Y:S04]  /*2e410*/  LDL R0, [R1+0x17c0] ;  /* 0x0017c00001007983 */ /* 0x000ea80000100800 */
[----:B----4-:R4:W-:Y:S04]  /*2e420*/  STL [R1+0x3388], R52 ;  /* 0x0033883401007387 */ /* 0x0109e80000100800 */
[----:B------:R-:W2:Y:S04]  /*2e430*/  LDL R57, [R1+0x17b4] ;  /* 0x0017b40001397983 */ /* 0x000ea80000100800 */
[----:B------:R-:W2:Y:S04]  /*2e440*/  LDL R56, [R1+0x17b8] ;  /* 0x0017b80001387983 */ /* 0x000ea80000100800 */
[----:B------:R0:W-:Y:S04]  /*2e450*/  STL [R1+0x336c], R51 ;  /* 0x00336c3301007387 */ /* 0x0001e80000100800 */
[----:B------:R-:W2:Y:S04]  /*2e460*/  LDL R55, [R1+0x179c] ;  /* 0x00179c0001377983 */ /* 0x000ea80000100800 */
[----:B-1----:R-:W2:Y:S04]  /*2e470*/  LDL R54, [R1+0x17a0] ;  /* 0x0017a00001367983 */ /* 0x002ea80000100800 */
[----:B0-----:R-:W2:Y:S04]  /*2e480*/  LDL R53, [R1+0x1794] ;  /* 0x0017940001357983 */ /* 0x001ea80000100800 */
[----:B----4-:R-:W4:Y:S01]  /*2e490*/  LDL R52, [R1+0x1798] ;  /* 0x0017980001347983 */ /* 0x010f220000100800 */
[----:B------:R-:W-:-:S03]  /*2e4a0*/  PRMT R49, RZ, 0x7610, R49 ;  /* 0x00007610ff317816 */ /* 0x000fc60000000031 */
[----:B---3--:R0:W-:Y:S04]  /*2e4b0*/  STL [R1+0x3370], R50 ;  /* 0x0033703201007387 */ /* 0x0081e80000100800 */
[----:B------:R-:W3:Y:S01]  /*2e4c0*/  LDL R51, [R1+0x178c] ;  /* 0x00178c0001337983 */ /* 0x000ee20000100800 */
[----:B------:R-:W-:Y:S02]  /*2e4d0*/  PRMT R48, RZ, 0x7610, R48 ;  /* 0x00007610ff307816 */ /* 0x000fe40000000030 */
[----:B------:R-:W-:Y:S01]  /*2e4e0*/  PRMT R47, RZ, 0x7610, R47 ;  /* 0x00007610ff2f7816 */ /* 0x000fe2000000002f */
[----:B--2---:R-:W-:Y:S02]  /*2e4f0*/  @!P0 IMAD.MOV.U32 R5, RZ, RZ, R58 ;  /* 0x000000ffff058224 */ /* 0x004fe400078e003a */
[----:B------:R-:W-:-:S02]  /*2e500*/  @!P0 IMAD.MOV.U32 R4, RZ, RZ, R0 ;  /* 0x000000ffff048224 */ /* 0x000fc400078e0000 */
[----:B------:R-:W2:Y:S04]  /*2e510*/  LDL R0, [R1+0x1790] ;  /* 0x0017900001007983 */ /* 0x000ea80000100800 */
[----:B------:R1:W2:Y:S02]  /*2e520*/  @!P0 LDG.E.U16 R49, desc[UR66][R4.64] ;  /* 0x0000004204318981 */ /* 0x0002a4000c1e1500 */
[----:B-1----:R-:W-:Y:S02]  /*2e530*/  @!P0 IMAD.MOV.U32 R5, RZ, RZ, R57 ;  /* 0x000000ffff058224 */ /* 0x002fe400078e0039 */
[----:B------:R-:W-:-:S05]  /*2e540*/  @!P0 IMAD.MOV.U32 R4, RZ, RZ, R56 ;  /* 0x000000ffff048224 */ /* 0x000fca00078e0038 */
[----:B------:R1:W2:Y:S02]  /*2e550*/  @!P0 LDG.E.U16 R48, desc[UR66][R4.64] ;  /* 0x0000004204308981 */ /* 0x0002a4000c1e1500 */
[----:B-1----:R-:W-:Y:S02]  /*2e560*/  @!P0 IMAD.MOV.U32 R5, RZ, RZ, R55 ;  /* 0x000000ffff058224 */ /* 0x002fe400078e0037 */
[----:B------:R-:W-:-:S05]  /*2e570*/  @!P0 IMAD.MOV.U32 R4, RZ, RZ, R54 ;  /* 0x000000ffff048224 */ /* 0x000fca00078e0036 */
[----:B------:R4:W2:Y:S01]  /*2e580*/  @!P0 LDG.E.U16 R47, desc[UR66][R4.64] ;  /* 0x00000042042f8981 */ /* 0x0008a2000c1e1500 */
[----:B------:R-:W-:Y:S02]  /*2e590*/  PRMT R46, RZ, 0x7610, R46 ;  /* 0x00007610ff2e7816 */ /* 0x000fe4000000002e */
[----:B------:R-:W-:Y:S01]  /*2e5a0*/  PRMT R45, RZ, 0x7610, R45 ;  /* 0x00007610ff2d7816 */ /* 0x000fe2000000002d */
[----:B----4-:R-:W-:Y:S02]  /*2e5b0*/  @!P0 IMAD.MOV.U32 R4, RZ, RZ, R52 ;  /* 0x000000ffff048224 */ /* 0x010fe400078e0034 */
[----:B------:R-:W-:-:S05]  /*2e5c0*/  @!P0 IMAD.MOV.U32 R5, RZ, RZ, R53 ;  /* 0x000000ffff058224 */ /* 0x000fca00078e0035 */
[----:B------:R3:W4:Y:S02]  /*2e5d0*/  @!P0 LDG.E.U16 R46, desc[UR66][R4.64] ;  /* 0x00000042042e8981 */ /* 0x000724000c1e1500 */
[----:B---3--:R-:W-:Y:S02]  /*2e5e0*/  @!P0 IMAD.MOV.U32 R5, RZ, RZ, R51 ;  /* 0x000000ffff058224 */ /* 0x008fe400078e0033 */
[----:B--2---:R-:W-:Y:S01]  /*2e5f0*/  @!P0 IMAD.MOV.U32 R4, RZ, RZ, R0 ;  /* 0x000000ffff048224 */ /* 0x004fe200078e0000 */
[----:B------:R1:W-:Y:S04]  /*2e600*/  STL [R1+0x3374], R49 ;  /* 0x0033743101007387 */ /* 0x0003e80000100800 */
[----:B0-----:R-:W2:Y:S04]  /*2e610*/  LDL R50, [R1+0x1784] ;  /* 0x0017840001327983 */ /* 0x001ea80000100800 */
[----:B------:R2:W3:Y:S04]  /*2e620*/  @!P0 LDG.E.U16 R45, desc[UR66][R4.64] ;  /* 0x00000042042d8981 */ /* 0x0004e8000c1e1500 */
[----:B-1----:R-:W3:Y:S04]  /*2e630*/  LDL R49, [R1+0x1788] ;  /* 0x0017880001317983 */ /* 0x002ee80000100800 */
[----:B------:R-:W-:Y:S04]  /*2e640*/  STL [R1+0x3378], R48 ;  /* 0x0033783001007387 */ /* 0x000fe80000100800 */
[----:B------:R0:W-:Y:S04]  /*2e650*/  STL [R1+0x338c], R47 ;  /* 0x00338c2f01007387 */ /* 0x0001e80000100800 */
[----:B------:R-:W3:Y:S04]  /*2e660*/  LDL R53, [R1+0x177c] ;  /* 0x00177c0001357983 */ /* 0x000ee80000100800 */
[----:B0-----:R-:W3:Y:S04]  /*2e670*/  LDL R47, [R1+0x1780] ;  /* 0x00178000012f7983 */ /* 0x001ee80000100800 */
[----:B----4-:R0:W-:Y:S04]  /*2e680*/  STL [R1+0x3390], R46 ;  /* 0x0033902e01007387 */ /* 0x0101e80000100800 */
[----:B------:R-:W4:Y:S04]  /*2e690*/  LDL R52, [R1+0x1774] ;  /* 0x0017740001347983 */ /* 0x000f280000100800 */
[----:B------:R-:W4:Y:S01]  /*2e6a0*/  LDL R0, [R1+0x1778] ;  /* 0x0017780001007983 */ /* 0x000f220000100800 */
[----:B------:R-:W-:-:S02]  /*2e6b0*/  PRMT R44, RZ, 0x7610, R44 ;  /* 0x00007610ff2c7816 */ /* 0x000fc4000000002c */
[----:B------:R-:W-:Y:S01]  /*2e6c0*/  PRMT R43, RZ, 0x7610, R43 ;  /* 0x00007610ff2b7816 */ /* 0x000fe2000000002b */
[----:B--2---:R-:W-:Y:S01]  /*2e6d0*/  @!P0 IMAD.MOV.U32 R5, RZ, RZ, R50 ;  /* 0x000000ffff058224 */ /* 0x004fe200078e0032 */
[----:B---3--:R1:W-:Y:S04]  /*2e6e0*/  STL [R1+0x3394], R45 ;  /* 0x0033942d01007387 */ /* 0x0083e80000100800 */
[----:B------:R-:W2:Y:S04]  /*2e6f0*/  LDL R51, [R1+0x175c] ;  /* 0x00175c0001337983 */ /* 0x000ea80000100800 */
[----:B------:R-:W3:Y:S04]  /*2e700*/  LDL R50, [R1+0x1760] ;  /* 0x0017600001327983 */ /* 0x000ee80000100800 */
[----:B------:R-:W3:Y:S01]  /*2e710*/  LDL R48, [R1+0x1758] ;  /* 0x0017580001307983 */ /* 0x000ee20000100800 */
[----:B------:R-:W-:-:S03]  /*2e720*/  @!P0 IMAD.MOV.U32 R4, RZ, RZ, R49 ;  /* 0x000000ffff048224 */ /* 0x000fc600078e0031 */
[----:B------:R-:W3:Y:S04]  /*2e730*/  LDL R49, [R1+0x1754] ;  /* 0x0017540001317983 */ /* 0x000ee80000100800 */
[----:B------:R0:W3:Y:S02]  /*2e740*/  @!P0 LDG.E.U16 R44, desc[UR66][R4.64] ;  /* 0x00000042042c8981 */ /* 0x0000e4000c1e1500 */
[----:B0-----:R-:W-:Y:S02]  /*2e750*/  @!P0 IMAD.MOV.U32 R5, RZ, RZ, R53 ;  /* 0x000000ffff058224 */ /* 0x001fe400078e0035 */
[----:B------:R-:W-:-:S05]  /*2e760*/  @!P0 IMAD.MOV.U32 R4, RZ, RZ, R47 ;  /* 0x000000ffff048224 */ /* 0x000fca00078e002f */
[----:B------:R4:W3:Y:S01]  /*2e770*/  @!P0 LDG.E.U16 R43, desc[UR66][R4.64] ;  /* 0x00000042042b8981 */ /* 0x0008e2000c1e1500 */
[----:B------:R-:W-:Y:S02]  /*2e780*/  PRMT R42, RZ, 0x7610, R42 ;  /* 0x00007610ff2a7816 */ /* 0x000fe4000000002a */
[----:B------:R-:W-:Y:S01]  /*2e790*/  PRMT R41, RZ, 0x7610, R41 ;  /* 0x00007610ff297816 */ /* 0x000fe20000000029 */
[----:B----4-:R-:W-:Y:S02]  /*2e7a0*/  @!P0 IMAD.MOV.U32 R4, RZ, RZ, R0 ;  /* 0x000000ffff048224 */ /* 0x010fe400078e0000 */
[----:B------:R-:W-:-:S05]  /*2e7b0*/  @!P0 IMAD.MOV.U32 R5, RZ, RZ, R52 ;  /* 0x000000ffff058224 */ /* 0x000fca00078e0034 */
[----:B------:R2:W4:Y:S01]  /*2e7c0*/  @!P0 LDG.E.U16 R42, desc[UR66][R4.64] ;  /* 0x00000042042a8981 */ /* 0x000522000c1e1500 */
[----:B------:R-:W-:Y:S01]  /*2e7d0*/  PRMT R40, RZ, 0x7610, R40 ;  /* 0x00007610ff287816 */ /* 0x000fe20000000028 */
[----:B--2---:R-:W-:Y:S02]  /*2e7e0*/  @!P0 IMAD.MOV.U32 R5, RZ, RZ, R51 ;  /* 0x000000ffff058224 */ /* 0x004fe400078e0033 */
[----:B---3--:R-:W-:-:S05]  /*2e7f0*/  @!P0 IMAD.MOV.U32 R4, RZ, RZ, R50 ;  /* 0x000000ffff048224 */ /* 0x008fca00078e0032 */
[----:B------:R0:W2:Y:S04]  /*2e800*/  @!P0 LDG.E.U16 R41, desc[UR66][R4.64] ;  /* 0x0000004204298981 */ /* 0x0000a8000c1e1500 */
[----:B------:R-:W-:Y:S04]  /*2e810*/  STL [R1+0x3398], R44 ;  /* 0x0033982c01007387 */ /* 0x000fe80000100800 */
[----:B------:R-:W3:Y:S04]  /*2e820*/  LDL R47, [R1+0x174c] ;  /* 0x00174c00012f7983 */ /* 0x000ee80000100800 */
[----:B------:R-:W3:Y:S01]  /*2e830*/  LDL R46, [R1+0x1750] ;  /* 0x00175000012e7983 */ /* 0x000ee20000100800 */
[----:B0-----:R-:W-:-:S02]  /*2e840*/  @!P0 IMAD.MOV.U32 R4, RZ, RZ, R48 ;  /* 0x000000ffff048224 */ /* 0x001fc400078e0030 */
[----:B------:R-:W-:-:S05]  /*2e850*/  @!P0 IMAD.MOV.U32 R5, RZ, RZ, R49 ;  /* 0x000000ffff058224 */ /* 0x000fca00078e0031 */
[----:B------:R3:W3:Y:S04]  /*2e860*/  @!P0 LDG.E.U16 R40, desc[UR66][R4.64] ;  /* 0x0000004204288981 */ /* 0x0006e8000c1e1500 */
[----:B------:R0:W-:Y:S04]  /*2e870*/  STL [R1+0x339c], R43 ;  /* 0x00339c2b01007387 */ /* 0x0001e80000100800 */
[----:B-1----:R-:W3:Y:S04]  /*2e880*/  LDL R45, [R1+0x1744] ;  /* 0x00174400012d7983 */ /* 0x002ee80000100800 */
[----:B------:R-:W3:Y:S01]  /*2e890*/  LDL R0, [R1+0x1748] ;  /* 0x0017480001007983 */ /* 0x000ee20000100800 */
[----:B------:R-:W-:-:S03]  /*2e8a0*/  PRMT R39, RZ, 0x7610, R39 ;  /* 0x00007610ff277816 */ /* 0x000fc60000000027 */
[----:B----4-:R1:W-:Y:S04]  /*2e8b0*/  STL [R1+0x33a0], R42 ;  /* 0x0033a02a01007387 */ /* 0x0103e80000100800 */
[----:B0-----:R-:W4:Y:S04]  /*2e8c0*/  LDL R43, [R1+0x171c] ;  /* 0x00171c00012b7983 */ /* 0x001f280000100800 */
[----:B-1----:R-:W4:Y:S01]  /*2e8d0*/  LDL R42, [R1+0x1720] ;  /* 0x00172000012a7983 */ /* 0x002f220000100800 */
[----:B------:R-:W-:-:S03]  /*2e8e0*/  PRMT R38, RZ, 0x7610, R38 ;  /* 0x00007610ff267816 */ /* 0x000fc60000000026 */
[----:B--2---:R0:W-:Y:S04]  /*2e8f0*/  STL [R1+0x33a4], R41 ;  /* 0x0033a42901007387 */ /* 0x0041e80000100800 */
[----:B------:R-:W2:Y:S01]  /*2e900*/  LDL R44, [R1+0x1714] ;  /* 0x00171400012c7983 */ /* 0x000ea20000100800 */
[----:B---3--:R-:W-:Y:S02]  /*2e910*/  @!P0 IMAD.MOV.U32 R4, RZ, RZ, R46 ;  /* 0x000000ffff048224 */ /* 0x008fe400078e002e */
[----:B------:R-:W-:-:S05]  /*2e920*/  @!P0 IMAD.MOV.U32 R5, RZ, RZ, R47 ;  /* 0x000000ffff058224 */ /* 0x000fca00078e002f */
[----:B------:R1:W3:Y:S04]  /*2e930*/  @!P0 LDG.E.U16 R39, desc[UR66][R4.64] ;  /* 0x0000004204278981 */ /* 0x0002e8000c1e1500 */
[----:B0-----:R-:W3:Y:S04]  /*2e940*/  LDL R41, [R1+0x1718] ;  /* 0x0017180001297983 */ /* 0x001ee80000100800 */
[----:B------:R0:W-:Y:S04]  /*2e950*/  STL [R1+0x33a8], R40 ;  /* 0x0033a82801007387 */ /* 0x0001e80000100800 */
[----:B------:R-:W3:Y:S04]  /*2e960*/  LDL R48, [R1+0x16dc] ;  /* 0x0016dc0001307983 */ /* 0x000ee80000100800 */
[----:B0-----:R-:W3:Y:S01]  /*2e970*/  LDL R40, [R1+0x16e0] ;  /* 0x0016e00001287983 */ /* 0x001ee20000100800 */
[----:B-1----:R-:W-:-:S02]  /*2e980*/  @!P0 IMAD.MOV.U32 R5, RZ, RZ, R45 ;  /* 0x000000ffff058224 */ /* 0x002fc400078e002d */
        /* <DEDUP_REMOVED lines=11> */
[----:B------:R1:W-:Y:S04]  /*2ea40*/  STL [R1+0x33ac], R39 ;  /* 0x0033ac2701007387 */ /* 0x0003e80000100800 */
[----:B------:R-:W3:Y:S04]  /*2ea50*/  LDL R47, [R1+0x16d4] ;  /* 0x0016d400012f7983 */ /* 0x000ee80000100800 */
[----:B------:R-:W3:Y:S04]  /*2ea60*/  LDL R46, [R1+0x16d8] ;  /* 0x0016d800012e7983 */ /* 0x000ee80000100800 */
[----:B------:R-:W3:Y:S01]  /*2ea70*/  LDL R0, [R1+0x16a0] ;  /* 0x0016a00001007983 */ /* 0x000ee20000100800 */
[----:B0-----:R-:W-:-:S02]  /*2ea80*/  @!P0 IMAD.MOV.U32 R5, RZ, RZ, R48 ;  /* 0x000000ffff058224 */ /* 0x001fc400078e0030 */
[----:B------:R-:W-:-:S05]  /*2ea90*/  @!P0 IMAD.MOV.U32 R4, RZ, RZ, R40 ;  /* 0x000000ffff048224 */ /* 0x000fca00078e0028 */
[----:B------:R3:W3:Y:S04]  /*2eaa0*/  @!P0 LDG.E.U16 R35, desc[UR66][R4.64] ;  /* 0x0000004204238981 */ /* 0x0006e8000c1e1500 */
[----:B------:R0:W-:Y:S04]  /*2eab0*/  STL [R1+0x33b0], R38 ;  /* 0x0033b02601007387 */ /* 0x0001e80000100800 */
[----:B------:R-:W3:Y:S04]  /*2eac0*/  LDL R45, [R1+0x169c] ;  /* 0x00169c00012d7983 */ /* 0x000ee80000100800 */
[----:B------:R-:W3:Y:S04]  /*2ead0*/  LDL R43, [R1+0x1694] ;  /* 0x00169400012b7983 */ /* 0x000ee80000100800 */
[----:B------:R-:W3:Y:S01]  /*2eae0*/  LDL R42, [R1+0x1698] ;  /* 0x00169800012a7983 */ /* 0x000ee20000100800 */
[----:B------:R-:W-:-:S03]  /*2eaf0*/  PRMT R34, RZ, 0x7610, R34 ;  /* 0x00007610ff227816 */ /* 0x000fc60000000022 */
[----:B----4-:R4:W-:Y:S04]  /*2eb00*/  STL [R1+0x33b4], R37 ;  /* 0x0033b42501007387 */ /* 0x0109e80000100800 */
[----:B------:R-:W3:Y:S04]  /*2eb10*/  LDL R44, [R1+0x1678] ;  /* 0x00167800012c7983 */ /* 0x000ee80000100800 */
[----:B------:R-:W3:Y:S01]  /*2eb20*/  LDL R41, [R1+0x1e0c] ;  /* 0x001e0c0001297983 */ /* 0x000ee20000100800 */
[----:B------:R-:W-:-:S03]  /*2eb30*/  PRMT R33, RZ, 0x7610, R33 ;  /* 0x00007610ff217816 */ /* 0x000fc60000000021 */
[----:B--2---:R2:W-:Y:S04]  /*2eb40*/  STL [R1+0x33b8], R36 ;  /* 0x0033b82401007387 */ /* 0x0045e80000100800 */
[----:B------:R-:W3:Y:S04]  /*2eb50*/  LDL R40, [R1+0x1dd8] ;  /* 0x001dd80001287983 */ /* 0x000ee80000100800 */
[----:B-1----:R-:W3:Y:S02]  /*2eb60*/  LDL R39, [R1+0x1e14] ;  /* 0x001e140001277983 */ /* 0x002ee40000100800 */
[----:B---3--:R-:W-:-:S02]  /*2eb70*/  @!P0 IMAD.MOV.U32 R4, RZ, RZ, R46 ;  /* 0x000000ffff048224 */ /* 0x008fc400078e002e */
[----:B------:R-:W-:-:S05]  /*2eb80*/  @!P0 IMAD.MOV.U32 R5, RZ, RZ, R47 ;  /* 0x000000ffff058224 */ /* 0x000fca00078e002f */
[----:B------:R1:W3:Y:S04]  /*2eb90*/  @!P0 LDG.E.U16 R34, desc[UR66][R4.64] ;  /* 0x0000004204228981 */ /* 0x0002e8000c1e1500 */
[----:B------:R2:W-:Y:S04]  /*2eba0*/  STL [R1+0x33bc], R35 ;  /* 0x0033bc2301007387 */ /* 0x0005e80000100800 */
[----:B0-----:R-:W3:Y:S04]  /*2ebb0*/  LDL R38, [R1+0x1e10] ;  /* 0x001e100001267983 */ /* 0x001ee80000100800 */
[----:B----4-:R-:W4:Y:S01]  /*2ebc0*/  LDL R37, [R1+0x1e54] ;  /* 0x001e540001257983 */ /* 0x010f220000100800 */
[----:B-1----:R-:W-:-:S03]  /*2ebd0*/  @!P0 IMAD.MOV.U32 R4, RZ, RZ, R0 ;  /* 0x000000ffff048224 */ /* 0x002fc600078e0000 */
[----:B--2---:R-:W2:Y:S04]  /*2ebe0*/  LDL R36, [R1+0x1e18] ;  /* 0x001e180001247983 */ /* 0x004ea80000100800 */
[----:B------:R-:W2:Y:S04]  /*2ebf0*/  LDL R0, [R1+0x1e50] ;  /* 0x001e500001007983 */ /* 0x000ea80000100800 */
[----:B------:R-:W2:Y:S01]  /*2ec00*/  LDL R35, [R1+0x1710] ;  /* 0x0017100001237983 */ /* 0x000ea20000100800 */
[----:B------:R-:W-:-:S05]  /*2ec10*/  @!P0 IMAD.MOV.U32 R5, RZ, RZ, R45 ;  /* 0x000000ffff058224 */ /* 0x000fca00078e002d */
[----:B------:R0:W2:Y:S02]  /*2ec20*/  @!P0 LDG.E.U16 R33, desc[UR66][R4.64] ;  /* 0x0000004204218981 */ /* 0x0000a4000c1e1500 */
[----:B0-----:R-:W-:Y:S02]  /*2ec30*/  @!P0 IMAD.MOV.U32 R4, RZ, RZ, R42 ;  /* 0x000000ffff048224 */ /* 0x001fe400078e002a */
[----:B------:R-:W-:Y:S01]  /*2ec40*/  @!P0 IMAD.MOV.U32 R5, RZ, RZ, R43 ;  /* 0x000000ffff058224 */ /* 0x000fe200078e002b */
[----:B------:R-:W2:Y:S04]  /*2ec50*/  LDL R42, [R1+0x1740] ;  /* 0x00174000012a7983 */ /* 0x000ea80000100800 */
[----:B------:R-:W2:Y:S01]  /*2ec60*/  LDL R43, [R1+0x173c] ;  /* 0x00173c00012b7983 */ /* 0x000ea20000100800 */
[----:B------:R-:W-:-:S02]  /*2ec70*/  PRMT R32, RZ, 0x7610, R32 ;  /* 0x00007610ff207816 */ /* 0x000fc40000000020 */
[----:B------:R-:W-:-:S04]  /*2ec80*/  PRMT R31, RZ, 0x7610, R31 ;  /* 0x00007610ff1f7816 */ /* 0x000fc8000000001f */
[----:B------:R0:W2:Y:S01]  /*2ec90*/  @!P0 LDG.E.U16 R32, desc[UR66][R4.64] ;  /* 0x0000004204208981 */ /* 0x0000a2000c1e1500 */
[----:B------:R-:W-:Y:S01]  /*2eca0*/  PRMT R30, RZ, 0x7610, R30 ;  /* 0x00007610ff1e7816 */ /* 0x000fe2000000001e */
[----:B0-----:R-:W-:Y:S02]  /*2ecb0*/  @!P0 IMAD.MOV.U32 R4, RZ, RZ, R41 ;  /* 0x000000ffff048224 */ /* 0x001fe400078e0029 */
[----:B------:R-:W-:Y:S01]  /*2ecc0*/  @!P0 IMAD.MOV.U32 R5, RZ, RZ, R44 ;  /* 0x000000ffff058224 */ /* 0x000fe200078e002c */
[----:B------:R-:W2:Y:S01]  /*2ecd0*/  LDL R41, [R1+0x170c] ;  /* 0x00170c0001297983 */ /* 0x000ea20000100800 */
[----:B------:R-:W-:Y:S02]  /*2ece0*/  PRMT R29, RZ, 0x7610, R29 ;  /* 0x00007610ff1d7816 */ /* 0x000fe4000000001d */
[----:B------:R-:W-:Y:S02]  /*2ecf0*/  PRMT R28, RZ, 0x7610, R28 ;  /* 0x00007610ff1c7816 */ /* 0x000fe4000000001c */
[----:B------:R-:W-:Y:S01]  /*2ed00*/  PRMT R27, RZ, 0x7610, R27 ;  /* 0x00007610ff1b7816 */ /* 0x000fe2000000001b */
[----:B------:R0:W2:Y:S01]  /*2ed10*/  @!P0 LDG.E.U16 R31, desc[UR66][R4.64] ;  /* 0x00000042041f8981 */ /* 0x0000a2000c1e1500 */
[----:B------:R-:W-:-:S02]  /*2ed20*/  PRMT R26, RZ, 0x7610, R26 ;  /* 0x00007610ff1a7816 */ /* 0x000fc4000000001a */
[----:B------:R-:W-:Y:S02]  /*2ed30*/  PRMT R25, RZ, 0x7610, R25 ;  /* 0x00007610ff197816 */ /* 0x000fe40000000019 */
[----:B------:R-:W-:Y:S02]  /*2ed40*/  PRMT R24, RZ, 0x7610, R24 ;  /* 0x00007610ff187816 */ /* 0x000fe40000000018 */
[----:B------:R-:W-:Y:S01]  /*2ed50*/  PRMT R23, RZ, 0x7610, R23 ;  /* 0x00007610ff177816 */ /* 0x000fe20000000017 */
[----:B------:R-:W2:Y:S01]  /*2ed60*/  LDL R44, [R1+0x1e48] ;  /* 0x001e4800012c7983 */ /* 0x000ea20000100800 */
[----:B0-----:R-:W-:Y:S02]  /*2ed70*/  @!P0 IMAD.MOV.U32 R5, RZ, RZ, R40 ;  /* 0x000000ffff058224 */ /* 0x001fe400078e0028 */
[----:B------:R-:W-:Y:S01]  /*2ed80*/  @!P0 IMAD.MOV.U32 R4, RZ, RZ, R39 ;  /* 0x000000ffff048224 */ /* 0x000fe200078e0027 */
[----:B------:R-:W2:Y:S04]  /*2ed90*/  LDL R40, [R1+0x1704] ;  /* 0x0017040001287983 */ /* 0x000ea80000100800 */
[----:B------:R-:W2:Y:S04]  /*2eda0*/  LDL R39, [R1+0x1708] ;  /* 0x0017080001277983 */ /* 0x000ea80000100800 */
[----:B------:R3:W2:Y:S02]  /*2edb0*/  @!P0 LDG.E.U16 R30, desc[UR66][R4.64] ;  /* 0x00000042041e8981 */ /* 0x0006a4000c1e1500 */
[----:B---3--:R-:W-:-:S02]  /*2edc0*/  @!P0 IMAD.MOV.U32 R5, RZ, RZ, R38 ;  /* 0x000000ffff058224 */ /* 0x008fc400078e0026 */
[----:B----4-:R-:W-:Y:S01]  /*2edd0*/  @!P0 IMAD.MOV.U32 R4, RZ, RZ, R37 ;  /* 0x000000ffff048224 */ /* 0x010fe200078e0025 */
[----:B------:R-:W3:Y:S04]  /*2ede0*/  LDL R38, [R1+0x16cc] ;  /* 0x0016cc0001267983 */ /* 0x000ee80000100800 */
[----:B------:R-:W4:Y:S04]  /*2edf0*/  LDL R37, [R1+0x16d0] ;  /* 0x0016d00001257983 */ /* 0x000f280000100800 */
[----:B------:R2:W4:Y:S02]  /*2ee00*/  @!P0 LDG.E.U16 R29, desc[UR66][R4.64] ;  /* 0x00000042041d8981 */ /* 0x000524000c1e1500 */
[----:B--2---:R-:W-:-:S02]  /*2ee10*/  @!P0 IMAD.MOV.U32 R4, RZ, RZ, R0 ;  /* 0x000000ffff048224 */ /* 0x004fc400078e0000 */
[----:B------:R-:W-:Y:S01]  /*2ee20*/  @!P0 IMAD.MOV.U32 R5, RZ, RZ, R36 ;  /* 0x000000ffff058224 */ /* 0x000fe200078e0024 */
[----:B------:R-:W2:Y:S04]  /*2ee30*/  LDL R0, [R1+0x16c8] ;  /* 0x0016c80001007983 */ /* 0x000ea80000100800 */
[----:B------:R-:W2:Y:S04]  /*2ee40*/  LDL R36, [R1+0x16c4] ;  /* 0x0016c40001247983 */ /* 0x000ea80000100800 */
[----:B------:R0:W2:Y:S02]  /*2ee50*/  @!P0 LDG.E.U16 R28, desc[UR66][R4.64] ;  /* 0x00000042041c8981 */ /* 0x0000a4000c1e1500 */
[----:B0-----:R-:W-:-:S02]  /*2ee60*/  @!P0 IMAD.MOV.U32 R4, RZ, RZ, R42 ;  /* 0x000000ffff048224 */ /* 0x001fc400078e002a */
[----:B------:R-:W-:Y:S01]  /*2ee70*/  @!P0 IMAD.MOV.U32 R5, RZ, RZ, R43 ;  /* 0x000000ffff058224 */ /* 0x000fe200078e002b */
[----:B------:R-:W2:Y:S04]  /*2ee80*/  LDL R42, [R1+0x1ddc] ;  /* 0x001ddc00012a7983 */ /* 0x000ea80000100800 */
[----:B------:R-:W2:Y:S04]  /*2ee90*/  LDL R43, [R1+0x1690] ;  /* 0x00169000012b7983 */ /* 0x000ea80000100800 */
[----:B------:R0:W2:Y:S02]  /*2eea0*/  @!P0 LDG.E.U16 R27, desc[UR66][R4.64] ;  /* 0x00000042041b8981 */ /* 0x0000a4000c1e1500 */
[----:B0-----:R-:W-:-:S02]  /*2eeb0*/  @!P0 IMAD.MOV.U32 R4, RZ, RZ, R35 ;  /* 0x000000ffff048224 */ /* 0x001fc400078e0023 */
[----:B------:R-:W2:Y:S01]  /*2eec0*/  LDL R35, [R1+0x1de4] ;  /* 0x001de40001237983 */ /* 0x000ea20000100800 */
[----:B------:R-:W-:-:S03]  /*2eed0*/  @!P0 IMAD.MOV.U32 R5, RZ, RZ, R41 ;  /* 0x000000ffff058224 */ /* 0x000fc600078e0029 */
[----:B------:R-:W2:Y:S04]  /*2eee0*/  LDL R41, [R1+0x168c] ;  /* 0x00168c0001297983 */ /* 0x000ea80000100800 */
[----:B------:R0:W2:Y:S01]  /*2eef0*/  @!P0 LDG.E.U16 R26, desc[UR66][R4.64] ;  /* 0x00000042041a8981 */ /* 0x0000a2000c1e1500 */
[----:B------:R-:W-:Y:S01]  /*2ef00*/  PRMT R22, RZ, 0x7610, R22 ;  /* 0x00007610ff167816 */ /* 0x000fe20000000016 */
        /* <DEDUP_REMOVED lines=22> */
[----:B------:R-:W-:Y:S01]  /*2f070*/  PRMT R21, RZ, 0x7610, R21 ;  /* 0x00007610ff157816 */ /* 0x000fe20000000015 */
[----:B------:R-:W-:Y:S01]  /*2f080*/  @!P0 IMAD.MOV.U32 R5, RZ, RZ, R41 ;  /* 0x000000ffff058224 */ /* 0x000fe200078e0029 */
[----:B------:R-:W-:Y:S01]  /*2f090*/  PRMT R20, RZ, 0x7610, R20 ;  /* 0x00007610ff147816 */ /* 0x000fe20000000014 */
[----:B------:R-:W2:Y:S04]  /*2f0a0*/  LDL R41, [R1+0x16fc] ;  /* 0x0016fc0001297983 */ /* 0x000ea80000100800 */
[----:B------:R0:W2:Y:S01]  /*2f0b0*/  @!P0 LDG.E.U16 R21, desc[UR66][R4.64] ;  /* 0x0000004204158981 */ /* 0x0000a2000c1e1500 */
[----:B------:R-:W-:Y:S02]  /*2f0c0*/  PRMT R19, RZ, 0x7610, R19 ;  /* 0x00007610ff137816 */ /* 0x000fe40000000013 */
[----:B------:R-:W-:-:S02]  /*2f0d0*/  PRMT R18, RZ, 0x7610, R18 ;  /* 0x00007610ff127816 */ /* 0x000fc40000000012 */
[----:B------:R-:W-:Y:S02]  /*2f0e0*/  PRMT R17, RZ, 0x7610, R17 ;  /* 0x00007610ff117816 */ /* 0x000fe40000000011 */
        /* <DEDUP_REMOVED lines=17> */
[----:B------:R-:W-:-:S05]  /*2f200*/  @!P0 IMAD.MOV.U32 R5, RZ, RZ, R61 ;  /* 0x000000ffff058224 */ /* 0x000fca00078e003d */
[----:B------:R0:W2:Y:S04]  /*2f210*/  @!P0 LDG.E.U16 R17, desc[UR66][R4.64] ;  /* 0x0000004204118981 */ /* 0x0000a8000c1e1500 */
[----:B------:R1:W-:Y:S01]  /*2f220*/  STL [R1+0x1e70], R61 ;  /* 0x001e703d01007387 */ /* 0x0003e20000100800 */
[----:B0-----:R-:W-:Y:S02]  /*2f230*/  @!P0 IMAD.MOV.U32 R4, RZ, RZ, R42 ;  /* 0x000000ffff048224 */ /* 0x001fe400078e002a */
[----:B------:R-:W-:Y:S01]  /*2f240*/  @!P0 IMAD.MOV.U32 R5, RZ, RZ, R43 ;  /* 0x000000ffff058224 */ /* 0x000fe200078e002b */
[----:B-1----:R-:W2:Y:S01]  /*2f250*/  LDL.LU R61, [R1+0x1df8] ;  /* 0x001df800013d7983 */ /* 0x002ea20000300800 */
[----:B------:R-:W-:-:S03]  /*2f260*/  PRMT R15, RZ, 0x7610, R15 ;  /* 0x00007610ff0f7816 */ /* 0x000fc6000000000f */
[----:B------:R-:W2:Y:S04]  /*2f270*/  LDL R42, [R1+0x1688] ;  /* 0x00168800012a7983 */ /* 0x000ea80000100800 */
[----:B------:R0:W2:Y:S02]  /*2f280*/  @!P0 LDG.E.U16 R16, desc[UR66][R4.64] ;  /* 0x0000004204108981 */ /* 0x0000a4000c1e1500 */
[----:B0-----:R-:W-:Y:S02]  /*2f290*/  @!P0 IMAD.MOV.U32 R4, RZ, RZ, R35 ;  /* 0x000000ffff048224 */ /* 0x001fe400078e0023 */
[----:B------:R-:W2:Y:S01]  /*2f2a0*/  LDL R35, [R1+0x1dec] ;  /* 0x001dec0001237983 */ /* 0x000ea20000100800 */
[----:B------:R-:W-:Y:S01]  /*2f2b0*/  @!P0 IMAD.MOV.U32 R5, RZ, RZ, R41 ;  /* 0x000000ffff058224 */ /* 0x000fe200078e0029 */
[----:B------:R-:W-:-:S02]  /*2f2c0*/  PRMT R14, RZ, 0x7610, R14 ;  /* 0x00007610ff0e7816 */ /* 0x000fc4000000000e */
[----:B------:R-:W2:Y:S04]  /*2f2d0*/  LDL R41, [R1+0x1684] ;  /* 0x0016840001297983 */ /* 0x000ea80000100800 */
[----:B------:R0:W2:Y:S01]  /*2f2e0*/  @!P0 LDG.E.U16 R15, desc[UR66][R4.64] ;  /* 0x00000042040f8981 */ /* 0x0000a2000c1e1500 */
        /* <DEDUP_REMOVED lines=8> */
[----:B------:R-:W3:Y:S01]  /*2f370*/  LDL R38, [R1+0x1e2c] ;  /* 0x001e2c0001267983 */ /* 0x000ee20000100800 */
[----:B----4-:R-:W-:-:S03]  /*2f380*/  @!P0 IMAD.MOV.U32 R4, RZ, RZ, R37 ;  /* 0x000000ffff048224 */ /* 0x010fc600078e0025 */
[----:B------:R-:W4:Y:S04]  /*2f390*/  LDL R37, [R1+0x1e34] ;  /* 0x001e340001257983 */ /* 0x000f280000100800 */
[----:B------:R2:W4:Y:S02]  /*2f3a0*/  @!P0 LDG.E.U16 R13, desc[UR66][R4.64] ;  /* 0x00000042040d8981 */ /* 0x000524000c1e1500 */
[----:B--2---:R-:W-:Y:S02]  /*2f3b0*/  @!P0 IMAD.MOV.U32 R5, RZ, RZ, R36 ;  /* 0x000000ffff058224 */ /* 0x004fe400078e0024 */
[----:B------:R-:W2:Y:S04]  /*2f3c0*/  LDL R36, [R1+0x1e44] ;  /* 0x001e440001247983 */ /* 0x000ea80000100800 */
[----:B------:R-:W2:Y:S01]  /*2f3d0*/  LDL.LU R54, [R1+0x1204] ;  /* 0x0012040001367983 */ /* 0x000ea20000300800 */
[----:B------:R-:W-:-:S03]  /*2f3e0*/  @!P0 IMAD.MOV.U32 R4, RZ, RZ, R0 ;  /* 0x000000ffff048224 */ /* 0x000fc600078e0000 */
[----:B------:R-:W2:Y:S04]  /*2f3f0*/  LDL.LU R55, [R1+0x11f0] ;  /* 0x0011f00001377983 */ /* 0x000ea80000300800 */
[----:B------:R-:W2:Y:S04]  /*2f400*/  LDL.LU R56, [R1+0x11ec] ;  /* 0x0011ec0001387983 */ /* 0x000ea80000300800 */
[----:B------:R-:W2:Y:S04]  /*2f410*/  LDL.LU R57, [R1+0x11d8] ;  /* 0x0011d80001397983 */ /* 0x000ea80000300800 */
[----:B------:R-:W2:Y:S04]  /*2f420*/  LDL.LU R58, [R1+0x11d4] ;  /* 0x0011d400013a7983 */ /* 0x000ea80000300800 */
[----:B------:R-:W2:Y:S04]  /*2f430*/  LDL.LU R59, [R1+0x11c0] ;  /* 0x0011c000013b7983 */ /* 0x000ea80000300800 */
[----:B------:R-:W2:Y:S04]  /*2f440*/  LDL.LU R0, [R1+0x11bc] ;  /* 0x0011bc0001007983 */ /* 0x000ea80000300800 */
[----:B------:R0:W2:Y:S04]  /*2f450*/  @!P0 LDG.E.U16 R12, desc[UR66][R4.64] ;  /* 0x00000042040c8981 */ /* 0x0000a8000c1e1500 */
[----:B------:R-:W2:Y:S01]  /*2f460*/  LDL.LU R60, [R1+0x11a8] ;  /* 0x0011a800013c7983 */ /* 0x000ea20000300800 */
[----:B0-----:R-:W-:-:S03]  /*2f470*/  @!P0 IMAD.MOV.U32 R4, RZ, RZ, R35 ;  /* 0x000000ffff048224 */ /* 0x001fc600078e0023 */
[----:B------:R-:W2:Y:S01]  /*2f480*/  LDL R35, [R1+0x1e40] ;  /* 0x001e400001237983 */ /* 0x000ea20000100800 */
[----:B------:R-:W0:Y:S01]  /*2f490*/  S2R R53, SR_TID.X ;  /* 0x0000000000357919 */ /* 0x000e220000002100 */
[----:B------:R-:W-:Y:S01]  /*2f4a0*/  PRMT R11, RZ, 0x7610, R11 ;  /* 0x00007610ff0b7816 */ /* 0x000fe2000000000b */
[----:B------:R-:W-:Y:S01]  /*2f4b0*/  @!P0 IMAD.MOV.U32 R5, RZ, RZ, R42 ;  /* 0x000000ffff058224 */ /* 0x000fe200078e002a */
[----:B------:R-:W-:-:S04]  /*2f4c0*/  PRMT R10, RZ, 0x7610, R10 ;  /* 0x00007610ff0a7816 */ /* 0x000fc8000000000a */
[----:B------:R1:W2:Y:S01]  /*2f4d0*/  @!P0 LDG.E.U16 R11, desc[UR66][R4.64] ;  /* 0x00000042040b8981 */ /* 0x0002a2000c1e1500 */
[----:B------:R-:W-:Y:S01]  /*2f4e0*/  PRMT R9, RZ, 0x7610, R9 ;  /* 0x00007610ff097816 */ /* 0x000fe20000000009 */
[----:B-1----:R-:W-:Y:S01]  /*2f4f0*/  @!P0 IMAD.MOV.U32 R5, RZ, RZ, R41 ;  /* 0x000000ffff058224 */ /* 0x002fe200078e0029 */
[----:B------:R-:W-:Y:S02]  /*2f500*/  PRMT R8, RZ, 0x7610, R8 ;  /* 0x00007610ff087816 */ /* 0x000fe40000000008 */
[----:B------:R-:W-:Y:S01]  /*2f510*/  PRMT R7, RZ, 0x7610, R7 ;  /* 0x00007610ff077816 */ /* 0x000fe20000000007 */
[----:B------:R-:W-:Y:S04]  /*2f520*/  STL [R1+0x1e74], R61 ;  /* 0x001e743d01007387 */ /* 0x000fe80000100800 */
[----:B------:R-:W-:Y:S04]  /*2f530*/  STL [R1+0x1e78], R3 ;  /* 0x001e780301007387 */ /* 0x000fe80000100800 */
[----:B------:R-:W-:Y:S01]  /*2f540*/  STL [R1+0x1e7c], R2 ;  /* 0x001e7c0201007387 */ /* 0x000fe20000100800 */
[----:B0-----:R-:W-:-:S05]  /*2f550*/  LOP3.LUT R53, R53, 0x1f, RZ, 0xc0, !PT ;  /* 0x0000001f35357812 */ /* 0x001fca00078ec0ff */
[----:B------:R-:W-:-:S05]  /*2f560*/  IMAD.SHL.U32 R53, R53, 0x2, RZ ;  /* 0x0000000235357824 */ /* 0x000fca00078e00ff */
[----:B------:R-:W-:Y:S01]  /*2f570*/  LOP3.LUT R53, R53, 0x10, RZ, 0x3c, !PT ;  /* 0x0000001035357812 */ /* 0x000fe200078e3cff */
[----:B------:R-:W-:-:S05]  /*2f580*/  @!P0 IMAD.MOV.U32 R4, RZ, RZ, R40 ;  /* 0x000000ffff048224 */ /* 0x000fca00078e0028 */
[----:B------:R0:W2:Y:S02]  /*2f590*/  @!P0 LDG.E.U16 R10, desc[UR66][R4.64] ;  /* 0x00000042040a8981 */ /* 0x0000a4000c1e1500 */
[----:B0-----:R-:W-:Y:S02]  /*2f5a0*/  @!P0 IMAD.MOV.U32 R5, RZ, RZ, R39 ;  /* 0x000000ffff058224 */ /* 0x001fe400078e0027 */
[----:B---3--:R-:W-:-:S05]  /*2f5b0*/  @!P0 IMAD.MOV.U32 R4, RZ, RZ, R38 ;  /* 0x000000ffff048224 */ /* 0x008fca00078e0026 */
[----:B------:R4:W3:Y:S02]  /*2f5c0*/  @!P0 LDG.E.U16 R9, desc[UR66][R4.64] ;  /* 0x0000004204098981 */ /* 0x0008e4000c1e1500 */
[----:B----4-:R-:W-:Y:S02]  /*2f5d0*/  @!P0 IMAD.MOV.U32 R4, RZ, RZ, R37 ;  /* 0x000000ffff048224 */ /* 0x010fe400078e0025 */
[----:B------:R-:W-:-:S05]  /*2f5e0*/  @!P0 IMAD.MOV.U32 R5, RZ, RZ, R61 ;  /* 0x000000ffff058224 */ /* 0x000fca00078e003d */
[----:B------:R2:W4:Y:S02]  /*2f5f0*/  @!P0 LDG.E.U16 R8, desc[UR66][R4.64] ;  /* 0x0000004204088981 */ /* 0x000524000c1e1500 */
[----:B--2---:R-:W-:Y:S02]  /*2f600*/  @!P0 IMAD.MOV.U32 R4, RZ, RZ, R36 ;  /* 0x000000ffff048224 */ /* 0x004fe400078e0024 */
[----:B------:R-:W-:-:S05]  /*2f610*/  @!P0 IMAD.MOV.U32 R5, RZ, RZ, R3 ;  /* 0x000000ffff058224 */ /* 0x000fca00078e0003 */
[----:B------:R0:W2:Y:S04]  /*2f620*/  @!P0 LDG.E.U16 R7, desc[UR66][R4.64] ;  /* 0x0000004204078981 */ /* 0x0000a8000c1e1500 */
[----:B------:R-:W-:Y:S04]  /*2f630*/  STS.U16 [R53+UR5+0x6c0], R54 ;  /* 0x0006c03635007988 */ /* 0x000fe80008000405 */
[----:B------:R-:W-:Y:S04]  /*2f640*/  STS.U16 [R53+UR5+0x880], R55 ;  /* 0x0008803735007988 */ /* 0x000fe80008000405 */
[----:B------:R-:W-:Y:S04]  /*2f650*/  STS.U16 [R53+UR5+0x8c0], R56 ;  /* 0x0008c03835007988 */ /* 0x000fe80008000405 */
[----:B------:R-:W-:Y:S04]  /*2f660*/  STS.U16 [R53+UR5+0xa80], R57 ;  /* 0x000a803935007988 */ /* 0x000fe80008000405 */
[----:B------:R1:W-:Y:S04]  /*2f670*/  STS.U16 [R53+UR5+0xac0], R58 ;  /* 0x000ac03a35007988 */ /* 0x0003e80008000405 */
[----:B------:R0:W-:Y:S02]  /*2f680*/  STS.U16 [R53+UR5+0xc80], R59 ;  /* 0x000c803b35007988 */ /* 0x0001e40008000405 */
[----:B0-----:R-:W-:-:S02]  /*2f690*/  @!P0 IMAD.MOV.U32 R4, RZ, RZ, R35 ;  /* 0x000000ffff048224 */ /* 0x001fc400078e0023 */
        /* <DEDUP_REMOVED lines=14> */
[----:B-1----:R-:W4:Y:S04]  /*2f780*/  LDL.LU R58, [R1+0xd0] ;  /* 0x0000d000013a7983 */ /* 0x002f280000300800 */
[----:B------:R-:W4:Y:S01]  /*2f790*/  LDL.LU R59, [R1+0xbc] ;  /* 0x0000bc00013b7983 */ /* 0x000f220000300800 */
[----:B------:R-:W-:Y:S01]  /*2f7a0*/  PRMT R6, RZ, 0x7610, R6 ;  /* 0x00007610ff067816 */ /* 0x000fe20000000006 */
[----:B------:R-:W-:-:S05]  /*2f7b0*/  @!P0 IMAD.MOV.U32 R5, RZ, RZ, R2 ;  /* 0x000000ffff058224 */ /* 0x000fca00078e0002 */
[----:B------:R-:W4:Y:S04]  /*2f7c0*/  @!P0 LDG.E.U16 R6, desc[UR66][R4.64] ;  /* 0x0000004204068981 */ /* 0x000f28000c1e1500 */
        /* <DEDUP_REMOVED lines=16> */
[----:B-1----:R-:W4:Y:S04]  /*2f8d0*/  LDL.LU R60, [R1+0x10] ;  /* 0x00001000013c7983 */ /* 0x002f280000300800 */
[----:B--2---:R0:W-:Y:S04]  /*2f8e0*/  STS.U16 [R53+UR5+0xec0], R35 ;  /* 0x000ec02335007988 */ /* 0x0041e80008000405 */
[----:B---3--:R1:W-:Y:S04]  /*2f8f0*/  STS.U16 [R53+UR5+0x1080], R36 ;  /* 0x0010802435007988 */ /* 0x0083e80008000405 */
[----:B----4-:R2:W-:Y:S04]  /*2f900*/  STS.U16 [R53+UR5+0x10c0], R37 ;  /* 0x0010c02535007988 */ /* 0x0105e80008000405 */
[----:B------:R3:W-:Y:S04]  /*2f910*/  STS.U16 [R53+UR5+0x1280], R38 ;  /* 0x0012802635007988 */ /* 0x0007e80008000405 */
[----:B------:R4:W-:Y:S04]  /*2f920*/  STS.U16 [R53+UR5+0x12c0], R39 ;  /* 0x0012c02735007988 */ /* 0x0009e80008000405 */
[----:B------:R2:W-:Y:S04]  /*2f930*/  STS.U16 [R53+UR5+0x1480], R40 ;  /* 0x0014802835007988 */ /* 0x0005e80008000405 */
[----:B0-----:R-:W4:Y:S04]  /*2f940*/  LDL.LU R35, [R1+0x33bc] ;  /* 0x0033bc0001237983 */ /* 0x001f280000300800 */
[----:B-1----:R-:W4:Y:S04]  /*2f950*/  LDL.LU R36, [R1+0x33b8] ;  /* 0x0033b80001247983 */ /* 0x002f280000300800 */
[----:B--2---:R-:W2:Y:S04]  /*2f960*/  LDL.LU R37, [R1+0x33b4] ;  /* 0x0033b40001257983 */ /* 0x004ea80000300800 */
[----:B---3--:R-:W3:Y:S04]  /*2f970*/  LDL.LU R38, [R1+0x33b0] ;  /* 0x0033b00001267983 */ /* 0x008ee80000300800 */
[----:B----4-:R-:W4:Y:S04]  /*2f980*/  LDL.LU R39, [R1+0x33ac] ;  /* 0x0033ac0001277983 */ /* 0x010f280000300800 */
[----:B------:R-:W2:Y:S04]  /*2f990*/  LDL.LU R40, [R1+0x33a8] ;  /* 0x0033a80001287983 */ /* 0x000ea80000300800 */
[----:B------:R0:W-:Y:S04]  /*2f9a0*/  STS.U16 [R53+UR5+0x14c0], R41 ;  /* 0x0014c02935007988 */ /* 0x0001e80008000405 */
[----:B------:R1:W-:Y:S04]  /*2f9b0*/  STS.U16 [R53+UR5+0x1680], R42 ;  /* 0x0016802a35007988 */ /* 0x0003e80008000405 */
[----:B------:R0:W-:Y:S04]  /*2f9c0*/  STS.U16 [R53+UR5+0x16c0], R43 ;  /* 0x0016c02b35007988 */ /* 0x0001e80008000405 */
[----:B------:R0:W-:Y:S04]  /*2f9d0*/  STS.U16 [R53+UR5+0x1880], R44 ;  /* 0x0018802c35007988 */ /* 0x0001e80008000405 */
[----:B------:R1:W-:Y:S04]  /*2f9e0*/  STS.U16 [R53+UR5+0x18c0], R45 ;  /* 0x0018c02d35007988 */ /* 0x0003e80008000405 */
[----:B------:R1:W-:Y:S04]  /*2f9f0*/  STS.U16 [R53+UR5+0x1a80], R46 ;  /* 0x001a802e35007988 */ /* 0x0003e80008000405 */
[----:B0-----:R-:W2:Y:S04]  /*2fa00*/  LDL.LU R41, [R1+0x33a4] ;  /* 0x0033a40001297983 */ /* 0x001ea80000300800 */
[----:B-1----:R-:W2:Y:S04]  /*2fa10*/  LDL.LU R42, [R1+0x33a0] ;  /* 0x0033a000012a7983 */ /* 0x002ea80000300800 */
[----:B------:R-:W2:Y:S04]  /*2fa20*/  LDL.LU R43, [R1+0x339c] ;  /* 0x00339c00012b7983 */ /* 0x000ea80000300800 */
[----:B------:R-:W2:Y:S04]  /*2fa30*/  LDL.LU R44, [R1+0x3398] ;  /* 0x00339800012c7983 */ /* 0x000ea80000300800 */
[----:B------:R-:W2:Y:S04]  /*2fa40*/  LDL.LU R45, [R1+0x3394] ;  /* 0x00339400012d7983 */ /* 0x000ea80000300800 */
[----:B------:R-:W2:Y:S04]  /*2fa50*/  LDL.LU R46, [R1+0x3390] ;  /* 0x00339000012e7983 */ /* 0x000ea80000300800 */
        /* <DEDUP_REMOVED lines=8> */
[----:B------:R0:W-:Y:S04]  /*2fae0*/  STS.U16 [R53+UR5+0x1ec0], R4 ;  /* 0x001ec00435007988 */ /* 0x0001e80008000405 */
[----:B------:R1:W-:Y:S04]  /*2faf0*/  STS.U16 [R53+UR5+0x2080], R5 ;  /* 0x0020800535007988 */ /* 0x0003e80008000405 */
[----:B------:R0:W-:Y:S04]  /*2fb00*/  STS.U16 [R53+UR5+0x20c0], R2 ;  /* 0x0020c00235007988 */ /* 0x0001e80008000405 */
[----:B------:R0:W-:Y:S04]  /*2fb10*/  STS.U16 [R53+UR5+0x2280], R3 ;  /* 0x0022800335007988 */ /* 0x0001e80008000405 */
[----:B------:R-:W-:Y:S04]  /*2fb20*/  STS.U16 [R53+UR5+0x22c0], R61 ;  /* 0x0022c03d35007988 */ /* 0x000fe80008000405 */
[----:B------:R1:W-:Y:S04]  /*2fb30*/  STS.U16 [R53+UR5+0x2480], R48 ;  /* 0x0024803035007988 */ /* 0x0003e80008000405 */
[----:B------:R1:W-:Y:S04]  /*2fb40*/  STS.U16 [R53+UR5+0x24c0], R49 ;  /* 0x0024c03135007988 */ /* 0x0003e80008000405 */
[----:B0-----:R-:W3:Y:S04]  /*2fb50*/  LDL.LU R4, [R1+0x1230] ;  /* 0x0012300001047983 */ /* 0x001ee80000300800 */
[----:B-1----:R-:W3:Y:S04]  /*2fb60*/  LDL.LU R5, [R1+0x1224] ;  /* 0x0012240001057983 */ /* 0x002ee80000300800 */
[----:B------:R-:W3:Y:S04]  /*2fb70*/  LDL.LU R2, [R1+0x1220] ;  /* 0x0012200001027983 */ /* 0x000ee80000300800 */
[----:B------:R-:W3:Y:S04]  /*2fb80*/  LDL.LU R3, [R1+0x1214] ;  /* 0x0012140001037983 */ /* 0x000ee80000300800 */
[----:B------:R0:W-:Y:S04]  /*2fb90*/  STS.U16 [R53+UR5+0x2680], R50 ;  /* 0x0026803235007988 */ /* 0x0001e80008000405 */
[----:B------:R-:W3:Y:S04]  /*2fba0*/  LDL.LU R48, [R1+0x1210] ;  /* 0x0012100001307983 */ /* 0x000ee80000300800 */
[----:B------:R-:W3:Y:S04]  /*2fbb0*/  LDL.LU R49, [R1+0x1200] ;  /* 0x0012000001317983 */ /* 0x000ee80000300800 */
[----:B------:R1:W-:Y:S04]  /*2fbc0*/  STS.U16 [R53+UR5+0x26c0], R51 ;  /* 0x0026c03335007988 */ /* 0x0003e80008000405 */
[----:B------:R0:W-:Y:S04]  /*2fbd0*/  STS.U16 [R53+UR5+0x2880], R54 ;  /* 0x0028803635007988 */ /* 0x0001e80008000405 */
[----:B------:R1:W-:Y:S04]  /*2fbe0*/  STS.U16 [R53+UR5+0x28c0], R55 ;  /* 0x0028c03735007988 */ /* 0x0003e80008000405 */
[----:B------:R1:W-:Y:S04]  /*2fbf0*/  STS.U16 [R53+UR5+0x2a80], R56 ;  /* 0x002a803835007988 */ /* 0x0003e80008000405 */
[----:B0-----:R-:W3:Y:S04]  /*2fc00*/  LDL.LU R50, [R1+0x11fc] ;  /* 0x0011fc0001327983 */ /* 0x001ee80000300800 */
[----:B-1----:R-:W3:Y:S04]  /*2fc10*/  LDL.LU R51, [R1+0x11e8] ;  /* 0x0011e80001337983 */ /* 0x002ee80000300800 */
[----:B------:R0:W-:Y:S04]  /*2fc20*/  STS.U16 [R53+UR5+0x2ac0], R57 ;  /* 0x002ac03935007988 */ /* 0x0001e80008000405 */
[----:B------:R-:W3:Y:S04]  /*2fc30*/  LDL.LU R54, [R1+0x11e4] ;  /* 0x0011e40001367983 */ /* 0x000ee80000300800 */
[----:B------:R-:W3:Y:S04]  /*2fc40*/  LDL.LU R55, [R1+0x11d0] ;  /* 0x0011d00001377983 */ /* 0x000ee80000300800 */
[----:B------:R-:W3:Y:S04]  /*2fc50*/  LDL.LU R56, [R1+0x11cc] ;  /* 0x0011cc0001387983 */ /* 0x000ee80000300800 */
[----:B------:R1:W-:Y:S04]  /*2fc60*/  STS.U16 [R53+UR5+0x2c80], R0 ;  /* 0x002c800035007988 */ /* 0x0003e80008000405 */
[----:B------:R1:W-:Y:S04]  /*2fc70*/  STS.U16 [R53+UR5+0x2cc0], R60 ;  /* 0x002cc03c35007988 */ /* 0x0003e80008000405 */
[----:B0-----:R-:W3:Y:S04]  /*2fc80*/  LDL.LU R57, [R1+0x11b8] ;  /* 0x0011b80001397983 */ /* 0x001ee80000300800 */
[----:B-1----:R-:W3:Y:S04]  /*2fc90*/  LDL.LU R0, [R1+0x11b4] ;  /* 0x0011b40001007983 */ /* 0x002ee80000300800 */
[----:B------:R-:W3:Y:S01]  /*2fca0*/  LDL.LU R60, [R1+0x11a0] ;  /* 0x0011a000013c7983 */ /* 0x000ee20000300800 */
[----:B------:R-:W0:Y:S03]  /*2fcb0*/  S2R R61, SR_TID.X ;  /* 0x00000000003d7919 */ /* 0x000e260000002100 */
[----:B--2---:R1:W-:Y:S04]  /*2fcc0*/  STS.U16 [R53+UR5+0x2e80], R59 ;  /* 0x002e803b35007988 */ /* 0x0043e80008000405 */
[----:B------:R2:W-:Y:S04]  /*2fcd0*/  STS.U16 [R53+UR5+0x2ec0], R58 ;  /* 0x002ec03a35007988 */ /* 0x0005e80008000405 */
[----:B-1----:R-:W3:Y:S04]  /*2fce0*/  LDL.LU R59, [R1+0x1234] ;  /* 0x00123400013b7983 */ /* 0x002ee80000300800 */
[----:B--2---:R-:W2:Y:S01]  /*2fcf0*/  LDL.LU R53, [R1+0x337c] ;  /* 0x00337c0001357983 */ /* 0x004ea20000300800 */
[----:B0-----:R-:W-:-:S05]  /*2fd00*/  LOP3.LUT R61, R61, 0x1f, RZ, 0xc0, !PT ;  /* 0x0000001f3d3d7812 */ /* 0x001fca00078ec0ff */
[----:B------:R-:W-:Y:S02]  /*2fd10*/  IMAD.SHL.U32 R58, R61, 0x2, RZ ;  /* 0x000000023d3a7824 */ /* 0x000fe400078e00ff */
[----:B------:R-:W0:Y:S03]  /*2fd20*/  S2R R61, SR_TID.X ;  /* 0x00000000003d7919 */ /* 0x000e260000002100 */
[----:B------:R-:W-:Y:S02]  /*2fd30*/  LOP3.LUT R58, R58, 0x10, RZ, 0x3c, !PT ;  /* 0x000000103a3a7812 */ /* 0x000fe400078e3cff */
[----:B0-----:R-:W-:-:S03]  /*2fd40*/  LOP3.LUT R61, R61, 0x1f, RZ, 0xc0, !PT ;  /* 0x0000001f3d3d7812 */ /* 0x001fc600078ec0ff */
[----:B--2---:R-:W-:Y:S04]  /*2fd50*/  STS.U16 [R58+UR5+0x3080], R53 ;  /* 0x003080353a007988 */ /* 0x004fe80008000405 */
        /* <DEDUP_REMOVED lines=10> */
[----:B------:R-:W-:Y:S01]  /*2fe00*/  STS.U16 [R58+UR5+0x3ac0], R32 ;  /* 0x003ac0203a007988 */ /* 0x000fe20008000405 */
[----:B0-----:R-:W-:-:S03]  /*2fe10*/  IMAD.SHL.U32 R36, R61, 0x2, RZ ;  /* 0x000000023d247824 */ /* 0x001fc600078e00ff */
[----:B------:R-:W-:Y:S04]  /*2fe20*/  STS.U16 [R58+UR5+0x3c80], R31 ;  /* 0x003c801f3a007988 */ /* 0x000fe80008000405 */
[----:B------:R-:W-:Y:S01]  /*2fe30*/  STS.U16 [R58+UR5+0x3cc0], R30 ;  /* 0x003cc01e3a007988 */ /* 0x000fe20008000405 */
[----:B------:R-:W-:-:S03]  /*2fe40*/  LOP3.LUT R36, R36, 0x20, RZ, 0x3c, !PT ;  /* 0x0000002024247812 */ /* 0x000fc600078e3cff */
[----:B------:R-:W-:Y:S04]  /*2fe50*/  STS.U16 [R58+UR5+0x3e80], R29 ;  /* 0x003e801d3a007988 */ /* 0x000fe80008000405 */
[----:B------:R-:W-:Y:S04]  /*2fe60*/  STS.U16 [R58+UR5+0x3ec0], R28 ;  /* 0x003ec01c3a007988 */ /* 0x000fe80008000405 */
[----:B---3--:R-:W-:Y:S04]  /*2fe70*/  STS.U16 [R36+UR5+0x100], R59 ;  /* 0x0001003b24007988 */ /* 0x008fe80008000405 */
[----:B------:R-:W-:Y:S04]  /*2fe80*/  STS.U16 [R36+UR5+0x140], R4 ;  /* 0x0001400424007988 */ /* 0x000fe80008000405 */
[----:B------:R-:W-:Y:S04]  /*2fe90*/  STS.U16 [R36+UR5+0x300], R5 ;  /* 0x0003000524007988 */ /* 0x000fe80008000405 */
[----:B------:R-:W-:Y:S04]  /*2fea0*/  STS.U16 [R36+UR5+0x340], R2 ;  /* 0x0003400224007988 */ /* 0x000fe80008000405 */
[----:B------:R-:W-:Y:S04]  /*2feb0*/  STS.U16 [R36+UR5+0x500], R3 ;  /* 0x0005000324007988 */ /* 0x000fe80008000405 */
[----:B------:R0:W-:Y:S04]  /*2fec0*/  STS.U16 [R36+UR5+0x540], R48 ;  /* 0x0005403024007988 */ /* 0x0001e80008000405 */
[----:B------:R1:W-:Y:S04]  /*2fed0*/  STS.U16 [R36+UR5+0x700], R49 ;  /* 0x0007003124007988 */ /* 0x0003e80008000405 */
[----:B------:R2:W-:Y:S04]  /*2fee0*/  STS.U16 [R36+UR5+0x740], R50 ;  /* 0x0007403224007988 */ /* 0x0005e80008000405 */
[----:B------:R3:W-:Y:S04]  /*2fef0*/  STS.U16 [R36+UR5+0x900], R51 ;  /* 0x0009003324007988 */ /* 0x0007e80008000405 */
[----:B------:R1:W-:Y:S04]  /*2ff00*/  STS.U16 [R36+UR5+0x940], R54 ;  /* 0x0009403624007988 */ /* 0x0003e80008000405 */
[----:B------:R2:W-:Y:S04]  /*2ff10*/  STS.U16 [R36+UR5+0xb00], R55 ;  /* 0x000b003724007988 */ /* 0x0005e80008000405 */
[----:B0-----:R-:W4:Y:S04]  /*2ff20*/  LDL.LU R48, [R1+0x119c] ;  /* 0x00119c0001307983 */ /* 0x001f280000300800 */
[----:B-1----:R-:W4:Y:S04]  /*2ff30*/  LDL.LU R49, [R1+0x1188] ;  /* 0x0011880001317983 */ /* 0x002f280000300800 */
[----:B--2---:R-:W2:Y:S04]  /*2ff40*/  LDL.LU R50, [R1+0x1184] ;  /* 0x0011840001327983 */ /* 0x004ea80000300800 */
[----:B---3--:R-:W3:Y:S04]  /*2ff50*/  LDL.LU R51, [R1+0x1170] ;  /* 0x0011700001337983 */ /* 0x008ee80000300800 */
[----:B------:R-:W3:Y:S04]  /*2ff60*/  LDL.LU R54, [R1+0x116c] ;  /* 0x00116c0001367983 */ /* 0x000ee80000300800 */
[----:B------:R0:W-:Y:S04]  /*2ff70*/  STS.U16 [R36+UR5+0xb40], R56 ;  /* 0x000b403824007988 */ /* 0x0001e80008000405 */
[----:B------:R-:W3:Y:S04]  /*2ff80*/  LDL.LU R55, [R1+0x12c] ;  /* 0x00012c0001377983 */ /* 0x000ee80000300800 */
[----:B------:R1:W-:Y:S04]  /*2ff90*/  STS.U16 [R36+UR5+0xd00], R57 ;  /* 0x000d003924007988 */ /* 0x0003e80008000405 */
[----:B0-----:R-:W3:Y:S04]  /*2ffa0*/  LDL.LU R56, [R1+0x128] ;  /* 0x0001280001387983 */ /* 0x001ee80000300800 */
[----:B-1----:R-:W3:Y:S04]  /*2ffb0*/  LDL.LU R57, [R1+0x114] ;  /* 0x0001140001397983 */ /* 0x002ee80000300800 */
[----:B------:R0:W-:Y:S04]  /*2ffc0*/  STS.U16 [R36+UR5+0xd40], R0 ;  /* 0x000d400024007988 */ /* 0x0001e80008000405 */
[----:B------:R1:W-:Y:S04]  /*2ffd0*/  STS.U16 [R36+UR5+0xf00], R60 ;  /* 0x000f003c24007988 */ /* 0x0003e80008000405 */
[----:B0-----:R-:W3:Y:S04]  /*2ffe0*/  LDL.LU R0, [R1+0x110] ;  /* 0x0001100001007983 */ /* 0x001ee80000300800 */
[----:B-1----:R-:W3:Y:S04]  /*2fff0*/  LDL.LU R60, [R1+0xfc] ;  /* 0x0000fc00013c7983 */ /* 0x002ee80000300800 */
        /* <DEDUP_REMOVED lines=22> */
[----:B------:R1:W-:Y:S04]  /*30160*/  STS.U16 [R36+UR5+0x1100], R49 ;  /* 0x0011003124007988 */ /* 0x0003e80008000405 */
[----:B--2---:R2:W-:Y:S04]  /*30170*/  STS.U16 [R36+UR5+0x1140], R50 ;  /* 0x0011403224007988 */ /* 0x0045e80008000405 */
[----:B---3--:R3:W-:Y:S04]  /*30180*/  STS.U16 [R36+UR5+0x1300], R51 ;  /* 0x0013003324007988 */ /* 0x0087e80008000405 */
[----:B------:R4:W-:Y:S04]  /*30190*/  STS.U16 [R36+UR5+0x1340], R54 ;  /* 0x0013403624007988 */ /* 0x0009e80008000405 */
[----:B------:R2:W-:Y:S04]  /*301a0*/  STS.U16 [R36+UR5+0x1500], R55 ;  /* 0x0015003724007988 */ /* 0x0005e80008000405 */
[----:B0-----:R-:W3:Y:S04]  /*301b0*/  LDL.LU R48, [R1+0x3378] ;  /* 0x0033780001307983 */ /* 0x001ee80000300800 */
[----:B-1----:R-:W3:Y:S04]  /*301c0*/  LDL.LU R49, [R1+0x3374] ;  /* 0x0033740001317983 */ /* 0x002ee80000300800 */
[----:B--2---:R-:W2:Y:S04]  /*301d0*/  LDL.LU R50, [R1+0x3370] ;  /* 0x0033700001327983 */ /* 0x004ea80000300800 */
[----:B---3--:R-:W3:Y:S04]  /*301e0*/  LDL.LU R51, [R1+0x336c] ;  /* 0x00336c0001337983 */ /* 0x008ee80000300800 */
[----:B----4-:R-:W4:Y:S04]  /*301f0*/  LDL.LU R54, [R1+0x3368] ;  /* 0x0033680001367983 */ /* 0x010f280000300800 */
[----:B------:R-:W2:Y:S04]  /*30200*/  LDL.LU R55, [R1+0x3364] ;  /* 0x0033640001377983 */ /* 0x000ea80000300800 */
[----:B------:R0:W-:Y:S04]  /*30210*/  STS.U16 [R36+UR5+0x1540], R56 ;  /* 0x0015403824007988 */ /* 0x0001e80008000405 */
[----:B------:R1:W-:Y:S04]  /*30220*/  STS.U16 [R36+UR5+0x1700], R57 ;  /* 0x0017003924007988 */ /* 0x0003e80008000405 */
[----:B0-----:R-:W2:Y:S04]  /*30230*/  LDL.LU R56, [R1+0x3360] ;  /* 0x0033600001387983 */ /* 0x001ea80000300800 */
[----:B-1----:R-:W2:Y:S04]  /*30240*/  LDL.LU R57, [R1+0x335c] ;  /* 0x00335c0001397983 */ /* 0x002ea80000300800 */
[----:B------:R0:W-:Y:S04]  /*30250*/  STS.U16 [R36+UR5+0x1740], R0 ;  /* 0x0017400024007988 */ /* 0x0001e80008000405 */
[----:B------:R1:W-:Y:S04]  /*30260*/  STS.U16 [R36+UR5+0x1900], R60 ;  /* 0x0019003c24007988 */ /* 0x0003e80008000405 */
[----:B------:R-:W-:Y:S04]  /*30270*/  STS.U16 [R36+UR5+0x1940], R28 ;  /* 0x0019401c24007988 */ /* 0x000fe80008000405 */
[----:B------:R-:W-:Y:S04]  /*30280*/  STS.U16 [R36+UR5+0x1b00], R29 ;  /* 0x001b001d24007988 */ /* 0x000fe80008000405 */
[----:B------:R-:W-:Y:S04]  /*30290*/  STS.U16 [R36+UR5+0x1b40], R30 ;  /* 0x001b401e24007988 */ /* 0x000fe80008000405 */
[----:B------:R-:W-:Y:S04]  /*302a0*/  STS.U16 [R36+UR5+0x1d00], R31 ;  /* 0x001d001f24007988 */ /* 0x000fe80008000405 */
[----:B------:R-:W-:Y:S04]  /*302b0*/  STS.U16 [R36+UR5+0x1d40], R32 ;  /* 0x001d402024007988 */ /* 0x000fe80008000405 */
[----:B------:R-:W-:Y:S04]  /*302c0*/  STS.U16 [R36+UR5+0x1f00], R33 ;  /* 0x001f002124007988 */ /* 0x000fe80008000405 */
[----:B------:R-:W-:Y:S04]  /*302d0*/  STS.U16 [R36+UR5+0x1f40], R34 ;  /* 0x001f402224007988 */ /* 0x000fe80008000405 */
[----:B0-----:R-:W4:Y:S04]  /*302e0*/  LDL.LU R0, [R1+0x3358] ;  /* 0x0033580001007983 */ /* 0x001f280000300800 */
[----:B------:R-:W-:Y:S04]  /*302f0*/  STS.U16 [R36+UR5+0x2100], R35 ;  /* 0x0021002324007988 */ /* 0x000fe80008000405 */
[----:B-1----:R-:W4:Y:S04]  /*30300*/  LDL.LU R60, [R1+0x3354] ;  /* 0x00335400013c7983 */ /* 0x002f280000300800 */
        /* <DEDUP_REMOVED lines=8> */
[----:B------:R-:W4:Y:S04]  /*30390*/  LDL.LU R41, [R1+0x121c] ;  /* 0x00121c0001297983 */ /* 0x000f280000300800 */
[----:B------:R-:W4:Y:S04]  /*303a0*/  LDL.LU R46, [R1+0x1218] ;  /* 0x00121800012e7983 */ /* 0x000f280000300800 */
[----:B------:R-:W4:Y:S04]  /*303b0*/  LDL.LU R47, [R1+0x120c] ;  /* 0x00120c00012f7983 */ /* 0x000f280000300800 */
[----:B------:R0:W-:Y:S04]  /*303c0*/  STS.U16 [R36+UR5+0x2740], R53 ;  /* 0x0027403524007988 */ /* 0x0001e80008000405 */
[----:B------:R-:W4:Y:S04]  /*303d0*/  LDL.LU R52, [R1+0x1208] ;  /* 0x0012080001347983 */ /* 0x000f280000300800 */
        /* <DEDUP_REMOVED lines=12> */
[----:B0-----:R-:W4:Y:S01]  /*304a0*/  LDL.LU R3, [R1+0x11b0] ;  /* 0x0011b00001037983 */ /* 0x001f220000300800 */
[----:B------:R-:W-:-:S05]  /*304b0*/  IMAD.SHL.U32 R61, R61, 0x2, RZ ;  /* 0x000000023d3d7824 */ /* 0x000fca00078e00ff */
[----:B------:R-:W-:Y:S01]  /*304c0*/  LOP3.LUT R61, R61, 0x30, RZ, 0x3c, !PT ;  /* 0x000000303d3d7812 */ /* 0x000fe200078e3cff */
[----:B--2---:R-:W-:Y:S04]  /*304d0*/  STS.U16 [R36+UR5+0x2f00], R57 ;  /* 0x002f003924007988 */ /* 0x004fe80008000405 */
[----:B------:R-:W-:Y:S04]  /*304e0*/  STS.U16 [R36+UR5+0x2f40], R56 ;  /* 0x002f403824007988 */ /* 0x000fe80008000405 */
[----:B---3--:R-:W-:Y:S04]  /*304f0*/  STS.U16 [R36+UR5+0x3100], R51 ;  /* 0x0031003324007988 */ /* 0x008fe80008000405 */
[----:B------:R-:W-:Y:S04]  /*30500*/  STS.U16 [R36+UR5+0x3140], R50 ;  /* 0x0031403224007988 */ /* 0x000fe80008000405 */
[----:B------:R-:W-:Y:S04]  /*30510*/  STS.U16 [R36+UR5+0x3300], R45 ;  /* 0x0033002d24007988 */ /* 0x000fe80008000405 */
[----:B------:R-:W-:Y:S04]  /*30520*/  STS.U16 [R36+UR5+0x3340], R44 ;  /* 0x0033402c24007988 */ /* 0x000fe80008000405 */
[----:B------:R-:W-:Y:S04]  /*30530*/  STS.U16 [R36+UR5+0x3500], R39 ;  /* 0x0035002724007988 */ /* 0x000fe80008000405 */
[----:B------:R-:W-:Y:S04]  /*30540*/  STS.U16 [R36+UR5+0x3540], R38 ;  /* 0x0035402624007988 */ /* 0x000fe80008000405 */
[----:B------:R0:W-:Y:S04]  /*30550*/  STS.U16 [R36+UR5+0x3700], R26 ;  /* 0x0037001a24007988 */ /* 0x0001e80008000405 */
[----:B------:R-:W-:Y:S04]  /*30560*/  STS.U16 [R36+UR5+0x3740], R25 ;  /* 0x0037401924007988 */ /* 0x000fe80008000405 */
[----:B0-----:R-:W2:Y:S04]  /*30570*/  LDL.LU R26, [R1+0x11ac] ;  /* 0x0011ac00011a7983 */ /* 0x001ea80000300800 */
        /* <DEDUP_REMOVED lines=8> */
[----:B------:R-:W-:Y:S04]  /*30600*/  STS.U16 [R36+UR5+0x3900], R24 ;  /* 0x0039001824007988 */ /* 0x000fe80008000405 */
        /* <DEDUP_REMOVED lines=13> */
[----:B------:R0:W-:Y:S04]  /*306e0*/  STS.U16 [R36+UR5+0x3f40], R17 ;  /* 0x003f401124007988 */ /* 0x0001e80008000405 */
[----:B------:R-:W3:Y:S04]  /*306f0*/  LDL.LU R35, [R1+0xc0] ;  /* 0x0000c00001237983 */ /* 0x000ee80000300800 */
[----:B----4-:R1:W-:Y:S04]  /*30700*/  STS.U16 [R61+UR5+0x180], R37 ;  /* 0x000180253d007988 */ /* 0x0103e80008000405 */
[----:B------:R4:W-:Y:S04]  /*30710*/  STS.U16 [R61+UR5+0x1c0], R40 ;  /* 0x0001c0283d007988 */ /* 0x0009e80008000405 */
[----:B------:R0:W-:Y:S04]  /*30720*/  STS.U16 [R61+UR5+0x380], R41 ;  /* 0x000380293d007988 */ /* 0x0001e80008000405 */
[----:B------:R1:W-:Y:S04]  /*30730*/  STS.U16 [R61+UR5+0x3c0], R46 ;  /* 0x0003c02e3d007988 */ /* 0x0003e80008000405 */
[----:B------:R4:W-:Y:S04]  /*30740*/  STS.U16 [R61+UR5+0x580], R47 ;  /* 0x0005802f3d007988 */ /* 0x0009e80008000405 */
[----:B0-----:R-:W3:Y:S04]  /*30750*/  LDL.LU R36, [R1+0xac] ;  /* 0x0000ac0001247983 */ /* 0x001ee80000300800 */
[----:B-1----:R-:W3:Y:S04]  /*30760*/  LDL.LU R37, [R1+0xa8] ;  /* 0x0000a80001257983 */ /* 0x002ee80000300800 */
[----:B----4-:R-:W4:Y:S04]  /*30770*/  LDL.LU R40, [R1+0x94] ;  /* 0x0000940001287983 */ /* 0x010f280000300800 */
        /* <DEDUP_REMOVED lines=19> */
[----:B--2---:R-:W-:Y:S04]  /*308b0*/  STS.U16 [R61+UR5+0xdc0], R26 ;  /* 0x000dc01a3d007988 */ /* 0x004fe80008000405 */
[----:B---3--:R-:W-:Y:S04]  /*308c0*/  STS.U16 [R61+UR5+0xf80], R38 ;  /* 0x000f80263d007988 */ /* 0x008fe80008000405 */
        /* <DEDUP_REMOVED lines=31> */
[----:B------:R-:W3:Y:S04]  /*30ac0*/  LDL.LU.64 R20, [R1+0x1130] ;  /* 0x0011300001147983 */ /* 0x000ee80000300a00 */
[----:B------:R-:W3:Y:S04]  /*30ad0*/  LDL.LU.64 R22, [R1+0x1138] ;  /* 0x0011380001167983 */ /* 0x000ee80000300a00 */
[----:B------:R0:W-:Y:S04]  /*30ae0*/  STS.U16 [R61+UR5+0x2dc0], R0 ;  /* 0x002dc0003d007988 */ /* 0x0001e80008000405 */
[----:B------:R-:W-:Y:S04]  /*30af0*/  STS.U16 [R61+UR5+0x2f80], R55 ;  /* 0x002f80373d007988 */ /* 0x000fe80008000405 */
[----:B------:R-:W-:Y:S04]  /*30b00*/  STS.U16 [R61+UR5+0x2fc0], R54 ;  /* 0x002fc0363d007988 */ /* 0x000fe80008000405 */
[----:B------:R-:W-:Y:S04]  /*30b10*/  STS.U16 [R61+UR5+0x3180], R49 ;  /* 0x003180313d007988 */ /* 0x000fe80008000405 */
[----:B------:R-:W-:Y:S04]  /*30b20*/  STS.U16 [R61+UR5+0x31c0], R48 ;  /* 0x0031c0303d007988 */ /* 0x000fe80008000405 */
[----:B------:R-:W-:Y:S01]  /*30b30*/  STS.U16 [R61+UR5+0x3380], R43 ;  /* 0x0033802b3d007988 */ /* 0x000fe20008000405 */
[----:B0-----:R-:W0:Y:S03]  /*30b40*/  S2R R0, SR_TID.X ;  /* 0x0000000000007919 */ /* 0x001e260000002100 */
        /* <DEDUP_REMOVED lines=12> */
[----:B------:R-:W-:Y:S01]  /*30c10*/  STS.U16 [R61+UR5+0x3fc0], R6 ;  /* 0x003fc0063d007988 */ /* 0x000fe20008000405 */
[----:B------:R-:W-:Y:S01]  /*30c20*/  BAR.SYNC.DEFER_BLOCKING 0x0 ;  /* 0x0000000000007b1d */ /* 0x000fe20000010000 */
[----:B0-----:R-:W-:-:S02]  /*30c30*/  IMAD.SHL.U32 R2, R0, 0x2, RZ ;  /* 0x0000000200027824 */ /* 0x001fc400078e00ff */
[C---:B------:R-:W-:Y:S01]  /*30c40*/  IMAD.SHL.U32 R3, R0.reuse, 0x80, RZ ;  /* 0x0000008000037824 */ /* 0x040fe200078e00ff */
[----:B------:R-:W-:-:S05]  /*30c50*/  LOP3.LUT R0, R0, 0x7, RZ, 0xc0, !PT ;  /* 0x0000000700007812 */ /* 0x000fca00078ec0ff */
[----:B------:R-:W-:-:S05]  /*30c60*/  IMAD R0, R0, 0x110, RZ ;  /* 0x0000011000007824 */ /* 0x000fca00078e02ff */
[----:B------:R-:W-:-:S04]  /*30c70*/  LOP3.LUT R0, R0, 0x10, R2, 0x78, !PT ;  /* 0x0000001000007812 */ /* 0x000fc800078e7802 */
[----:B------:R-:W-:-:S05]  /*30c80*/  LOP3.LUT R0, R0, 0x800, R3, 0xf8, !PT ;  /* 0x0000080000007812 */ /* 0x000fca00078ef803 */
[----:B------:R-:W-:Y:S04]  /*30c90*/  LDSM.16.MT88.4 R48, [R0+UR5+0x4000] ;  /* 0x004000050030783b */ /* 0x000fe80008004200 */
[----:B--2---:R-:W0:Y:S04]  /*30ca0*/  LDSM.16.M88.4 R12, [R60+UR5] ;  /* 0x000000053c0c783b */ /* 0x004e280008000200 */
[----:B------:R-:W1:Y:S04]  /*30cb0*/  LDSM.16.M88.4 R40, [R60+UR5+0x200] ;  /* 0x000200053c28783b */ /* 0x000e680008000200 */
[----:B------:R-:W2:Y:S04]  /*30cc0*/  LDSM.16.M88.4 R32, [R60+UR5+0x400] ;  /* 0x000400053c20783b */ /* 0x000ea80008000200 */
[----:B------:R-:W4:Y:S04]  /*30cd0*/  LDSM.16.M88.4 R24, [R60+UR5+0x600] ;  /* 0x000600053c18783b */ /* 0x000f280008000200 */
[----:B------:R-:W2:Y:S04]  /*30ce0*/  LDSM.16.M88.4 R4, [R60+UR5+0x800] ;  /* 0x000800053c04783b */ /* 0x000ea80008000200 */
[----:B------:R-:W3:Y:S04]  /*30cf0*/  LDSM.16.M88.4 R16, [R60+UR5+0xa00] ;  /* 0x000a00053c10783b */ /* 0x000ee80008000200 */
[----:B------:R-:W3:Y:S04]  /*30d00*/  LDSM.16.M88.4 R8, [R60+UR5+0xc00] ;  /* 0x000c00053c08783b */ /* 0x000ee80008000200 */
[----:B------:R-:W-:Y:S04]  /*30d10*/  LDSM.16.M88.4 R56, [R60+UR5+0x2800] ;  /* 0x002800053c38783b */ /* 0x000fe80008000200 */
[----:B0-----:R-:W-:Y:S04]  /*30d20*/  STL.64 [R1+0x130], R12 ;  /* 0x0001300c01007387 */ /* 0x001fe80000100a00 */
[----:B------:R3:W-:Y:S04]  /*30d30*/  STL.64 [R1+0x138], R14 ;  /* 0x0001380e01007387 */ /* 0x0007e80000100a00 */
[----:B-1----:R-:W-:Y:S04]  /*30d40*/  STL.64 [R1+0x120], R40 ;  /* 0x0001202801007387 */ /* 0x002fe80000100a00 */
[----:B------:R0:W-:Y:S04]  /*30d50*/  STL.64 [R1+0x128], R42 ;  /* 0x0001282a01007387 */ /* 0x0001e80000100a00 */
[----:B--2---:R-:W-:Y:S04]  /*30d60*/  STL.64 [R1+0x110], R32 ;  /* 0x0001102001007387 */ /* 0x004fe80000100a00 */
[----:B------:R-:W-:Y:S04]  /*30d70*/  STL.64 [R1+0x118], R34 ;  /* 0x0001182201007387 */ /* 0x000fe80000100a00 */
[----:B----4-:R-:W-:Y:S04]  /*30d80*/  STL.64 [R1+0x100], R24 ;  /* 0x0001001801007387 */ /* 0x010fe80000100a00 */
[----:B------:R1:W-:Y:S04]  /*30d90*/  STL.64 [R1+0x108], R26 ;  /* 0x0001081a01007387 */ /* 0x0003e80000100a00 */
[----:B------:R-:W0:Y:S04]  /*30da0*/  LDL.LU.64 R44, [R1+0x10e0] ;  /* 0x0010e000012c7983 */ /* 0x000e280000300a00 */
[----:B------:R-:W0:Y:S04]  /*30db0*/  LDL.LU.64 R46, [R1+0x10e8] ;  /* 0x0010e800012e7983 */ /* 0x000e280000300a00 */
[----:B------:R-:W2:Y:S04]  /*30dc0*/  LDL.LU.64 R36, [R1+0x10a0] ;  /* 0x0010a00001247983 */ /* 0x000ea80000300a00 */
[----:B------:R-:W2:Y:S04]  /*30dd0*/  LDL.LU.64 R38, [R1+0x10a8] ;  /* 0x0010a80001267983 */ /* 0x000ea80000300a00 */
[----:B------:R-:W1:Y:S01]  /*30de0*/  LDL.LU.64 R28, [R1+0x4b0] ;  /* 0x0004b000011c7983 */ /* 0x000e620000300a00 */
[----:B---3--:R-:W-:Y:S03]  /*30df0*/  HMMA.16816.F32 R12, R48, R12, R20 ;  /* 0x0000000c300c723c */ /* 0x008fe60000001814 */
[----:B------:R-:W1:-:S15]  /*30e00*/  LDL.LU.64 R30, [R1+0x4b8] ;  /* 0x0004b800011e7983 */ /* 0x000e5e0000300a00 */
[----:B------:R-:W-:Y:S01]  /*30e10*/  NOP ;  /* 0x0000000000007918 */ /* 0x000fe20000000000 */
[----:B------:R-:W-:Y:S02]  /*30e20*/  IMAD.MOV.U32 R61, RZ, RZ, R12 ;  /* 0x000000ffff3d7224 */ /* 0x000fe400078e000c */
[----:B------:R-:W-:Y:S02]  /*30e30*/  IMAD.MOV.U32 R3, RZ, RZ, R13 ;  /* 0x000000ffff037224 */ /* 0x000fe400078e000d */
[----:B------:R-:W-:Y:S02]  /*30e40*/  IMAD.MOV.U32 R2, RZ, RZ, R14 ;  /* 0x000000ffff027224 */ /* 0x000fe400078e000e */
[----:B------:R-:W-:Y:S01]  /*30e50*/  IMAD.MOV.U32 R0, RZ, RZ, R15 ;  /* 0x000000ffff007224 */ /* 0x000fe200078e000f */
[----:B------:R-:W3:Y:S04]  /*30e60*/  LDL.LU.64 R12, [R1+0x4a0] ;  /* 0x0004a000010c7983 */ /* 0x000ee80000300a00 */
[----:B------:R-:W3:Y:S04]  /*30e70*/  LDL.LU.64 R14, [R1+0x4a8] ;  /* 0x0004a800010e7983 */ /* 0x000ee80000300a00 */
[----:B------:R-:W-:Y:S04]  /*30e80*/  STL.64 [R1+0xf0], R4 ;  /* 0x0000f00401007387 */ /* 0x000fe80000100a00 */
[----:B------:R3:W-:Y:S04]  /*30e90*/  STL.64 [R1+0xf8], R6 ;  /* 0x0000f80601007387 */ /* 0x0007e80000100a00 */
[----:B------:R-:W4:Y:S04]  /*30ea0*/  LDL.LU.64 R20, [R1+0x490] ;  /* 0x0004900001147983 */ /* 0x000f280000300a00 */
[----:B------:R-:W4:Y:S04]  /*30eb0*/  LDL.LU.64 R22, [R1+0x498] ;  /* 0x0004980001167983 */ /* 0x000f280000300a00 */
[----:B------:R-:W-:Y:S04]  /*30ec0*/  STL.64 [R1+0xe0], R16 ;  /* 0x0000e01001007387 */ /* 0x000fe80000100a00 */
[----:B------:R-:W-:Y:S04]  /*30ed0*/  STL.64 [R1+0xe8], R18 ;  /* 0x0000e81201007387 */ /* 0x000fe80000100a00 */
[----:B------:R-:W-:Y:S04]  /*30ee0*/  STL.64 [R1+0xd0], R8 ;  /* 0x0000d00801007387 */ /* 0x000fe80000100a00 */
[----:B------:R-:W-:Y:S04]  /*30ef0*/  STL.64 [R1+0xd8], R10 ;  /* 0x0000d80a01007387 */ /* 0x000fe80000100a00 */
[----:B------:R0:W-:Y:S04]  /*30f00*/  STL [R1+0x2bdc], R0 ;  /* 0x002bdc0001007387 */ /* 0x0001e80000100800 */
[----:B------:R-:W-:Y:S04]  /*30f10*/  STL [R1+0x2bd8], R2 ;  /* 0x002bd80201007387 */ /* 0x000fe80000100800 */
[----:B------:R-:W-:Y:S04]  /*30f20*/  STL [R1+0x2bd4], R3 ;  /* 0x002bd40301007387 */ /* 0x000fe80000100800 */
[----:B------:R-:W-:Y:S01]  /*30f30*/  STL [R1+0x2bd0], R61 ;  /* 0x002bd03d01007387 */ /* 0x000fe20000100800 */
[C---:B0-----:R-:W-:Y:S08]  /*30f40*/  HMMA.16816.F32 R40, R48.reuse, R40, R44 ;  /* 0x000000283028723c */ /* 0x041ff0000000182c */
[C---:B--2---:R-:W-:Y:S08]  /*30f50*/  HMMA.16816.F32 R36, R48.reuse, R32, R36 ;  /* 0x000000203024723c */ /* 0x044ff00000001824 */
[C---:B-1----:R-:W-:Y:S01]  /*30f60*/  HMMA.16816.F32 R24, R48.reuse, R24, R28 ;  /* 0x000000183018723c */ /* 0x042fe2000000181c */
[----:B------:R-:W-:Y:S07]  /*30f70*/  LDSM.16.M88.4 R44, [R60+UR5+0x2a00] ;  /* 0x002a00053c2c783b */ /* 0x000fee0008000200 */
[C---:B---3--:R-:W-:Y:S01]  /*30f80*/  HMMA.16816.F32 R4, R48.reuse, R4, R12 ;  /* 0x000000043004723c */ /* 0x048fe2000000180c */
[----:B------:R-:W-:Y:S04]  /*30f90*/  STL.64 [R1+0x10e0], R40 ;  /* 0x0010e02801007387 */ /* 0x000fe80000100a00 */
[----:B------:R-:W-:Y:S04]  /*30fa0*/  STL.64 [R1+0x10e8], R42 ;  /* 0x0010e82a01007387 */ /* 0x000fe80000100a00 */
[----:B------:R-:W-:Y:S04]  /*30fb0*/  STL.64 [R1+0x10a0], R36 ;  /* 0x0010a02401007387 */ /* 0x000fe80000100a00 */
[----:B------:R-:W-:Y:S04]  /*30fc0*/  STL.64 [R1+0x10a8], R38 ;  /* 0x0010a82601007387 */ /* 0x000fe80000100a00 */
[----:B------:R-:W2:Y:S04]  /*30fd0*/  LDL.LU.64 R12, [R1+0x480] ;  /* 0x00048000010c7983 */ /* 0x000ea80000300a00 */
[----:B------:R-:W-:Y:S04]  /*30fe0*/  STL.64 [R1+0x4b0], R24 ;  /* 0x0004b01801007387 */ /* 0x000fe80000100a00 */
[----:B------:R-:W-:Y:S04]  /*30ff0*/  STL.64 [R1+0x4b8], R26 ;  /* 0x0004b81a01007387 */ /* 0x000fe80000100a00 */
[----:B------:R-:W2:Y:S04]  /*31000*/  LDL.LU.64 R14, [R1+0x488] ;  /* 0x00048800010e7983 */ /* 0x000ea80000300a00 */
[----:B------:R-:W-:Y:S01]  /*31010*/  LDSM.16.M88.4 R24, [R60+UR5+0x1000] ;  /* 0x001000053c18783b */ /* 0x000fe20008000200 */
[----:B----4-:R-:W-:Y:S03]  /*31020*/  HMMA.16816.F32 R20, R48, R16, R20 ;  /* 0x000000103014723c */ /* 0x010fe60000001814 */
[----:B------:R-:W-:Y:S04]  /*31030*/  LDSM.16.M88.4 R16, [R60+UR5+0x1200] ;  /* 0x001200053c10783b */ /* 0x000fe80008000200 */
[----:B------:R-:W-:Y:S04]  /*31040*/  LDSM.16.M88.4 R40, [R60+UR5+0x2c00] ;  /* 0x002c00053c28783b */ /* 0x000fe80008000200 */
[----:B------:R-:W-:Y:S01]  /*31050*/  LDSM.16.M88.4 R36, [R60+UR5+0x2e00] ;  /* 0x002e00053c24783b */ /* 0x000fe20008000200 */
[----:B------:R-:W-:-:S03]  /*31060*/  IMAD.MOV.U32 R0, RZ, RZ, R33 ;  /* 0x000000ffff007224 */ /* 0x000fc600078e0021 */
[----:B------:R-:W-:Y:S04]  /*31070*/  LDSM.16.M88.4 R32, [R60+UR5+0x3000] ;  /* 0x003000053c20783b */ /* 0x000fe80008000200 */
[----:B------:R-:W-:Y:S04]  /*31080*/  LDSM.16.M88.4 R28, [R60+UR5+0x3200] ;  /* 0x003200053c1c783b */ /* 0x000fe80008000200 */
[----:B------:R-:W-:Y:S04]  /*31090*/  STL.64 [R1+0x4a0], R4 ;  /* 0x0004a00401007387 */ /* 0x000fe80000100a00 */
[----:B------:R-:W-:Y:S04]  /*310a0*/  STL.64 [R1+0x4a8], R6 ;  /* 0x0004a80601007387 */ /* 0x000fe80000100a00 */
[----:B------:R-:W0:Y:S04]  /*310b0*/  LDSM.16.M88.4 R4, [R60+UR5+0xe00] ;  /* 0x000e00053c04783b */ /* 0x000e280008000200 */
[----:B0-----:R0:W-:Y:S04]  /*310c0*/  STL.64 [R1+0xc0], R4 ;  /* 0x0000c00401007387 */ /* 0x0011e80000100a00 */
[----:B------:R1:W-:Y:S01]  /*310d0*/  STL.64 [R1+0xc8], R6 ;  /* 0x0000c80601007387 */ /* 0x0003e20000100a00 */
[----:B------:R-:W-:-:S02]  /*310e0*/  IMAD.MOV.U32 R3, RZ, RZ, R4 ;  /* 0x000000ffff037224 */ /* 0x000fc400078e0004 */
[----:B------:R-:W-:Y:S01]  /*310f0*/  IMAD.MOV.U32 R2, RZ, RZ, R5 ;  /* 0x000000ffff027224 */ /* 0x000fe200078e0005 */
[----:B------:R-:W-:Y:S04]  /*31100*/  STL.64 [R1+0xb0], R24 ;  /* 0x0000b01801007387 */ /* 0x000fe80000100a00 */
[----:B------:R-:W-:Y:S04]  /*31110*/  STL.64 [R1+0xb8], R26 ;  /* 0x0000b81a01007387 */ /* 0x000fe80000100a00 */
[----:B------:R-:W-:Y:S04]  /*31120*/  STL.64 [R1+0x490], R20 ;  /* 0x0004901401007387 */ /* 0x000fe80000100a00 */
[----:B------:R-:W-:Y:S04]  /*31130*/  STL.64 [R1+0x498], R22 ;  /* 0x0004981601007387 */ /* 0x000fe80000100a00 */
[----:B------:R-:W-:Y:S04]  /*31140*/  STL.64 [R1+0xa0], R16 ;  /* 0x0000a01001007387 */ /* 0x000fe80000100a00 */
[----:B------:R-:W-:Y:S01]  /*31150*/  LDSM.16.M88.4 R20, [R60+UR5+0x1600] ;  /* 0x001600053c14783b */ /* 0x000fe20008000200 */
[----:B0-----:R-:W-:-:S02]  /*31160*/  IMAD.MOV.U32 R5, RZ, RZ, R24 ;  /* 0x000000ffff057224 */ /* 0x001fc400078e0018 */
[----:B------:R-:W-:Y:S02]  /*31170*/  IMAD.MOV.U32 R4, RZ, RZ, R25 ;  /* 0x000000ffff047224 */ /* 0x000fe400078e0019 */
[----:B------:R-:W0:Y:S01]  /*31180*/  LDSM.16.M88.4 R24, [R60+UR5+0x1400] ;  /* 0x001400053c18783b */ /* 0x000e220008000200 */
[----:B-1----:R-:W-:-:S03]  /*31190*/  IMAD.MOV.U32 R7, RZ, RZ, R16 ;  /* 0x000000ffff077224 */ /* 0x002fc600078e0010 */
[----:B------:R-:W-:Y:S01]  /*311a0*/  STL.64 [R1+0xa8], R18 ;  /* 0x0000a81201007387 */ /* 0x000fe20000100a00 */
[----:B------:R-:W-:-:S03]  /*311b0*/  IMAD.MOV.U32 R6, RZ, RZ, R17 ;  /* 0x000000ffff067224 */ /* 0x000fc600078e0011 */
[----:B------:R-:W1:Y:S04]  /*311c0*/  LDSM.16.M88.4 R16, [R60+UR5+0x1800] ;  /* 0x001800053c10783b */ /* 0x000e680008000200 */
[----:B0-----:R-:W-:Y:S04]  /*311d0*/  STL.64 [R1+0x90], R24 ;  /* 0x0000901801007387 */ /* 0x001fe80000100a00 */
[----:B------:R-:W-:Y:S04]  /*311e0*/  STL.64 [R1+0x98], R26 ;  /* 0x0000981a01007387 */ /* 0x000fe80000100a00 */
[----:B------:R-:W0:Y:S04]  /*311f0*/  LDSM.16.M88.4 R24, [R60+UR5+0x1a00] ;  /* 0x001a00053c18783b */ /* 0x000e280008000200 */
[----:B------:R-:W-:Y:S04]  /*31200*/  STL.64 [R1+0x80], R20 ;  /* 0x0000801401007387 */ /* 0x000fe80000100a00 */
[----:B------:R-:W-:Y:S04]  /*31210*/  STL.64 [R1+0x88], R22 ;  /* 0x0000881601007387 */ /* 0x000fe80000100a00 */
[----:B------:R-:W3:Y:S04]  /*31220*/  LDSM.16.M88.4 R20, [R60+UR5+0x1c00] ;  /* 0x001c00053c14783b */ /* 0x000ee80008000200 */
[----:B-1----:R-:W-:Y:S04]  /*31230*/  STL.64 [R1+0x70], R16 ;  /* 0x0000701001007387 */ /* 0x002fe80000100a00 */
[----:B------:R-:W-:Y:S04]  /*31240*/  STL.64 [R1+0x78], R18 ;  /* 0x0000781201007387 */ /* 0x000fe80000100a00 */
[----:B------:R-:W1:Y:S04]  /*31250*/  LDSM.16.M88.4 R16, [R60+UR5+0x1e00] ;  /* 0x001e00053c10783b */ /* 0x000e680008000200 */
[----:B0-----:R-:W-:Y:S04]  /*31260*/  STL.64 [R1+0x60], R24 ;  /* 0x0000601801007387 */ /* 0x001fe80000100a00 */
[----:B------:R-:W-:Y:S04]  /*31270*/  STL.64 [R1+0x68], R26 ;  /* 0x0000681a01007387 */ /* 0x000fe80000100a00 */
[----:B---3--:R-:W-:Y:S04]  /*31280*/  STL.64 [R1+0x50], R20 ;  /* 0x0000501401007387 */ /* 0x008fe80000100a00 */
[----:B------:R-:W-:Y:S04]  /*31290*/  STL.64 [R1+0x58], R22 ;  /* 0x0000581601007387 */ /* 0x000fe80000100a00 */
[----:B------:R-:W-:Y:S04]  /*312a0*/  LDSM.16.M88.4 R24, [R60+UR5+0x3400] ;  /* 0x003400053c18783b */ /* 0x000fe80008000200 */
[----:B-1----:R-:W-:Y:S04]  /*312b0*/  STL.64 [R1+0x40], R16 ;  /* 0x0000401001007387 */ /* 0x002fe80000100a00 */
[----:B------:R-:W-:Y:S04]  /*312c0*/  STL.64 [R1+0x48], R18 ;  /* 0x0000481201007387 */ /* 0x000fe80000100a00 */
[----:B------:R-:W-:Y:S04]  /*312d0*/  LDSM.16.M88.4 R16, [R60+UR5+0x2200] ;  /* 0x002200053c10783b */ /* 0x000fe80008000200 */
[----:B------:R-:W-:Y:S01]  /*312e0*/  LDSM.16.M88.4 R20, [R60+UR5+0x3600] ;  /* 0x003600053c14783b */ /* 0x000fe20008000200 */
[----:B--2---:R-:W-:Y:S03]  /*312f0*/  HMMA.16816.F32 R12, R48, R8, R12 ;  /* 0x00000008300c723c */ /* 0x004fe6000000180c */
[----:B------:R-:W0:-:S15]  /*31300*/  LDSM.16.M88.4 R8, [R60+UR5+0x2000] ;  /* 0x002000053c08783b */ /* 0x000e1e0008000200 */
[----:B------:R-:W-:Y:S01]  /*31310*/  NOP ;  /* 0x0000000000007918 */ /* 0x000fe20000000000 */
[----:B------:R-:W-:Y:S04]  /*31320*/  STL.64 [R1+0x480], R12 ;  /* 0x0004800c01007387 */ /* 0x000fe80000100a00 */
[----:B------:R-:W-:Y:S04]  /*31330*/  STL.64 [R1+0x488], R14 ;  /* 0x0004880e01007387 */ /* 0x000fe80000100a00 */
[----:B------:R-:W1:Y:S04]  /*31340*/  LDSM.16.M88.4 R12, [R60+UR5+0x2400] ;  /* 0x002400053c0c783b */ /* 0x000e680008000200 */
[----:B0-----:R-:W-:Y:S04]  /*31350*/  STL.64 [R1+0x30], R8 ;  /* 0x0000300801007387 */ /* 0x001fe80000100a00 */
[----:B------:R-:W-:Y:S04]  /*31360*/  STL.64 [R1+0x38], R10 ;  /* 0x0000380a01007387 */ /* 0x000fe80000100a00 */
[----:B------:R-:W0:Y:S04]  /*31370*/  LDSM.16.M88.4 R8, [R60+UR5+0x2600] ;  /* 0x002600053c08783b */ /* 0x000e280008000200 */
[----:B------:R-:W-:Y:S04]  /*31380*/  STL.64 [R1+0x20], R16 ;  /* 0x0000201001007387 */ /* 0x000fe80000100a00 */
[----:B------:R-:W-:Y:S04]  /*31390*/  STL.64 [R1+0x28], R18 ;  /* 0x0000281201007387 */ /* 0x000fe80000100a00 */
[----:B------:R-:W2:Y:S04]  /*313a0*/  LDSM.16.M88.4 R16, [R60+UR5+0x3800] ;  /* 0x003800053c10783b */ /* 0x000ea80008000200 */
[----:B-1----:R-:W-:Y:S04]  /*313b0*/  STL.64 [R1+0x10], R12 ;  /* 0x0000100c01007387 */ /* 0x002fe80000100a00 */
[----:B------:R-:W-:Y:S04]  /*313c0*/  STL.64 [R1+0x18], R14 ;  /* 0x0000180e01007387 */ /* 0x000fe80000100a00 */
[----:B------:R-:W-:Y:S04]  /*313d0*/  STL [R1+0x2a3c], R58 ;  /* 0x002a3c3a01007387 */ /* 0x000fe80000100800 */
[----:B------:R-:W1:Y:S04]  /*313e0*/  LDSM.16.M88.4 R12, [R60+UR5+0x3a00] ;  /* 0x003a00053c0c783b */ /* 0x000e680008000200 */
[----:B0-----:R-:W-:Y:S04]  /*313f0*/  STL.64 [R1], R8 ;  /* 0x0000000801007387 */ /* 0x001fe80000100a00 */
[----:B------:R-:W-:Y:S04]  /*31400*/  STL.64 [R1+0x8], R10 ;  /* 0x0000080a01007387 */ /* 0x000fe80000100a00 */
[----:B------:R-:W-:Y:S04]  /*31410*/  STL [R1+0x2a38], R59 ;  /* 0x002a383b01007387 */ /* 0x000fe80000100800 */
[----:B------:R-:W-:Y:S04]  /*31420*/  STL.64 [R1+0x3310], R56 ;  /* 0x0033103801007387 */ /* 0x000fe80000100a00 */
[----:B------:R-:W-:Y:S04]  /*31430*/  STL [R1+0x2a30], R46 ;  /* 0x002a302e01007387 */ /* 0x000fe80000100800 */
[----:B------:R-:W-:Y:S04]  /*31440*/  STL [R1+0x2a2c], R47 ;  /* 0x002a2c2f01007387 */ /* 0x000fe80000100800 */
[----:B------:R0:W-:Y:S04]  /*31450*/  STL.64 [R1+0x3308], R44 ;  /* 0x0033082c01007387 */ /* 0x0001e80000100a00 */
[----:B------:R-:W3:Y:S04]  /*31460*/  LDSM.16.M88.4 R8, [R60+UR5+0x3c00] ;  /* 0x003c00053c08783b */ /* 0x000ee80008000200 */
[----:B0-----:R-:W4:Y:S04]  /*31470*/  LDL.64 R44, [R1+0x90] ;  /* 0x00009000012c7983 */ /* 0x001f280000100a00 */
[----:B----4-:R-:W-:Y:S04]  /*31480*/  STL.64 [R1+0x3330], R44 ;  /* 0x0033302c01007387 */ /* 0x010fe80000100a00 */
[----:B------:R-:W-:Y:S04]  /*31490*/  STL [R1+0x2a24], R42 ;  /* 0x002a242a01007387 */ /* 0x000fe80000100800 */
[----:B------:R-:W-:Y:S04]  /*314a0*/  STL [R1+0x2a20], R43 ;  /* 0x002a202b01007387 */ /* 0x000fe80000100800 */
[----:B------:R0:W-:Y:S04]  /*314b0*/  STL.64 [R1+0x3300], R40 ;  /* 0x0033002801007387 */ /* 0x0001e80000100a00 */
[----:B0-----:R-:W4:Y:S04]  /*314c0*/  LDL.LU.64 R40, [R1+0x1030] ;  /* 0x0010300001287983 */ /* 0x001f280000300a00 */
[----:B------:R-:W2:Y:S04]  /*314d0*/  LDL.LU.64 R42, [R1+0x1038] ;  /* 0x00103800012a7983 */ /* 0x000ea80000300a00 */
[----:B--2---:R-:W-:Y:S04]  /*314e0*/  STL.64 [R1+0x3340], R42 ;  /* 0x0033402a01007387 */ /* 0x004fe80000100a00 */
[----:B----4-:R-:W-:Y:S04]  /*314f0*/  STL.64 [R1+0x3338], R40 ;  /* 0x0033382801007387 */ /* 0x010fe80000100a00 */
[----:B------:R-:W-:Y:S04]  /*31500*/  STL.64 [R1+0x32f8], R38 ;  /* 0x0032f82601007387 */ /* 0x000fe80000100a00 */
[----:B------:R0:W-:Y:S04]  /*31510*/  STL.64 [R1+0x32f0], R36 ;  /* 0x0032f02401007387 */ /* 0x0001e80000100a00 */
[----:B0-----:R-:W2:Y:S01]  /*31520*/  LDL.64 R36, [R1+0x50] ;  /* 0x0000500001247983 */ /* 0x001ea20000100a00 */
[----:B------:R-:W-:-:S02]  /*31530*/  IMAD.MOV.U32 R56, RZ, RZ, R5 ;  /* 0x000000ffff387224 */ /* 0x000fc400078e0005 */
[----:B------:R-:W-:Y:S01]  /*31540*/  IMAD.MOV.U32 R57, RZ, RZ, R4 ;  /* 0x000000ffff397224 */ /* 0x000fe200078e0004 */
[----:B--2---:R0:W-:Y:S02]  /*31550*/  STL.64 [R1+0x3328], R36 ;  /* 0x0033282401007387 */ /* 0x0041e40000100a00 */
[----:B0-----:R-:W-:Y:S02]  /*31560*/  IMAD.MOV.U32 R36, RZ, RZ, R7 ;  /* 0x000000ffff247224 */ /* 0x001fe400078e0007 */
[----:B------:R-:W-:Y:S02]  /*31570*/  IMAD.MOV.U32 R37, RZ, RZ, R6 ;  /* 0x000000ffff257224 */ /* 0x000fe400078e0006 */
[----:B------:R-:W0:Y:S04]  /*31580*/  LDSM.16.M88.4 R4, [R60+UR5+0x3e00] ;  /* 0x003e00053c04783b */ /* 0x000e280008000200 */
[----:B------:R2:W-:Y:S04]  /*31590*/  STL.64 [R1+0x3348], R36 ;  /* 0x0033482401007387 */ /* 0x0005e80000100a00 */
[----:B--2---:R-:W2:Y:S04]  /*315a0*/  LDL.LU.64 R36, [R1+0x1060] ;  /* 0x0010600001247983 */ /* 0x004ea80000300a00 */
[----:B------:R-:W2:Y:S04]  /*315b0*/  LDL.LU.64 R38, [R1+0x1068] ;  /* 0x0010680001267983 */ /* 0x000ea80000300a00 */
[----:B------:R-:W4:Y:S04]  /*315c0*/  LDL.LU.64 R44, [R1+0x1040] ;  /* 0x00104000012c7983 */ /* 0x000f280000300a00 */
[----:B------:R-:W4:Y:S04]  /*315d0*/  LDL.LU.64 R46, [R1+0x1048] ;  /* 0x00104800012e7983 */ /* 0x000f280000300a00 */
[----:B------:R-:W-:Y:S04]  /*315e0*/  STL [R1+0x2a10], R34 ;  /* 0x002a102201007387 */ /* 0x000fe80000100800 */
[----:B------:R-:W-:Y:S04]  /*315f0*/  STL [R1+0x2a04], R35 ;  /* 0x002a042301007387 */ /* 0x000fe80000100800 */
[----:B------:R0:W-:Y:S04]  /*31600*/  STL.64 [R1+0x32e8], R32 ;  /* 0x0032e82001007387 */ /* 0x0001e80000100a00 */
[----:B0-----:R-:W4:Y:S04]  /*31610*/  LDL.64 R32, [R1+0x70] ;  /* 0x0000700001207983 */ /* 0x001f280000100a00 */
[----:B------:R-:W-:Y:S04]  /*31620*/  STL [R1+0x2f38], R30 ;  /* 0x002f381e01007387 */ /* 0x000fe80000100800 */
[----:B------:R-:W-:Y:S04]  /*31630*/  STL [R1+0x2e88], R31 ;  /* 0x002e881f01007387 */ /* 0x000fe80000100800 */
[----:B------:R0:W-:Y:S04]  /*31640*/  STL.64 [R1+0x3320], R28 ;  /* 0x0033201c01007387 */ /* 0x0001e80000100a00 */
[----:B0-----:R-:W4:Y:S04]  /*31650*/  LDL.64 R28, [R1+0x80] ;  /* 0x00008000011c7983 */ /* 0x001f280000100a00 */
[----:B------:R-:W-:Y:S04]  /*31660*/  STL [R1+0x29f4], R26 ;  /* 0x0029f41a01007387 */ /* 0x000fe80000100800 */
[----:B------:R-:W-:Y:S04]  /*31670*/  STL [R1+0x29f0], R27 ;  /* 0x0029f01b01007387 */ /* 0x000fe80000100800 */
[----:B------:R0:W-:Y:S04]  /*31680*/  STL.64 [R1+0x32d8], R24 ;  /* 0x0032d81801007387 */ /* 0x0001e80000100a00 */
[----:B0-----:R-:W4:Y:S04]  /*31690*/  LDL.LU.64 R24, [R1+0x1020] ;  /* 0x0010200001187983 */ /* 0x001f280000300a00 */
[----:B------:R-:W4:Y:S04]  /*316a0*/  LDL.LU.64 R26, [R1+0x1028] ;  /* 0x00102800011a7983 */ /* 0x000f280000300a00 */
[----:B------:R-:W-:Y:S04]  /*316b0*/  STL [R1+0x29d4], R22 ;  /* 0x0029d41601007387 */ /* 0x000fe80000100800 */
[----:B------:R-:W-:Y:S04]  /*316c0*/  STL [R1+0x29d0], R23 ;  /* 0x0029d01701007387 */ /* 0x000fe80000100800 */
[----:B------:R0:W-:Y:S04]  /*316d0*/  STL.64 [R1+0x32e0], R20 ;  /* 0x0032e01401007387 */ /* 0x0001e80000100a00 */
[----:B0-----:R-:W4:Y:S04]  /*316e0*/  LDL.64 R20, [R1+0x60] ;  /* 0x0000600001147983 */ /* 0x001f280000100a00 */
[----:B------:R-:W-:Y:S04]  /*316f0*/  STL [R1+0x2f48], R18 ;  /* 0x002f481201007387 */ /* 0x000fe80000100800 */
[----:B------:R-:W-:Y:S04]  /*31700*/  STL [R1+0x29bc], R19 ;  /* 0x0029bc1301007387 */ /* 0x000fe80000100800 */
[----:B-1----:R-:W-:Y:S04]  /*31710*/  STL [R1+0x2cf8], R14 ;  /* 0x002cf80e01007387 */ /* 0x002fe80000100800 */
[----:B------:R-:W-:Y:S04]  /*31720*/  STL [R1+0x2c30], R15 ;  /* 0x002c300f01007387 */ /* 0x000fe80000100800 */
[----:B------:R0:W-:Y:S04]  /*31730*/  STL.64 [R1+0x3318], R12 ;  /* 0x0033180c01007387 */ /* 0x0001e80000100a00 */
[----:B0-----:R-:W4:Y:S04]  /*31740*/  LDL.LU.64 R12, [R1+0x1050] ;  /* 0x00105000010c7983 */ /* 0x001f280000300a00 */
[----:B------:R-:W4:Y:S04]  /*31750*/  LDL.LU.64 R14, [R1+0x1058] ;  /* 0x00105800010e7983 */ /* 0x000f280000300a00 */
[----:B---3--:R-:W-:Y:S04]  /*31760*/  STL [R1+0x29b4], R10 ;  /* 0x0029b40a01007387 */ /* 0x008fe80000100800 */
[----:B------:R-:W-:Y:S04]  /*31770*/  STL [R1+0x29b0], R11 ;  /* 0x0029b00b01007387 */ /* 0x000fe80000100800 */
[----:B------:R-:W-:Y:S04]  /*31780*/  STL [R1+0x29d8], R6 ;  /* 0x0029d80601007387 */ /* 0x000fe80000100800 */
[----:B------:R-:W-:Y:S04]  /*31790*/  STL [R1+0x29b8], R7 ;  /* 0x0029b80701007387 */ /* 0x000fe80000100800 */
[----:B------:R0:W-:Y:S04]  /*317a0*/  STL [R1+0x1e80], R60 ;  /* 0x001e803c01007387 */ /* 0x0001e80000100800 */
[----:B0-----:R-:W3:Y:S01]  /*317b0*/  LDL R60, [R1+0x1168] ;  /* 0x00116800013c7983 */ /* 0x001ee20000100800 */
[----:B------:R-:W-:-:S02]  /*317c0*/  IMAD.MOV.U32 R40, RZ, RZ, R3 ;  /* 0x000000ffff287224 */ /* 0x000fc400078e0003 */
[----:B------:R-:W-:-:S07]  /*317d0*/  IMAD.MOV.U32 R41, RZ, RZ, R2 ;  /* 0x000000ffff297224 */ /* 0x000fce00078e0002 */
[C---:B--2---:R-:W-:Y:S01]  /*317e0*/  HMMA.16816.F32 R40, R48.reuse, R40, R36 ;  /* 0x000000283028723c */ /* 0x044fe20000001824 */
[----:B---3--:R-:W-:Y:S04]  /*317f0*/  STL [R1+0x2be0], R60 ;  /* 0x002be03c01007387 */ /* 0x008fe80000100800 */
[----:B------:R-:W2:Y:S03]  /*31800*/  LDL.LU.64 R36, [R1+0x3348] ;  /* 0x0033480001247983 */ /* 0x000ea60000300a00 */
[C---:B----4-:R-:W-:Y:S11]  /*31810*/  HMMA.16816.F32 R56, R48.reuse, R56, R12 ;  /* 0x000000383038723c */ /* 0x050ff6000000180c */
[----:B------:R-:W-:Y:S04]  /*31820*/  STL.64 [R1+0x1060], R40 ;  /* 0x0010602801007387 */ /* 0x000fe80000100a00 */
[----:B------:R0:W-:Y:S01]  /*31830*/  STL.64 [R1+0x1068], R42 ;  /* 0x0010682a01007387 */ /* 0x0001e20000100a00 */
[C---:B------:R-:W-:Y:S03]  /*31840*/  HMMA.16816.F32 R24, R48.reuse, R28, R24 ;  /* 0x0000001c3018723c */ /* 0x040fe60000001818 */
[----:B------:R-:W1:Y:S04]  /*31850*/  LDSM.16.MT88.4 R52, [R60+UR5+0x4080] ;  /* 0x004080053c34783b */ /* 0x000e680008004200 */
[----:B0-----:R-:W3:Y:S04]  /*31860*/  LDL.LU.64 R42, [R1+0x3340] ;  /* 0x00334000012a7983 */ /* 0x001ee80000300a00 */
[----:B------:R-:W3:Y:S04]  /*31870*/  LDL.LU.64 R40, [R1+0x3338] ;  /* 0x0033380001287983 */ /* 0x000ee80000300a00 */
[----:B------:R-:W4:Y:S04]  /*31880*/  LDL.LU.64 R12, [R1+0x1010] ;  /* 0x00101000010c7983 */ /* 0x000f280000300a00 */
[----:B------:R-:W4:Y:S04]  /*31890*/  LDL.LU.64 R14, [R1+0x1018] ;  /* 0x00101800010e7983 */ /* 0x000f280000300a00 */
[----:B------:R0:W-:Y:S04]  /*318a0*/  STL.64 [R1+0x1050], R56 ;  /* 0x0010503801007387 */ /* 0x0001e80000100a00 */
[----:B------:R-:W-:Y:S04]  /*318b0*/  STL.64 [R1+0x1058], R58 ;  /* 0x0010583a01007387 */ /* 0x000fe80000100a00 */
[----:B0-----:R-:W3:Y:S01]  /*318c0*/  LDL.64 R56, [R1+0x40] ;  /* 0x0000400001387983 */ /* 0x001ee20000100a00 */
[----:B--2---:R-:W-:Y:S03]  /*318d0*/  HMMA.16816.F32 R36, R48, R36, R44 ;  /* 0x000000243024723c */ /* 0x004fe6000000182c */
[----:B------:R-:W3:-:S15]  /*318e0*/  LDL.LU.64 R44, [R1+0x3330] ;  /* 0x00333000012c7983 */ /* 0x000ede0000300a00 */
[----:B------:R-:W-:Y:S01]  /*318f0*/  NOP ;  /* 0x0000000000007918 */ /* 0x000fe20000000000 */
[----:B------:R-:W-:Y:S04]  /*31900*/  STL.64 [R1+0x1040], R36 ;  /* 0x0010402401007387 */ /* 0x000fe80000100a00 */
[----:B------:R3:W-:Y:S02]  /*31910*/  STL.64 [R1+0x1048], R38 ;  /* 0x0010482601007387 */ /* 0x0007e40000100a00 */
[----:B---3--:R-:W-:-:S15]  /*31920*/  HMMA.16816.F32 R36, R48, R44, R40 ;  /* 0x0000002c3024723c */ /* 0x008fde0000001828 */
[----:B------:R-:W-:-:S04]  /*31930*/  NOP ;  /* 0x0000000000007918 */ /* 0x000fc80000000000 */
[----:B------:R0:W-:Y:S04]  /*31940*/  STL.64 [R1+0x1030], R36 ;  /* 0x0010302401007387 */ /* 0x0001e80000100a00 */
[----:B------:R2:W-:Y:S04]  /*31950*/  STL.64 [R1+0x1038], R38 ;  /* 0x0010382601007387 */ /* 0x0005e80000100a00 */
[----:B0-----:R-:W3:Y:S04]  /*31960*/  LDL.LU.64 R36, [R1+0x1000] ;  /* 0x0010000001247983 */ /* 0x001ee80000300a00 */
[----:B--2---:R-:W3:Y:S01]  /*31970*/  LDL.LU.64 R38, [R1+0x1008] ;  /* 0x0010080001267983 */ /* 0x004ee20000300a00 */
[----:B----4-:R-:W-:Y:S01]  /*31980*/  HMMA.16816.F32 R12, R48, R32, R12 ;  /* 0x00000020300c723c */ /* 0x010fe2000000180c */
[----:B------:R-:W-:-:S02]  /*31990*/  IMAD.MOV.U32 R3, RZ, RZ, R45 ;  /* 0x000000ffff037224 */ /* 0x000fc400078e002d */
[----:B------:R-:W-:Y:S01]  /*319a0*/  IMAD.MOV.U32 R18, RZ, RZ, R44 ;  /* 0x000000ffff127224 */ /* 0x000fe200078e002c */
[----:B------:R-:W2:Y:S04]  /*319b0*/  LDL.64 R40, [R1+0x30] ;  /* 0x0000300001287983 */ /* 0x000ea80000100a00 */
[----:B------:R-:W4:Y:S04]  /*319c0*/  LDL.64 R44, [R1+0x20] ;  /* 0x00002000012c7983 */ /* 0x000f280000100a00 */
[----:B------:R0:W-:Y:S04]  /*319d0*/  STL [R1+0x329c], R3 ;  /* 0x00329c0301007387 */ /* 0x0001e80000100800 */
[----:B------:R0:W-:Y:S01]  /*319e0*/  STL [R1+0x3298], R18 ;  /* 0x0032981201007387 */ /* 0x0001e20000100800 */
[----:B------:R-:W-:-:S03]  /*319f0*/  IMAD.MOV.U32 R2, RZ, RZ, R29 ;  /* 0x000000ffff027224 */ /* 0x000fc600078e001d */
[----:B------:R-:W2:Y:S04]  /*31a00*/  LDL.LU.64 R28, [R1+0xff0] ;  /* 0x000ff000011c7983 */ /* 0x000ea80000300a00 */
[----:B------:R-:W-:Y:S04]  /*31a10*/  STL.64 [R1+0x1020], R24 ;  /* 0x0010201801007387 */ /* 0x000fe80000100a00 */
[----:B------:R-:W-:Y:S04]  /*31a20*/  STL.64 [R1+0x1028], R26 ;  /* 0x0010281a01007387 */ /* 0x000fe80000100a00 */
[----:B------:R-:W2:Y:S04]  /*31a30*/  LDL.LU.64 R30, [R1+0xff8] ;  /* 0x000ff800011e7983 */ /* 0x000ea80000300a00 */
[----:B------:R-:W-:Y:S01]  /*31a40*/  STL [R1+0x32a0], R2 ;  /* 0x0032a00201007387 */ /* 0x000fe20000100800 */
[----:B0-----:R-:W-:-:S02]  /*31a50*/  IMAD.MOV.U32 R3, RZ, RZ, R32 ;  /* 0x000000ffff037224 */ /* 0x001fc400078e0020 */
[----:B------:R-:W-:Y:S01]  /*31a60*/  IMAD.MOV.U32 R18, RZ, RZ, R33 ;  /* 0x000000ffff127224 */ /* 0x000fe200078e0021 */
[----:B------:R0:W-:Y:S04]  /*31a70*/  STL.64 [R1+0x1010], R12 ;  /* 0x0010100c01007387 */ /* 0x0001e80000100a00 */
[----:B------:R1:W-:Y:S04]  /*31a80*/  STL.64 [R1+0x1018], R14 ;  /* 0x0010180e01007387 */ /* 0x0003e80000100a00 */
[----:B0-----:R-:W2:Y:S04]  /*31a90*/  LDL.LU.64 R12, [R1+0xfe0] ;  /* 0x000fe000010c7983 */ /* 0x001ea80000300a00 */
[----:B-1----:R-:W2:Y:S04]  /*31aa0*/  LDL.LU.64 R14, [R1+0xfe8] ;  /* 0x000fe800010e7983 */ /* 0x002ea80000300a00 */
[----:B------:R-:W4:Y:S04]  /*31ab0*/  LDL.64 R32, [R1+0x10] ;  /* 0x0000100001207983 */ /* 0x000f280000100a00 */
[----:B------:R-:W4:Y:S04]  /*31ac0*/  LDL.64 R24, [R1] ;  /* 0x0000000001187983 */ /* 0x000f280000100a00 */
[----:B------:R-:W-:Y:S04]  /*31ad0*/  STL [R1+0x32a8], R18 ;  /* 0x0032a81201007387 */ /* 0x000fe80000100800 */
[----:B------:R-:W-:Y:S01]  /*31ae0*/  STL [R1+0x32a4], R3 ;  /* 0x0032a40301007387 */ /* 0x000fe20000100800 */
[----:B---3--:R-:W-:-:S15]  /*31af0*/  HMMA.16816.F32 R36, R48, R20, R36 ;  /* 0x000000143024723c */ /* 0x008fde0000001824 */
[----:B------:R-:W-:-:S04]  /*31b00*/  NOP ;  /* 0x0000000000007918 */ /* 0x000fc80000000000 */
[----:B------:R0:W-:Y:S04]  /*31b10*/  STL.64 [R1+0x1000], R36 ;  /* 0x0010002401007387 */ /* 0x0001e80000100a00 */
[----:B------:R-:W-:Y:S04]  /*31b20*/  STL.64 [R1+0x1008], R38 ;  /* 0x0010082601007387 */ /* 0x000fe80000100a00 */
[----:B0-----:R-:W3:Y:S01]  /*31b30*/  LDL.LU.64 R36, [R1+0x3328] ;  /* 0x0033280001247983 */ /* 0x001ee20000300a00 */
[----:B--2---:R-:W-:Y:S01]  /*31b40*/  HMMA.16816.F32 R12, R48, R56, R12 ;  /* 0x00000038300c723c */ /* 0x004fe2000000180c */
[----:B------:R-:W-:-:S02]  /*31b50*/  IMAD.MOV.U32 R2, RZ, RZ, R21 ;  /* 0x000000ffff027224 */ /* 0x000fc400078e0015 */
[----:B------:R-:W2:Y:S04]  /*31b60*/  LDL.LU.64 R20, [R1+0xfd0] ;  /* 0x000fd00001147983 */ /* 0x000ea80000300a00 */
[----:B------:R-:W2:Y:S04]  /*31b70*/  LDL.LU.64 R22, [R1+0xfd8] ;  /* 0x000fd80001167983 */ /* 0x000ea80000300a00 */
[----:B------:R-:W-:Y:S01]  /*31b80*/  STL [R1+0x32ac], R2 ;  /* 0x0032ac0201007387 */ /* 0x000fe20000100800 */
[----:B------:R-:W-:Y:S02]  /*31b90*/  IMAD.MOV.U32 R18, RZ, RZ, R56 ;  /* 0x000000ffff127224 */ /* 0x000fe400078e0038 */
[----:B------:R-:W-:Y:S01]  /*31ba0*/  IMAD.MOV.U32 R3, RZ, RZ, R57 ;  /* 0x000000ffff037224 */ /* 0x000fe200078e0039 */
[----:B---3--:R-:W-:-:S15]  /*31bb0*/  HMMA.16816.F32 R28, R48, R36, R28 ;  /* 0x00000024301c723c */ /* 0x008fde000000181c */
[----:B------:R-:W-:-:S04]  /*31bc0*/  NOP ;  /* 0x0000000000007918 */ /* 0x000fc80000000000 */
[----:B------:R0:W-:Y:S04]  /*31bd0*/  STL.64 [R1+0xff0], R28 ;  /* 0x000ff01c01007387 */ /* 0x0001e80000100a00 */
[----:B------:R1:W-:Y:S04]  /*31be0*/  STL.64 [R1+0xff8], R30 ;  /* 0x000ff81e01007387 */ /* 0x0003e80000100a00 */
[----:B0-----:R-:W3:Y:S01]  /*31bf0*/  LDL.LU.64 R28, [R1+0x3320] ;  /* 0x00332000011c7983 */ /* 0x001ee20000300a00 */
[----:B-1----:R-:W-:Y:S02]  /*31c00*/  IMAD.MOV.U32 R30, RZ, RZ, R37 ;  /* 0x000000ffff1e7224 */ /* 0x002fe400078e0025 */
[----:B------:R-:W-:-:S02]  /*31c10*/  IMAD.MOV.U32 R31, RZ, RZ, R36 ;  /* 0x000000ffff1f7224 */ /* 0x000fc400078e0024 */
[----:B------:R-:W3:Y:S04]  /*31c20*/  LDL.LU.64 R36, [R1+0xfc0] ;  /* 0x000fc00001247983 */ /* 0x000ee80000300a00 */
[----:B------:R-:W3:Y:S04]  /*31c30*/  LDL.LU.64 R38, [R1+0xfc8] ;  /* 0x000fc80001267983 */ /* 0x000ee80000300a00 */
[----:B------:R-:W-:Y:S04]  /*31c40*/  STL [R1+0x32b4], R30 ;  /* 0x0032b41e01007387 */ /* 0x000fe80000100800 */
[----:B------:R-:W-:Y:S04]  /*31c50*/  STL [R1+0x32b0], R31 ;  /* 0x0032b01f01007387 */ /* 0x000fe80000100800 */
[----:B------:R0:W-:Y:S04]  /*31c60*/  STL.64 [R1+0xfe0], R12 ;  /* 0x000fe00c01007387 */ /* 0x0001e80000100a00 */
[----:B------:R-:W-:Y:S04]  /*31c70*/  STL.64 [R1+0xfe8], R14 ;  /* 0x000fe80e01007387 */ /* 0x000fe80000100a00 */
[----:B0-----:R-:W3:Y:S04]  /*31c80*/  LDL.LU.64 R12, [R1+0x3318] ;  /* 0x00331800010c7983 */ /* 0x001ee80000300a00 */
[----:B------:R-:W3:Y:S04]  /*31c90*/  LDL.LU.64 R56, [R1+0xfb0] ;  /* 0x000fb00001387983 */ /* 0x000ee80000300a00 */
[----:B------:R-:W3:Y:S01]  /*31ca0*/  LDL.LU.64 R58, [R1+0xfb8] ;  /* 0x000fb800013a7983 */ /* 0x000ee20000300a00 */
[----:B--2---:R-:W-:Y:S03]  /*31cb0*/  HMMA.16816.F32 R20, R48, R40, R20 ;  /* 0x000000283014723c */ /* 0x004fe60000001814 */
[----:B------:R-:W-:Y:S04]  /*31cc0*/  STL [R1+0x32bc], R3 ;  /* 0x0032bc0301007387 */ /* 0x000fe80000100800 */
[----:B------:R-:W-:Y:S01]  /*31cd0*/  STL [R1+0x32b8], R18 ;  /* 0x0032b81201007387 */ /* 0x000fe20000100800 */
[----:B------:R-:W-:-:S02]  /*31ce0*/  IMAD.MOV.U32 R61, RZ, RZ, R40 ;  /* 0x000000ffff3d7224 */ /* 0x000fc400078e0028 */
[----:B----4-:R-:W-:Y:S02]  /*31cf0*/  IMAD.MOV.U32 R31, RZ, RZ, R44 ;  /* 0x000000ffff1f7224 */ /* 0x010fe400078e002c */
[----:B------:R-:W-:Y:S02]  /*31d00*/  IMAD.MOV.U32 R2, RZ, RZ, R45 ;  /* 0x000000ffff027224 */ /* 0x000fe400078e002d */
[----:B------:R-:W-:-:S05]  /*31d10*/  IMAD.MOV.U32 R60, RZ, RZ, R41 ;  /* 0x000000ffff3c7224 */ /* 0x000fca00078e0029 */
[----:B------:R0:W-:Y:S04]  /*31d20*/  STL.64 [R1+0xfd0], R20 ;  /* 0x000fd01401007387 */ /* 0x0001e80000100a00 */
[----:B------:R1:W-:Y:S04]  /*31d30*/  STL.64 [R1+0xfd8], R22 ;  /* 0x000fd81601007387 */ /* 0x0003e80000100a00 */
[----:B0-----:R-:W2:Y:S04]  /*31d40*/  LDL.LU.64 R20, [R1+0xfa0] ;  /* 0x000fa00001147983 */ /* 0x001ea80000300a00 */
[----:B-1----:R-:W2:Y:S04]  /*31d50*/  LDL.LU.64 R22, [R1+0xfa8] ;  /* 0x000fa80001167983 */ /* 0x002ea80000300a00 */
[----:B------:R-:W-:Y:S01]  /*31d60*/  STL [R1+0x32c0], R61 ;  /* 0x0032c03d01007387 */ /* 0x000fe20000100800 */
[C---:B---3--:R-:W-:Y:S08]  /*31d70*/  HMMA.16816.F32 R36, R48.reuse, R44, R36 ;  /* 0x0000002c3024723c */ /* 0x048ff00000001824 */
[C---:B------:R-:W-:Y:S11]  /*31d80*/  HMMA.16816.F32 R56, R48.reuse, R32, R56 ;  /* 0x000000203038723c */ /* 0x040ff60000001838 */
[----:B------:R0:W-:Y:S04]  /*31d90*/  STL.64 [R1+0xfc0], R36 ;  /* 0x000fc02401007387 */ /* 0x0001e80000100a00 */
[----:B------:R1:W-:Y:S04]  /*31da0*/  STL.64 [R1+0xfc8], R38 ;  /* 0x000fc82601007387 */ /* 0x0003e80000100a00 */
[----:B------:R-:W3:Y:S04]  /*31db0*/  LDL.LU.64 R44, [R1+0xf90] ;  /* 0x000f9000012c7983 */ /* 0x000ee80000300a00 */
[----:B------:R-:W3:Y:S04]  /*31dc0*/  LDL.LU.64 R46, [R1+0xf98] ;  /* 0x000f9800012e7983 */ /* 0x000ee80000300a00 */
[----:B------:R-:W4:Y:S04]  /*31dd0*/  LDL.LU.64 R40, [R1+0xf80] ;  /* 0x000f800001287983 */ /* 0x000f280000300a00 */
[----:B------:R-:W4:Y:S04]  /*31de0*/  LDL.LU.64 R42, [R1+0xf88] ;  /* 0x000f8800012a7983 */ /* 0x000f280000300a00 */
[----:B0-----:R-:W3:Y:S04]  /*31df0*/  LDL.LU.64 R36, [R1+0xf70] ;  /* 0x000f700001247983 */ /* 0x001ee80000300a00 */
[----:B-1----:R-:W3:Y:S04]  /*31e00*/  LDL.LU.64 R38, [R1+0xf78] ;  /* 0x000f780001267983 */ /* 0x002ee80000300a00 */
[----:B------:R0:W-:Y:S04]  /*31e10*/  STL.64 [R1+0xfb0], R56 ;  /* 0x000fb03801007387 */ /* 0x0001e80000100a00 */
[----:B------:R-:W-:Y:S04]  /*31e20*/  STL.64 [R1+0xfb8], R58 ;  /* 0x000fb83a01007387 */ /* 0x000fe80000100a00 */
[----:B0-----:R-:W3:Y:S01]  /*31e30*/  LDL.LU.64 R56, [R1+0x3310] ;  /* 0x0033100001387983 */ /* 0x001ee20000300a00 */
[----:B--2---:R-:W-:Y:S01]  /*31e40*/  HMMA.16816.F32 R20, R48, R24, R20 ;  /* 0x000000183014723c */ /* 0x004fe20000001814 */
[----:B------:R-:W-:-:S02]  /*31e50*/  IMAD.MOV.U32 R18, RZ, RZ, R32 ;  /* 0x000000ffff127224 */ /* 0x000fc400078e0020 */
[----:B------:R-:W-:Y:S02]  /*31e60*/  IMAD.MOV.U32 R30, RZ, RZ, R33 ;  /* 0x000000ffff1e7224 */ /* 0x000fe400078e0021 */
[----:B------:R-:W2:Y:S04]  /*31e70*/  LDL.LU.64 R32, [R1+0xf60] ;  /* 0x000f600001207983 */ /* 0x000ea80000300a00 */
[----:B------:R-:W2:Y:S01]  /*31e80*/  LDL.LU.64 R34, [R1+0xf68] ;  /* 0x000f680001227983 */ /* 0x000ea20000300a00 */
[----:B------:R-:W-:Y:S02]  /*31e90*/  IMAD.MOV.U32 R61, RZ, RZ, R24 ;  /* 0x000000ffff3d7224 */ /* 0x000fe400078e0018 */
[----:B------:R-:W-:-:S07]  /*31ea0*/  IMAD.MOV.U32 R3, RZ, RZ, R25 ;  /* 0x000000ffff037224 */ /* 0x000fce00078e0019 */
[----:B------:R0:W-:Y:S04]  /*31eb0*/  STL.64 [R1+0xfa0], R20 ;  /* 0x000fa01401007387 */ /* 0x0001e80000100a00 */
[----:B------:R1:W-:Y:S04]  /*31ec0*/  STL.64 [R1+0xfa8], R22 ;  /* 0x000fa81601007387 */ /* 0x0003e80000100a00 */
[----:B0-----:R-:W2:Y:S04]  /*31ed0*/  LDL.LU.64 R20, [R1+0xf50] ;  /* 0x000f500001147983 */ /* 0x001ea80000300a00 */
[----:B-1----:R-:W2:Y:S04]  /*31ee0*/  LDL.LU.64 R22, [R1+0xf58] ;  /* 0x000f580001167983 */ /* 0x002ea80000300a00 */
[----:B------:R-:W2:Y:S04]  /*31ef0*/  LDL.LU.64 R24, [R1+0xf40] ;  /* 0x000f400001187983 */ /* 0x000ea80000300a00 */
[----:B------:R-:W2:Y:S01]  /*31f00*/  LDL.LU.64 R26, [R1+0xf48] ;  /* 0x000f4800011a7983 */ /* 0x000ea20000300a00 */
[----:B---3--:R-:W-:-:S15]  /*31f10*/  HMMA.16816.F32 R44, R48, R56, R44 ;  /* 0x00000038302c723c */ /* 0x008fde000000182c */
[----:B------:R-:W-:-:S04]  /*31f20*/  NOP ;  /* 0x0000000000007918 */ /* 0x000fc80000000000 */
[----:B------:R0:W-:Y:S04]  /*31f30*/  STL.64 [R1+0xf90], R44 ;  /* 0x000f902c01007387 */ /* 0x0001e80000100a00 */
[----:B------:R-:W-:Y:S04]  /*31f40*/  STL.64 [R1+0xf98], R46 ;  /* 0x000f982e01007387 */ /* 0x000fe80000100a00 */
[----:B0-----:R-:W4:Y:S02]  /*31f50*/  LDL.LU.64 R44, [R1+0x3308] ;  /* 0x00330800012c7983 */ /* 0x001f240000300a00 */
[----:B----4-:R-:W-:-:S15]  /*31f60*/  HMMA.16816.F32 R40, R48, R44, R40 ;  /* 0x0000002c3028723c */ /* 0x010fde0000001828 */
[----:B------:R-:W-:-:S04]  /*31f70*/  NOP ;  /* 0x0000000000007918 */ /* 0x000fc80000000000 */
[----:B------:R0:W-:Y:S04]  /*31f80*/  STL.64 [R1+0xf80], R40 ;  /* 0x000f802801007387 */ /* 0x0001e80000100a00 */
[----:B------:R-:W-:Y:S04]  /*31f90*/  STL [R1+0xf88], R42 ;  /* 0x000f882a01007387 */ /* 0x000fe80000100800 */
[----:B0-----:R-:W3:Y:S02]  /*31fa0*/  LDL.LU.64 R40, [R1+0x3300] ;  /* 0x0033000001287983 */ /* 0x001ee40000300a00 */
[----:B---3--:R-:W-:-:S15]  /*31fb0*/  HMMA.16816.F32 R36, R48, R40, R36 ;  /* 0x000000283024723c */ /* 0x008fde0000001824 */
[----:B------:R-:W-:-:S04]  /*31fc0*/  NOP ;  /* 0x0000000000007918 */ /* 0x000fc80000000000 */
[----:B------:R-:W-:Y:S04]  /*31fd0*/  STL [R1+0xf74], R37 ;  /* 0x000f742501007387 */ /* 0x000fe80000100800 */
[----:B------:R0:W-:Y:S01]  /*31fe0*/  STL.64 [R1+0xf78], R38 ;  /* 0x000f782601007387 */ /* 0x0001e20000100a00 */
[----:B------:R-:W-:-:S03]  /*31ff0*/  IMAD.MOV.U32 R59, RZ, RZ, R36 ;  /* 0x000000ffff3b7224 */ /* 0x000fc600078e0024 */
[----:B0-----:R-:W3:Y:S04]  /*32000*/  LDL.LU.64 R38, [R1+0x32f8] ;  /* 0x0032f80001267983 */ /* 0x001ee80000300a00 */
[----:B------:R-:W2:Y:S01]  /*32010*/  LDL.LU.64 R36, [R1+0x32f0] ;  /* 0x0032f00001247983 */ /* 0x000ea20000300a00 */
[----:B------:R-:W-:-:S05]  /*32020*/  IMAD.MOV.U32 R58, RZ, RZ, R43 ;  /* 0x000000ffff3a7224 */ /* 0x000fca00078e002b */
[----:B------:R-:W-:Y:S04]  /*32030*/  STL.64 [R1+0x31c8], R58 ;  /* 0x0031c83a01007387 */ /* 0x000fe80000100a00 */
[----:B------:R0:W-:Y:S04]  /*32040*/  STL.64 [R1+0x31c0], R56 ;  /* 0x0031c03801007387 */ /* 0x0001e80000100a00 */
[----:B0-----:R-:W4:Y:S04]  /*32050*/  LDL.LU.64 R56, [R1+0xf20] ;  /* 0x000f200001387983 */ /* 0x001f280000300a00 */
[----:B------:R-:W4:Y:S01]  /*32060*/  LDL.LU.64 R58, [R1+0xf28] ;  /* 0x000f2800013a7983 */ /* 0x000f220000300a00 */
[----:B--2---:R-:W-:-:S15]  /*32070*/  HMMA.16816.F32 R32, R48, R36, R32 ;  /* 0x000000243020723c */ /* 0x004fde0000001820 */
[----:B------:R-:W-:-:S04]  /*32080*/  NOP ;  /* 0x0000000000007918 */ /* 0x000fc80000000000 */
[----:B------:R0:W-:Y:S04]  /*32090*/  STL.64 [R1+0xf60], R32 ;  /* 0x000f602001007387 */ /* 0x0001e80000100a00 */
[----:B------:R-:W-:Y:S04]  /*320a0*/  STL.64 [R1+0xf68], R34 ;  /* 0x000f682201007387 */ /* 0x000fe80000100a00 */
[----:B0-----:R-:W2:Y:S01]  /*320b0*/  LDL.LU.64 R32, [R1+0x32e8] ;  /* 0x0032e80001207983 */ /* 0x001ea20000300a00 */
[C---:B------:R-:W-:Y:S03]  /*320c0*/  HMMA.16816.F32 R24, R48.reuse, R28, R24 ;  /* 0x0000001c3018723c */ /* 0x040fe60000001818 */
[----:B---3--:R-:W-:Y:S04]  /*320d0*/  STL.64 [R1+0x31a8], R38 ;  /* 0x0031a82601007387 */ /* 0x008fe80000100a00 */
[----:B------:R0:W-:Y:S04]  /*320e0*/  STL.64 [R1+0x31a0], R36 ;  /* 0x0031a02401007387 */ /* 0x0001e80000100a00 */
[----:B0-----:R-:W3:Y:S04]  /*320f0*/  LDL.LU.64 R36, [R1+0xf30] ;  /* 0x000f300001247983 */ /* 0x001ee80000300a00 */
[----:B------:R-:W3:Y:S01]  /*32100*/  LDL.LU.64 R38, [R1+0xf38] ;  /* 0x000f380001267983 */ /* 0x000ee20000300a00 */
[----:B--2---:R-:W-:-:S15]  /*32110*/  HMMA.16816.F32 R20, R48, R32, R20 ;  /* 0x000000203014723c */ /* 0x004fde0000001814 */
[----:B------:R-:W-:-:S04]  /*32120*/  NOP ;  /* 0x0000000000007918 */ /* 0x000fc80000000000 */
[----:B------:R0:W-:Y:S04]  /*32130*/  STL.64 [R1+0xf50], R20 ;  /* 0x000f501401007387 */ /* 0x0001e80000100a00 */
[----:B------:R-:W-:Y:S04]  /*32140*/  STL [R1+0xf58], R22 ;  /* 0x000f581601007387 */ /* 0x000fe80000100800 */
[----:B0-----:R-:W4:Y:S04]  /*32150*/  LDL.LU.64 R20, [R1+0x32e0] ;  /* 0x0032e00001147983 */ /* 0x001f280000300a00 */
[----:B------:R0:W-:Y:S04]  /*32160*/  STL.64 [R1+0xf40], R24 ;  /* 0x000f401801007387 */ /* 0x0001e80000100a00 */
[----:B------:R-:W-:Y:S04]  /*32170*/  STL.64 [R1+0xf48], R26 ;  /* 0x000f481a01007387 */ /* 0x000fe80000100a00 */
[----:B0-----:R-:W3:Y:S04]  /*32180*/  LDL.LU.64 R24, [R1+0x32d8] ;  /* 0x0032d80001187983 */ /* 0x001ee80000300a00 */
[----:B------:R-:W-:Y:S04]  /*32190*/  STL.64 [R1+0x32d0], R30 ;  /* 0x0032d01e01007387 */ /* 0x000fe80000100a00 */
[----:B------:R0:W-:Y:S04]  /*321a0*/  STL.64 [R1+0x32c8], R28 ;  /* 0x0032c81c01007387 */ /* 0x0001e80000100a00 */
[----:B0-----:R-:W2:Y:S04]  /*321b0*/  LDL.LU.64 R28, [R1+0xf10] ;  /* 0x000f1000011c7983 */ /* 0x001ea80000300a00 */
[----:B------:R-:W2:Y:S01]  /*321c0*/  LDL.LU.64 R30, [R1+0xf18] ;  /* 0x000f1800011e7983 */ /* 0x000ea20000300a00 */
[----:B------:R-:W-:Y:S01]  /*321d0*/  IMAD.MOV.U32 R34, RZ, RZ, R23 ;  /* 0x000000ffff227224 */ /* 0x000fe200078e0017 */
[----:B---3--:R-:W-:-:S15]  /*321e0*/  HMMA.16816.F32 R36, R48, R24, R36 ;  /* 0x000000183024723c */ /* 0x008fde0000001824 */
[----:B------:R-:W-:-:S04]  /*321f0*/  NOP ;  /* 0x0000000000007918 */ /* 0x000fc80000000000 */
[----:B------:R-:W-:Y:S04]  /*32200*/  STL.64 [R1+0xf30], R36 ;  /* 0x000f302401007387 */ /* 0x000fe80000100a00 */
[----:B------:R4:W-:Y:S02]  /*32210*/  STL.64 [R1+0xf38], R38 ;  /* 0x000f382601007387 */ /* 0x0009e40000100a00 */
[C---:B----4-:R-:W-:Y:S08]  /*32220*/  HMMA.16816.F32 R36, R48.reuse, R20, R56 ;  /* 0x000000143024723c */ /* 0x050ff00000001838 */
[----:B--2---:R-:W-:Y:S11]  /*32230*/  HMMA.16816.F32 R28, R48, R16, R28 ;  /* 0x00000010301c723c */ /* 0x004ff6000000181c */
[----:B------:R0:W-:Y:S04]  /*32240*/  STL.64 [R1+0xf20], R36 ;  /* 0x000f202401007387 */ /* 0x0001e80000100a00 */
[----:B------:R-:W2:Y:S04]  /*32250*/  LDL.LU.64 R56, [R1+0xf00] ;  /* 0x000f000001387983 */ /* 0x000ea80000300a00 */
[----:B------:R-:W2:Y:S01]  /*32260*/  LDL.LU.64 R58, [R1+0xf08] ;  /* 0x000f0800013a7983 */ /* 0x000ea20000300a00 */
[----:B------:R-:W-:-:S02]  /*32270*/  IMAD.MOV.U32 R42, RZ, RZ, R38 ;  /* 0x000000ffff2a7224 */ /* 0x000fc400078e0026 */
[----:B------:R-:W-:Y:S01]  /*32280*/  IMAD.MOV.U32 R43, RZ, RZ, R39 ;  /* 0x000000ffff2b7224 */ /* 0x000fe200078e0027 */
[----:B0-----:R-:W3:Y:S04]  /*32290*/  LDL.LU.64 R36, [R1+0xef0] ;  /* 0x000ef00001247983 */ /* 0x001ee80000300a00 */
[----:B------:R-:W3:Y:S04]  /*322a0*/  LDL.LU.64 R38, [R1+0xef8] ;  /* 0x000ef80001267983 */ /* 0x000ee80000300a00 */
[----:B------:R-:W-:Y:S01]  /*322b0*/  STL [R1+0x2a34], R42 ;  /* 0x002a342a01007387 */ /* 0x000fe20000100800 */
[----:B------:R-:W-:-:S03]  /*322c0*/  IMAD.MOV.U32 R6, RZ, RZ, R29 ;  /* 0x000000ffff067224 */ /* 0x000fc600078e001d */
[----:B------:R0:W-:Y:S01]  /*322d0*/  STL [R1+0xf10], R28 ;  /* 0x000f101c01007387 */ /* 0x0001e20000100800 */
[----:B------:R-:W-:Y:S02]  /*322e0*/  IMAD.MOV.U32 R22, RZ, RZ, R30 ;  /* 0x000000ffff167224 */ /* 0x000fe400078e001e */
[----:B------:R-:W-:Y:S01]  /*322f0*/  IMAD.MOV.U32 R23, RZ, RZ, R31 ;  /* 0x000000ffff177224 */ /* 0x000fe200078e001f */
[----:B0-----:R-:W4:Y:S04]  /*32300*/  LDL.LU.64 R28, [R1+0x470] ;  /* 0x00047000011c7983 */ /* 0x001f280000300a00 */
[----:B------:R-:W4:Y:S04]  /*32310*/  LDL.LU.64 R30, [R1+0x478] ;  /* 0x00047800011e7983 */ /* 0x000f280000300a00 */
[----:B------:R-:W-:Y:S04]  /*32320*/  STL.64 [R1+0x3198], R22 ;  /* 0x0031981601007387 */ /* 0x000fe80000100a00 */
[----:B------:R0:W-:Y:S04]  /*32330*/  STL.64 [R1+0x3190], R20 ;  /* 0x0031901401007387 */ /* 0x0001e80000100a00 */
[----:B0-----:R-:W4:Y:S04]  /*32340*/  LDL R20, [R1+0x130] ;  /* 0x0001300001147983 */ /* 0x001f280000100800 */
[----:B------:R-:W4:Y:S04]  /*32350*/  LDL R21, [R1+0x134] ;  /* 0x0001340001157983 */ /* 0x000f280000100800 */
[----:B------:R0:W-:Y:S01]  /*32360*/  STL [R1+0x2a00], R6 ;  /* 0x002a000601007387 */ /* 0x0001e20000100800 */
[C---:B--2---:R-:W-:Y:S08]  /*32370*/  HMMA.16816.F32 R56, R48.reuse, R12, R56 ;  /* 0x0000000c3038723c */ /* 0x044ff00000001838 */
[----:B---3--:R-:W-:Y:S11]  /*32380*/  HMMA.16816.F32 R36, R48, R8, R36 ;  /* 0x000000083024723c */ /* 0x008ff60000001824 */
[----:B------:R-:W-:Y:S01]  /*32390*/  IMAD.MOV.U32 R26, RZ, RZ, R58 ;  /* 0x000000ffff1a7224 */ /* 0x000fe200078e003a */
[----:B------:R1:W-:Y:S04]  /*323a0*/  STL.64 [R1+0xf00], R56 ;  /* 0x000f003801007387 */ /* 0x0003e80000100a00 */
[----:B------:R-:W-:Y:S04]  /*323b0*/  STL [R1+0x318c], R13 ;  /* 0x00318c0d01007387 */ /* 0x000fe80000100800 */
[----:B------:R-:W-:Y:S01]  /*323c0*/  STL [R1+0x2a28], R26 ;  /* 0x002a281a01007387 */ /* 0x000fe20000100800 */
[----:B------:R-:W-:-:S03]  /*323d0*/  IMAD.MOV.U32 R35, RZ, RZ, R36 ;  /* 0x000000ffff237224 */ /* 0x000fc600078e0024 */
[----:B------:R2:W-:Y:S04]  /*323e0*/  STL [R1+0xef4], R37 ;  /* 0x000ef42501007387 */ /* 0x0005e80000100800 */
[----:B------:R-:W-:Y:S01]  /*323f0*/  STL [R1+0xef8], R38 ;  /* 0x000ef82601007387 */ /* 0x000fe20000100800 */
[----:B0-----:R-:W-:-:S03]  /*32400*/  IMAD.MOV.U32 R6, RZ, RZ, R39 ;  /* 0x000000ffff067224 */ /* 0x001fc600078e0027 */
[----:B-1----:R-:W3:Y:S01]  /*32410*/  LDL.64 R56, [R1+0xf0] ;  /* 0x0000f00001387983 */ /* 0x002ee20000100a00 */
[----:B----4-:R-:W-:Y:S03]  /*32420*/  HMMA.16816.F32 R28, R48, R4, R28 ;  /* 0x00000004301c723c */ /* 0x010fe6000000181c */
[----:B--2---:R-:W2:Y:S04]  /*32430*/  LDL.64 R36, [R1+0x100] ;  /* 0x0001000001247983 */ /* 0x004ea80000100a00 */
[----:B------:R-:W-:Y:S04]  /*32440*/  STL.64 [R1+0x31b8], R34 ;  /* 0x0031b82201007387 */ /* 0x000fe80000100a00 */
[----:B------:R0:W-:Y:S04]  /*32450*/  STL.64 [R1+0x31b0], R32 ;  /* 0x0031b02001007387 */ /* 0x0001e80000100a00 */
[----:B------:R-:W-:Y:S04]  /*32460*/  STL [R1+0x3188], R9 ;  /* 0x0031880901007387 */ /* 0x000fe80000100800 */
[----:B------:R-:W-:Y:S04]  /*32470*/  STL [R1+0x2c14], R6 ;  /* 0x002c140601007387 */ /* 0x000fe80000100800 */
[----:B0-----:R-:W4:Y:S04]  /*32480*/  LDL.LU.64 R32, [R1+0x10f0] ;  /* 0x0010f00001207983 */ /* 0x001f280000300a00 */
[----:B------:R-:W4:Y:S01]  /*32490*/  LDL.LU.64 R34, [R1+0x10f8] ;  /* 0x0010f80001227983 */ /* 0x000f220000300a00 */
[----:B------:R-:W-:-:S02]  /*324a0*/  IMAD.MOV.U32 R27, RZ, RZ, R59 ;  /* 0x000000ffff1b7224 */ /* 0x000fc400078e003b */
[----:B------:R-:W-:Y:S02]  /*324b0*/  IMAD.MOV.U32 R26, RZ, RZ, R31 ;  /* 0x000000ffff1a7224 */ /* 0x000fe400078e001f */
[----:B------:R-:W-:Y:S02]  /*324c0*/  IMAD.MOV.U32 R42, RZ, RZ, R28 ;  /* 0x000000ffff2a7224 */ /* 0x000fe400078e001c */
[----:B------:R-:W-:Y:S02]  /*324d0*/  IMAD.MOV.U32 R46, RZ, RZ, R29 ;  /* 0x000000ffff2e7224 */ /* 0x000fe400078e001d */
[----:B------:R-:W-:Y:S01]  /*324e0*/  IMAD.MOV.U32 R47, RZ, RZ, R30 ;  /* 0x000000ffff2f7224 */ /* 0x000fe200078e001e */
[----:B------:R-:W2:Y:S04]  /*324f0*/  LDL R48, [R1+0x110] ;  /* 0x0001100001307983 */ /* 0x000ea80000100800 */
[----:B------:R-:W2:Y:S04]  /*32500*/  LDL.LU.64 R28, [R1+0x370] ;  /* 0x00037000011c7983 */ /* 0x000ea80000300a00 */
[----:B------:R-:W2:Y:S04]  /*32510*/  LDL.LU.64 R30, [R1+0x378] ;  /* 0x00037800011e7983 */ /* 0x000ea80000300a00 */
[----:B------:R-:W-:Y:S04]  /*32520*/  STL.64 [R1+0x31f8], R26 ;  /* 0x0031f81a01007387 */ /* 0x000fe80000100a00 */
[----:B------:R-:W-:Y:S04]  /*32530*/  STL.64 [R1+0x31f0], R24 ;  /* 0x0031f01801007387 */ /* 0x000fe80000100a00 */
[----:B------:R-:W-:Y:S04]  /*32540*/  STL.64 [R1+0x31e8], R46 ;  /* 0x0031e82e01007387 */ /* 0x000fe80000100a00 */
[----:B------:R0:W-:Y:S04]  /*32550*/  STL.64 [R1+0x31e0], R44 ;  /* 0x0031e02c01007387 */ /* 0x0001e80000100a00 */
[----:B0-----:R-:W2:Y:S04]  /*32560*/  LDL.64 R44, [R1+0x120] ;  /* 0x00012000012c7983 */ /* 0x001ea80000100a00 */
[----:B------:R-:W-:Y:S01]  /*32570*/  STL.64 [R1+0x31d8], R42 ;  /* 0x0031d82a01007387 */ /* 0x000fe20000100a00 */
[----:B------:R-:W-:-:S03]  /*32580*/  IMAD.MOV.U32 R49, RZ, RZ, R0 ;  /* 0x000000ffff317224 */ /* 0x000fc600078e0000 */
[----:B------:R0:W-:Y:S04]  /*32590*/  STL.64 [R1+0x31d0], R40 ;  /* 0x0031d02801007387 */ /* 0x0001e80000100a00 */
[----:B------:R-:W3:Y:S04]  /*325a0*/  LDL R0, [R1+0x1e64] ;  /* 0x001e640001007983 */ /* 0x000ee80000100800 */
[----:B0-----:R-:W3:Y:S04]  /*325b0*/  LDL.LU.64 R40, [R1+0x360] ;  /* 0x0003600001287983 */ /* 0x001ee80000300a00 */
[----:B------:R-:W3:Y:S04]  /*325c0*/  LDL.LU.64 R42, [R1+0x368] ;  /* 0x00036800012a7983 */ /* 0x000ee80000300a00 */
[----:B------:R-:W3:Y:S04]  /*325d0*/  LDL.LU.64 R24, [R1+0x350] ;  /* 0x0003500001187983 */ /* 0x000ee80000300a00 */
[----:B------:R-:W3:Y:S01]  /*325e0*/  LDL.LU.64 R26, [R1+0x358] ;  /* 0x00035800011a7983 */ /* 0x000ee20000300a00 */
[----:B----4-:R-:W-:-:S15]  /*325f0*/  HMMA.16816.F32 R20, R52, R20, R32 ;  /* 0x000000143414723c */ /* 0x010fde0000001820 */
[----:B------:R-:W-:-:S04]  /*32600*/  NOP ;  /* 0x0000000000007918 */ /* 0x000fc80000000000 */
[----:B------:R-:W-:Y:S02]  /*32610*/  IMAD.MOV.U32 R19, RZ, RZ, R20 ;  /* 0x000000ffff137224 */ /* 0x000fe400078e0014 */
[----:B------:R-:W-:Y:S02]  /*32620*/  IMAD.MOV.U32 R7, RZ, RZ, R21 ;  /* 0x000000ffff077224 */ /* 0x000fe400078e0015 */
[----:B------:R-:W-:Y:S02]  /*32630*/  IMAD.MOV.U32 R10, RZ, RZ, R22 ;  /* 0x000000ffff0a7224 */ /* 0x000fe400078e0016 */
[----:B------:R-:W-:Y:S01]  /*32640*/  IMAD.MOV.U32 R11, RZ, RZ, R23 ;  /* 0x000000ffff0b7224 */ /* 0x000fe200078e0017 */
[----:B------:R-:W4:Y:S04]  /*32650*/  LDL.LU.64 R20, [R1+0x340] ;  /* 0x0003400001147983 */ /* 0x000f280000300a00 */
[----:B------:R-:W4:Y:S01]  /*32660*/  LDL.LU.64 R22, [R1+0x348] ;  /* 0x0003480001167983 */ /* 0x000f220000300a00 */
[C---:B--2---:R-:W-:Y:S03]  /*32670*/  HMMA.16816.F32 R28, R52.reuse, R44, R28 ;  /* 0x0000002c341c723c */ /* 0x044fe6000000181c */
[----:B------:R-:W2:Y:S04]  /*32680*/  LDL.64 R32, [R1+0xe0] ;  /* 0x0000e00001207983 */ /* 0x000ea80000100a00 */
[----:B------:R-:W-:Y:S04]  /*32690*/  STL [R1+0x3070], R19 ;  /* 0x0030701301007387 */ /* 0x000fe80000100800 */
[----:B------:R-:W-:Y:S04]  /*326a0*/  STL [R1+0x2c20], R11 ;  /* 0x002c200b01007387 */ /* 0x000fe80000100800 */
[----:B------:R-:W-:Y:S04]  /*326b0*/  STL [R1+0x2c1c], R10 ;  /* 0x002c1c0a01007387 */ /* 0x000fe80000100800 */
[----:B------:R-:W-:Y:S04]  /*326c0*/  STL [R1+0x2c18], R7 ;  /* 0x002c180701007387 */ /* 0x000fe80000100800 */
[----:B------:R-:W-:Y:S04]  /*326d0*/  STL.64 [R1+0x370], R28 ;  /* 0x0003701c01007387 */ /* 0x000fe80000100a00 */
[----:B------:R0:W-:Y:S04]  /*326e0*/  STL.64 [R1+0x378], R30 ;  /* 0x0003781e01007387 */ /* 0x0001e80000100a00 */
[----:B0-----:R-:W2:Y:S01]  /*326f0*/  LDL.LU.64 R30, [R1+0x32d0] ;  /* 0x0032d000011e7983 */ /* 0x001ea20000300a00 */
[C---:B---3--:R-:W-:Y:S08]  /*32700*/  HMMA.16816.F32 R40, R52.reuse, R48, R40 ;  /* 0x000000303428723c */ /* 0x048ff00000001828 */
[----:B------:R-:W-:Y:S01]  /*32710*/  HMMA.16816.F32 R24, R52, R36, R24 ;  /* 0x000000243418723c */ /* 0x000fe20000001818 */
[----:B------:R-:W3:Y:S04]  /*32720*/  LDL.LU.64 R28, [R1+0x32c8] ;  /* 0x0032c800011c7983 */ /* 0x000ee80000300a00 */
[----:B------:R-:W3:Y:S01]  /*32730*/  LDL.64 R48, [R1+0xd0] ;  /* 0x0000d00001307983 */ /* 0x000ee20000100a00 */
[----:B------:R-:W-:-:S02]  /*32740*/  IMAD.MOV.U32 R15, RZ, RZ, R56 ;  /* 0x000000ffff0f7224 */ /* 0x000fc400078e0038 */
[----:B------:R-:W-:Y:S02]  /*32750*/  IMAD.MOV.U32 R14, RZ, RZ, R57 ;  /* 0x000000ffff0e7224 */ /* 0x000fe400078e0039 */
[----:B------:R-:W-:Y:S01]  /*32760*/  IMAD.MOV.U32 R13, RZ, RZ, R44 ;  /* 0x000000ffff0d7224 */ /* 0x000fe200078e002c */
[----:B------:R-:W-:Y:S04]  /*32770*/  STL.64 [R1+0x360], R40 ;  /* 0x0003602801007387 */ /* 0x000fe80000100a00 */
[----:B------:R-:W-:Y:S04]  /*32780*/  STL.64 [R1+0x368], R42 ;  /* 0x0003682a01007387 */ /* 0x000fe80000100a00 */
[----:B------:R0:W-:Y:S04]  /*32790*/  STL.64 [R1+0x350], R24 ;  /* 0x0003501801007387 */ /* 0x0001e80000100a00 */
[----:B------:R-:W-:Y:S01]  /*327a0*/  STL.64 [R1+0x358], R26 ;  /* 0x0003581a01007387 */ /* 0x000fe20000100a00 */
[----:B0-----:R-:W-:Y:S01]  /*327b0*/  IMAD.MOV.U32 R25, RZ, RZ, R2 ;  /* 0x000000ffff197224 */ /* 0x001fe200078e0002 */
[----:B----4-:R-:W-:Y:S01]  /*327c0*/  HMMA.16816.F32 R20, R52, R56, R20 ;  /* 0x000000383414723c */ /* 0x010fe20000001814 */
[----:B------:R-:W-:-:S02]  /*327d0*/  IMAD.MOV.U32 R56, RZ, RZ, R61 ;  /* 0x000000ffff387224 */ /* 0x000fc400078e003d */
[----:B------:R-:W-:-:S15]  /*327e0*/  IMAD.MOV.U32 R57, RZ, RZ, R3 ;  /* 0x000000ffff397224 */ /* 0x000fde00078e0003 */
[----:B------:R-:W-:Y:S01]  /*327f0*/  NOP ;  /* 0x0000000000007918 */ /* 0x000fe20000000000 */
[----:B------:R0:W-:Y:S04]  /*32800*/  STL.64 [R1+0x340], R20 ;  /* 0x0003401401007387 */ /* 0x0001e80000100a00 */
[----:B------:R-:W-:Y:S04]  /*32810*/  STL.64 [R1+0x348], R22 ;  /* 0x0003481601007387 */ /* 0x000fe80000100a00 */
[----:B------:R-:W4:Y:S04]  /*32820*/  LDL.LU.64 R40, [R1+0x330] ;  /* 0x0003300001287983 */ /* 0x000f280000300a00 */
[----:B------:R-:W4:Y:S04]  /*32830*/  LDL.LU.64 R42, [R1+0x338] ;  /* 0x00033800012a7983 */ /* 0x000f280000300a00 */
[----:B------:R-:W-:Y:S04]  /*32840*/  STL.64 [R1+0x3208], R14 ;  /* 0x0032080e01007387 */ /* 0x000fe80000100a00 */
[----:B------:R1:W-:Y:S04]  /*32850*/  STL.64 [R1+0x3200], R12 ;  /* 0x0032000c01007387 */ /* 0x0003e80000100a00 */
[----:B------:R-:W3:Y:S04]  /*32860*/  LDL.LU R61, [R1+0x32c0] ;  /* 0x0032c000013d7983 */ /* 0x000ee80000300800 */
[----:B------:R-:W3:Y:S04]  /*32870*/  LDL.LU R3, [R1+0x32bc] ;  /* 0x0032bc0001037983 */ /* 0x000ee80000300800 */
[----:B------:R1:W-:Y:S01]  /*32880*/  STL.64 [R1+0x3210], R56 ;  /* 0x0032103801007387 */ /* 0x0003e20000100a00 */
[----:B0-----:R-:W-:-:S02]  /*32890*/  IMAD.MOV.U32 R20, RZ, RZ, R18 ;  /* 0x000000ffff147224 */ /* 0x001fc400078e0012 */
[----:B--2---:R-:W-:Y:S01]  /*328a0*/  IMAD.MOV.U32 R21, RZ, RZ, R30 ;  /* 0x000000ffff157224 */ /* 0x004fe200078e001e */
[----:B------:R-:W2:Y:S04]  /*328b0*/  LDL.LU R18, [R1+0x32b8] ;  /* 0x0032b80001127983 */ /* 0x000ea80000300800 */
[----:B------:R-:W2:Y:S01]  /*328c0*/  LDL.LU R30, [R1+0x32b4] ;  /* 0x0032b400011e7983 */ /* 0x000ea20000300800 */
[----:B------:R-:W-:-:S03]  /*328d0*/  IMAD.MOV.U32 R24, RZ, RZ, R31 ;  /* 0x000000ffff187224 */ /* 0x000fc600078e001f */
[----:B------:R4:W-:Y:S04]  /*328e0*/  STL.64 [R1+0x3218], R20 ;  /* 0x0032181401007387 */ /* 0x0009e80000100a00 */
[----:B------:R-:W2:Y:S04]  /*328f0*/  LDL.LU R31, [R1+0x32b0] ;  /* 0x0032b000011f7983 */ /* 0x000ea80000300800 */
[----:B------:R-:W2:Y:S04]  /*32900*/  LDL.LU R2, [R1+0x32ac] ;  /* 0x0032ac0001027983 */ /* 0x000ea80000300800 */
[----:B-1----:R-:W2:Y:S04]  /*32910*/  LDL.LU.64 R12, [R1+0x320] ;  /* 0x00032000010c7983 */ /* 0x002ea80000300a00 */
[----:B------:R-:W2:Y:S01]  /*32920*/  LDL.LU.64 R14, [R1+0x328] ;  /* 0x00032800010e7983 */ /* 0x000ea20000300a00 */
[----:B------:R-:W-:-:S02]  /*32930*/  IMAD.MOV.U32 R57, RZ, RZ, R60 ;  /* 0x000000ffff397224 */ /* 0x000fc400078e003c */
[----:B------:R-:W-:Y:S02]  /*32940*/  IMAD.MOV.U32 R10, RZ, RZ, R36 ;  /* 0x000000ffff0a7224 */ /* 0x000fe400078e0024 */
[----:B------:R-:W-:Y:S01]  /*32950*/  IMAD.MOV.U32 R7, RZ, RZ, R37 ;  /* 0x000000ffff077224 */ /* 0x000fe200078e0025 */
[----:B------:R0:W-:Y:S04]  /*32960*/  STL.64 [R1+0x3220], R24 ;  /* 0x0032201801007387 */ /* 0x0001e80000100a00 */
[----:B------:R-:W2:Y:S01]  /*32970*/  LDL.64 R36, [R1+0xc0] ;  /* 0x0000c00001247983 */ /* 0x000ea20000100a00 */
[----:B------:R-:W-:Y:S02]  /*32980*/  IMAD.MOV.U32 R9, RZ, RZ, R45 ;  /* 0x000000ffff097224 */ /* 0x000fe400078e002d */
[----:B------:R-:W-:Y:S01]  /*32990*/  IMAD.MOV.U32 R60, RZ, RZ, R33 ;  /* 0x000000ffff3c7224 */ /* 0x000fe200078e0021 */
[----:B----4-:R-:W-:Y:S01]  /*329a0*/  HMMA.16816.F32 R20, R52, R32, R40 ;  /* 0x000000203414723c */ /* 0x010fe20000001828 */
[----:B---3--:R-:W-:-:S02]  /*329b0*/  IMAD.MOV.U32 R56, RZ, RZ, R61 ;  /* 0x000000ffff387224 */ /* 0x008fc400078e003d */
[----:B0-----:R-:W-:-:S03]  /*329c0*/  IMAD.MOV.U32 R25, RZ, RZ, R3 ;  /* 0x000000ffff197224 */ /* 0x001fc600078e0003 */
[----:B------:R-:W-:Y:S01]  /*329d0*/  STL.64 [R1+0x3228], R56 ;  /* 0x0032283801007387 */ /* 0x000fe20000100a00 */
[----:B--2---:R-:W-:Y:S01]  /*329e0*/  IMAD.MOV.U32 R24, RZ, RZ, R18 ;  /* 0x000000ffff187224 */ /* 0x004fe200078e0012 */
[----:B------:R-:W-:Y:S11]  /*329f0*/  HMMA.16816.F32 R12, R52, R48, R12 ;  /* 0x00000030340c723c */ /* 0x000ff6000000180c */
[----:B------:R-:W-:Y:S04]  /*32a00*/  STL.64 [R1+0x330], R20 ;  /* 0x0003301401007387 */ /* 0x000fe80000100a00 */
[----:B------:R-:W-:Y:S04]  /*32a10*/  STL.64 [R1+0x338], R22 ;  /* 0x0003381601007387 */ /* 0x000fe80000100a00 */
[----:B------:R-:W2:Y:S04]  /*32a20*/  LDL.LU R18, [R1+0x32a8] ;  /* 0x0032a80001127983 */ /* 0x000ea80000300800 */
[----:B------:R-:W3:Y:S04]  /*32a30*/  LDL.LU R3, [R1+0x32a4] ;  /* 0x0032a40001037983 */ /* 0x000ee80000300800 */
[----:B------:R-:W4:Y:S04]  /*32a40*/  LDL.64 R44, [R1+0xb0] ;  /* 0x0000b000012c7983 */ /* 0x000f280000100a00 */
[----:B------:R0:W-:Y:S01]  /*32a50*/  STL.64 [R1+0x3230], R24 ;  /* 0x0032301801007387 */ /* 0x0001e20000100a00 */
[----:B------:R-:W-:-:S03]  /*32a60*/  IMAD.MOV.U32 R61, RZ, RZ, R32 ;  /* 0x000000ffff3d7224 */ /* 0x000fc600078e0020 */
[----:B------:R-:W2:Y:S01]  /*32a70*/  LDL.64 R32, [R1+0xa0] ;  /* 0x0000a00001207983 */ /* 0x000ea20000100a00 */
[----:B0-----:R-:W-:Y:S02]  /*32a80*/  IMAD.MOV.U32 R24, RZ, RZ, R31 ;  /* 0x000000ffff187224 */ /* 0x001fe400078e001f */
[----:B------:R-:W-:-:S05]  /*32a90*/  IMAD.MOV.U32 R25, RZ, RZ, R30 ;  /* 0x000000ffff197224 */ /* 0x000fca00078e001e */
[----:B------:R0:W-:Y:S04]  /*32aa0*/  STL.64 [R1+0x3248], R24 ;  /* 0x0032481801007387 */ /* 0x0001e80000100a00 */
[----:B------:R-:W-:Y:S04]  /*32ab0*/  STL.64 [R1+0x320], R12 ;  /* 0x0003200c01007387 */ /* 0x000fe80000100a00 */
[----:B------:R-:W-:Y:S04]  /*32ac0*/  STL.64 [R1+0x328], R14 ;  /* 0x0003280e01007387 */ /* 0x000fe80000100a00 */
[----:B------:R-:W2:Y:S04]  /*32ad0*/  LDL.LU.64 R40, [R1+0xa60] ;  /* 0x000a600001287983 */ /* 0x000ea80000300a00 */
[----:B------:R-:W2:Y:S04]  /*32ae0*/  LDL.LU.64 R42, [R1+0xa68] ;  /* 0x000a6800012a7983 */ /* 0x000ea80000300a00 */
[----:B0-----:R-:W2:Y:S01]  /*32af0*/  LDL R24, [R1+0x60] ;  /* 0x0000600001187983 */ /* 0x001ea20000100800 */
[----:B------:R-:W-:-:S03]  /*32b00*/  IMAD.MOV.U32 R25, RZ, RZ, R2 ;  /* 0x000000ffff197224 */ /* 0x000fc600078e0002 */
[----:B------:R-:W3:Y:S01]  /*32b10*/  LDL.LU R2, [R1+0x32a0] ;  /* 0x0032a00001027983 */ /* 0x000ee20000300800 */
[----:B------:R-:W-:Y:S02]  /*32b20*/  IMAD.MOV.U32 R31, RZ, RZ, R48 ;  /* 0x000000ffff1f7224 */ /* 0x000fe400078e0030 */
[----:B------:R-:W-:Y:S02]  /*32b30*/  IMAD.MOV.U32 R30, RZ, RZ, R49 ;  /* 0x000000ffff1e7224 */ /* 0x000fe400078e0031 */
[----:B------:R-:W0:Y:S04]  /*32b40*/  LDSM.16.MT88.4 R48, [R0+UR5+0x4000] ;  /* 0x004000050030783b */ /* 0x000e280008004200 */
[----:B--2---:R3:W-:Y:S02]  /*32b50*/  STL.64 [R1+0x3260], R24 ;  /* 0x0032601801007387 */ /* 0x0047e40000100a00 */
[----:B---3--:R-:W-:-:S02]  /*32b60*/  IMAD.MOV.U32 R24, RZ, RZ, R3 ;  /* 0x000000ffff187224 */ /* 0x008fc400078e0003 */
[----:B------:R-:W-:Y:S01]  /*32b70*/  IMAD.MOV.U32 R25, RZ, RZ, R18 ;  /* 0x000000ffff197224 */ /* 0x000fe200078e0012 */
[----:B------:R-:W2:Y:S04]  /*32b80*/  LDL.LU R3, [R1+0x329c] ;  /* 0x00329c0001037983 */ /* 0x000ea80000300800 */
[----:B------:R-:W3:Y:S04]  /*32b90*/  LDL.LU R18, [R1+0x3298] ;  /* 0x0032980001127983 */ /* 0x000ee80000300800 */
[----:B------:R-:W2:Y:S04]  /*32ba0*/  LDL.LU.64 R20, [R1+0xa50] ;  /* 0x000a500001147983 */ /* 0x000ea80000300a00 */
[----:B------:R-:W2:Y:S04]  /*32bb0*/  LDL.LU.64 R22, [R1+0xa58] ;  /* 0x000a580001167983 */ /* 0x000ea80000300a00 */
[----:B------:R1:W-:Y:S04]  /*32bc0*/  STL.64 [R1+0x3278], R24 ;  /* 0x0032781801007387 */ /* 0x0003e80000100a00 */
[----:B-1----:R-:W2:Y:S04]  /*32bd0*/  LDL R24, [R1+0x80] ;  /* 0x0000800001187983 */ /* 0x002ea80000100800 */
[----:B------:R-:W3:Y:S04]  /*32be0*/  LDL.LU.64 R12, [R1+0xa40] ;  /* 0x000a4000010c7983 */ /* 0x000ee80000300a00 */
[----:B------:R-:W3:Y:S01]  /*32bf0*/  LDL.LU.64 R14, [R1+0xa48] ;  /* 0x000a4800010e7983 */ /* 0x000ee20000300a00 */
[----:B------:R-:W-:-:S02]  /*32c00*/  IMAD.MOV.U32 R25, RZ, RZ, R2 ;  /* 0x000000ffff197224 */ /* 0x000fc400078e0002 */
[----:B------:R-:W-:Y:S02]  /*32c10*/  IMAD.MOV.U32 R11, RZ, RZ, R36 ;  /* 0x000000ffff0b7224 */ /* 0x000fe400078e0024 */
[----:B----4-:R-:W-:Y:S01]  /*32c20*/  IMAD.MOV.U32 R6, RZ, RZ, R44 ;  /* 0x000000ffff067224 */ /* 0x010fe200078e002c */
[----:B--2---:R1:W-:Y:S02]  /*32c30*/  STL.64 [R1+0x3290], R24 ;  /* 0x0032901801007387 */ /* 0x0043e40000100a00 */
[C---:B-1----:R-:W-:Y:S02]  /*32c40*/  HMMA.16816.F32 R24, R52.reuse, R36, R40 ;  /* 0x000000243418723c */ /* 0x042fe40000001828 */
[----:B------:R-:W-:Y:S04]  /*32c50*/  STL.64 [R1+0x3240], R30 ;  /* 0x0032401e01007387 */ /* 0x000fe80000100a00 */
[----:B------:R-:W-:Y:S04]  /*32c60*/  STL.64 [R1+0x3238], R28 ;  /* 0x0032381c01007387 */ /* 0x000fe80000100a00 */
[----:B0-----:R-:W-:Y:S04]  /*32c70*/  STL.64 [R1+0x3258], R50 ;  /* 0x0032583201007387 */ /* 0x001fe80000100a00 */
[----:B------:R-:W-:Y:S05]  /*32c80*/  STL.64 [R1+0x3250], R48 ;  /* 0x0032503001007387 */ /* 0x000fea0000100a00 */
[----:B------:R-:W-:Y:S04]  /*32c90*/  STL.64 [R1+0xa60], R24 ;  /* 0x000a601801007387 */ /* 0x000fe80000100a00 */
[----:B------:R-:W-:Y:S04]  /*32ca0*/  STL.64 [R1+0xa68], R26 ;  /* 0x000a681a01007387 */ /* 0x000fe80000100a00 */
[----:B------:R-:W-:Y:S04]  /*32cb0*/  STL.64 [R1+0x3270], R10 ;  /* 0x0032700a01007387 */ /* 0x000fe80000100a00 */
[----:B------:R0:W-:Y:S02]  /*32cc0*/  STL.64 [R1+0x3268], R8 ;  /* 0x0032680801007387 */ /* 0x0001e40000100a00 */
[----:B0-----:R-:W-:-:S15]  /*32cd0*/  HMMA.16816.F32 R8, R52, R44, R20 ;  /* 0x0000002c3408723c */ /* 0x001fde0000001814 */
[----:B------:R-:W-:-:S04]  /*32ce0*/  NOP ;  /* 0x0000000000007918 */ /* 0x000fc80000000000 */
[----:B------:R-:W-:Y:S04]  /*32cf0*/  STL.64 [R1+0xa50], R8 ;  /* 0x000a500801007387 */ /* 0x000fe80000100a00 */
[----:B------:R-:W-:Y:S04]  /*32d00*/  STL.64 [R1+0xa58], R10 ;  /* 0x000a580a01007387 */ /* 0x000fe80000100a00 */
[----:B------:R-:W-:Y:S04]  /*32d10*/  STL.64 [R1+0x3288], R6 ;  /* 0x0032880601007387 */ /* 0x000fe80000100a00 */
[----:B------:R3:W-:Y:S02]  /*32d20*/  STL.64 [R1+0x3280], R4 ;  /* 0x0032800401007387 */ /* 0x0007e40000100a00 */
[----:B---3--:R-:W-:-:S15]  /*32d30*/  HMMA.16816.F32 R4, R52, R32, R12 ;  /* 0x000000203404723c */ /* 0x008fde000000180c */
[----:B------:R-:W-:-:S04]  /*32d40*/  NOP ;  /* 0x0000000000007918 */ /* 0x000fc80000000000 */
[----:B------:R0:W-:Y:S04]  /*32d50*/  STL.64 [R1+0xa40], R4 ;  /* 0x000a400401007387 */ /* 0x0001e80000100a00 */
[----:B------:R1:W-:Y:S04]  /*32d60*/  STL.64 [R1+0xa48], R6 ;  /* 0x000a480601007387 */ /* 0x0003e80000100a00 */
[----:B------:R-:W2:Y:S04]  /*32d70*/  LDL.LU.64 R24, [R1+0xa30] ;  /* 0x000a300001187983 */ /* 0x000ea80000300a00 */
[----:B------:R-:W2:Y:S04]  /*32d80*/  LDL.LU.64 R26, [R1+0xa38] ;  /* 0x000a3800011a7983 */ /* 0x000ea80000300a00 */
[----:B0-----:R-:W3:Y:S04]  /*32d90*/  LDL.LU.64 R4, [R1+0xa20] ;  /* 0x000a200001047983 */ /* 0x001ee80000300a00 */
[----:B-1----:R-:W3:Y:S04]  /*32da0*/  LDL.LU.64 R6, [R1+0xa28] ;  /* 0x000a280001067983 */ /* 0x002ee80000300a00 */
[----:B------:R-:W4:Y:S04]  /*32db0*/  LDL.LU.64 R8, [R1+0xa10] ;  /* 0x000a100001087983 */ /* 0x000f280000300a00 */
[----:B------:R-:W4:Y:S04]  /*32dc0*/  LDL.LU.64 R10, [R1+0xa18] ;  /* 0x000a1800010a7983 */ /* 0x000f280000300a00 */
[----:B------:R-:W3:Y:S04]  /*32dd0*/  LDL.LU.64 R48, [R1+0xa00] ;  /* 0x000a000001307983 */ /* 0x000ee80000300a00 */
[----:B------:R-:W3:Y:S04]  /*32de0*/  LDL.LU.64 R50, [R1+0xa08] ;  /* 0x000a080001327983 */ /* 0x000ee80000300a00 */
[----:B------:R-:W3:Y:S04]  /*32df0*/  LDL.LU.64 R28, [R1+0x9f0] ;  /* 0x0009f000011c7983 */ /* 0x000ee80000300a00 */
[----:B------:R-:W3:Y:S04]  /*32e00*/  LDL.LU.64 R30, [R1+0x9f8] ;  /* 0x0009f800011e7983 */ /* 0x000ee80000300a00 */
[----:B------:R-:W3:Y:S04]  /*32e10*/  LDL.LU.64 R56, [R1+0x9e0] ;  /* 0x0009e00001387983 */ /* 0x000ee80000300a00 */
[----:B------:R-:W3:Y:S04]  /*32e20*/  LDL.LU.64 R58, [R1+0x9e8] ;  /* 0x0009e800013a7983 */ /* 0x000ee80000300a00 */
[----:B------:R-:W3:Y:S01]  /*32e30*/  LDL.LU.64 R20, [R1+0x9d0] ;  /* 0x0009d00001147983 */ /* 0x000ee20000300a00 */
[----:B------:R-:W-:-:S03]  /*32e40*/  IMAD.MOV.U32 R2, RZ, RZ, R37 ;  /* 0x000000ffff027224 */ /* 0x000fc600078e0025 */
[----:B------:R-:W3:Y:S01]  /*32e50*/  LDL.LU.64 R22, [R1+0x9d8] ;  /* 0x0009d80001167983 */ /* 0x000ee20000300a00 */
[----:B------:R-:W-:Y:S02]  /*32e60*/  IMAD.MOV.U32 R36, RZ, RZ, R18 ;  /* 0x000000ffff247224 */ /* 0x000fe400078e0012 */
[----:B------:R-:W-:Y:S01]  /*32e70*/  IMAD.MOV.U32 R37, RZ, RZ, R3 ;  /* 0x000000ffff257224 */ /* 0x000fe200078e0003 */
[----:B------:R-:W3:Y:S01]  /*32e80*/  LDL.LU.64 R12, [R1+0x9c0] ;  /* 0x0009c000010c7983 */ /* 0x000ee20000300a00 */
[----:B------:R-:W-:-:S03]  /*32e90*/  IMAD.MOV.U32 R3, RZ, RZ, R45 ;  /* 0x000000ffff037224 */ /* 0x000fc600078e002d */
[----:B------:R-:W3:Y:S04]  /*32ea0*/  LDL.LU.64 R14, [R1+0x9c8] ;  /* 0x0009c800010e7983 */ /* 0x000ee80000300a00 */
[----:B------:R-:W3:Y:S04]  /*32eb0*/  LDL.LU.64 R44, [R1+0x9b0] ;  /* 0x0009b000012c7983 */ /* 0x000ee80000300a00 */
[----:B------:R-:W3:Y:S04]  /*32ec0*/  LDL.LU.64 R46, [R1+0x9b8] ;  /* 0x0009b800012e7983 */ /* 0x000ee80000300a00 */
[----:B------:R-:W3:Y:S01]  /*32ed0*/  LDL.LU.64 R40, [R1+0x9a0] ;  /* 0x0009a00001287983 */ /* 0x000ee20000300a00 */
[----:B------:R-:W-:-:S02]  /*32ee0*/  IMAD.MOV.U32 R19, RZ, RZ, R32 ;  /* 0x000000ffff137224 */ /* 0x000fc400078e0020 */
[----:B------:R-:W-:Y:S01]  /*32ef0*/  IMAD.MOV.U32 R18, RZ, RZ, R33 ;  /* 0x000000ffff127224 */ /* 0x000fe200078e0021 */
[----:B------:R-:W3:Y:S04]  /*32f00*/  LDL.LU.64 R42, [R1+0x9a8] ;  /* 0x0009a800012a7983 */ /* 0x000ee80000300a00 */
[----:B------:R-:W3:Y:S04]  /*32f10*/  LDL.LU.64 R32, [R1+0x990] ;  /* 0x0009900001207983 */ /* 0x000ee80000300a00 */
[----:B------:R-:W3:Y:S01]  /*32f20*/  LDL.LU.64 R34, [R1+0x998] ;  /* 0x0009980001227983 */ /* 0x000ee20000300a00 */
[----:B--2---:R-:W-:Y:S03]  /*32f30*/  HMMA.16816.F32 R36, R52, R36, R24 ;  /* 0x000000243424723c */ /* 0x004fe60000001818 */
[----:B------:R-:W3:-:S15]  /*32f40*/  LDL.LU.64 R24, [R1+0x3290] ;  /* 0x0032900001187983 */ /* 0x000ede0000300a00 */
[----:B------:R-:W-:Y:S01]  /*32f50*/  NOP ;  /* 0x0000000000007918 */ /* 0x000fe20000000000 */
[----:B------:R0:W-:Y:S04]  /*32f60*/  STL.64 [R1+0xa30], R36 ;  /* 0x000a302401007387 */ /* 0x0001e80000100a00 */
[----:B------:R1:W-:Y:S04]  /*32f70*/  STL.64 [R1+0xa38], R38 ;  /* 0x000a382601007387 */ /* 0x0003e80000100a00 */
[----:B0-----:R-:W2:Y:S04]  /*32f80*/  LDL.LU.64 R36, [R1+0x980] ;  /* 0x0009800001247983 */ /* 0x001ea80000300a00 */
[----:B-1----:R-:W2:Y:S01]  /*32f90*/  LDL.LU.64 R38, [R1+0x988] ;  /* 0x0009880001267983 */ /* 0x002ea20000300a00 */
[----:B---3--:R-:W-:Y:S03]  /*32fa0*/  HMMA.16816.F32 R24, R52, R24, R4 ;  /* 0x000000183418723c */ /* 0x008fe60000001804 */
[----:B------:R-:W3:Y:S04]  /*32fb0*/  LDL.LU.64 R6, [R1+0x3288] ;  /* 0x0032880001067983 */ /* 0x000ee80000300a00 */
[----:B------:R-:W2:-:S12]  /*32fc0*/  LDL.LU.64 R4, [R1+0x3280] ;  /* 0x0032800001047983 */ /* 0x000e980000300a00 */
[----:B------:R0:W-:Y:S04]  /*32fd0*/  STL.64 [R1+0xa20], R24 ;  /* 0x000a201801007387 */ /* 0x0001e80000100a00 */
[----:B------:R4:W-:Y:S04]  /*32fe0*/  STL.64 [R1+0xa28], R26 ;  /* 0x000a281a01007387 */ /* 0x0009e80000100a00 */
[----:B0-----:R-:W4:Y:S02]  /*32ff0*/  LDL.LU.64 R24, [R1+0x3278] ;  /* 0x0032780001187983 */ /* 0x001f240000300a00 */
[----:B----4-:R-:W-:Y:S02]  /*33000*/  HMMA.16816.F32 R24, R52, R24, R8 ;  /* 0x000000183418723c */ /* 0x010fe40000001808 */
[----:B------:R-:W4:Y:S04]  /*33010*/  LDL.LU.64 R10, [R1+0x3270] ;  /* 0x00327000010a7983 */ /* 0x000f280000300a00 */
[----:B------:R-:W2:-:S13]  /*33020*/  LDL.LU.64 R8, [R1+0x3268] ;  /* 0x0032680001087983 */ /* 0x000e9a0000300a00 */
[----:B------:R0:W-:Y:S04]  /*33030*/  STL.64 [R1+0xa10], R24 ;  /* 0x000a101801007387 */ /* 0x0001e80000100a00 */
[----:B------:R1:W-:Y:S04]  /*33040*/  STL.64 [R1+0xa18], R26 ;  /* 0x000a181a01007387 */ /* 0x0003e80000100a00 */
[----:B0-----:R-:W1:Y:S02]  /*33050*/  LDL.LU.64 R24, [R1+0x3260] ;  /* 0x0032600001187983 */ /* 0x001e640000300a00 */
[----:B-1----:R-:W-:Y:S02]  /*33060*/  HMMA.16816.F32 R24, R52, R24, R48 ;  /* 0x000000183418723c */ /* 0x002fe40000001830 */
[----:B------:R-:W2:Y:S04]  /*33070*/  LDL.LU.64 R50, [R1+0x3258] ;  /* 0x0032580001327983 */ /* 0x000ea80000300a00 */
        /* <DEDUP_REMOVED lines=11> */
[----:B------:R-:W2:-:S15]  /*33130*/  LDL.LU.64 R56, [R1+0x3228] ;  /* 0x0032280001387983 */ /* 0x000e9e0000300a00 */
[----:B------:R-:W-:Y:S02]  /*33140*/  NOP ;  /* 0x0000000000007918 */ /* 0x000fe40000000000 */
[----:B------:R0:W-:Y:S04]  /*33150*/  STL.64 [R1+0x9e0], R24 ;  /* 0x0009e01801007387 */ /* 0x0001e80000100a00 */
[----:B------:R-:W-:Y:S04]  /*33160*/  STL.64 [R1+0x9e8], R26 ;  /* 0x0009e81a01007387 */ /* 0x000fe80000100a00 */
[----:B0-----:R-:W3:Y:S01]  /*33170*/  LDL.LU.64 R24, [R1+0x3220] ;  /* 0x0032200001187983 */ /* 0x001ee20000300a00 */
[----:B--2---:R-:W-:Y:S03]  /*33180*/  HMMA.16816.F32 R56, R52, R56, R20 ;  /* 0x000000383438723c */ /* 0x004fe60000001814 */
[----:B------:R-:W2:-:S15]  /*33190*/  LDL.LU.64 R20, [R1+0x3218] ;  /* 0x0032180001147983 */ /* 0x000e9e0000300a00 */
[----:B------:R-:W-:Y:S01]  /*331a0*/  NOP ;  /* 0x0000000000007918 */ /* 0x000fe20000000000 */
[----:B------:R0:W-:Y:S04]  /*331b0*/  STL.64 [R1+0x9d0], R56 ;  /* 0x0009d03801007387 */ /* 0x0001e80000100a00 */
[----:B------:R-:W-:Y:S04]  /*331c0*/  STL.64 [R1+0x9d8], R58 ;  /* 0x0009d83a01007387 */ /* 0x000fe80000100a00 */
[----:B0-----:R-:W4:Y:S01]  /*331d0*/  LDL.LU.64 R56, [R1+0x3210] ;  /* 0x0032100001387983 */ /* 0x001f220000300a00 */
[----:B---3--:R-:W-:Y:S03]  /*331e0*/  HMMA.16816.F32 R24, R52, R24, R12 ;  /* 0x000000183418723c */ /* 0x008fe6000000180c */
[----:B------:R-:W3:Y:S04]  /*331f0*/  LDL.LU.64 R14, [R1+0x3208] ;  /* 0x00320800010e7983 */ /* 0x000ee80000300a00 */
[----:B------:R-:W3:-:S12]  /*33200*/  LDL.LU.64 R12, [R1+0x3200] ;  /* 0x00320000010c7983 */ /* 0x000ed80000300a00 */
[----:B------:R-:W-:Y:S04]  /*33210*/  STL.64 [R1+0x9c0], R24 ;  /* 0x0009c01801007387 */ /* 0x000fe80000100a00 */
[----:B------:R0:W-:Y:S04]  /*33220*/  STL.64 [R1+0x9c8], R26 ;  /* 0x0009c81a01007387 */ /* 0x0001e80000100a00 */
[----:B0-----:R-:W3:Y:S04]  /*33230*/  LDL.LU.64 R26, [R1+0x31f8] ;  /* 0x0031f800011a7983 */ /* 0x001ee80000300a00 */
[----:B------:R-:W3:Y:S01]  /*33240*/  LDL.LU.64 R24, [R1+0x31f0] ;  /* 0x0031f00001187983 */ /* 0x000ee20000300a00 */
[C---:B--2---:R-:W-:Y:S03]  /*33250*/  HMMA.16816.F32 R20, R52.reuse, R20, R44 ;  /* 0x000000143414723c */ /* 0x044fe6000000182c */
[----:B------:R-:W2:Y:S04]  /*33260*/  LDL.LU.64 R46, [R1+0x31e8] ;  /* 0x0031e800012e7983 */ /* 0x000ea80000300a00 */
[----:B------:R-:W2:Y:S01]  /*33270*/  LDL.LU.64 R44, [R1+0x31e0] ;  /* 0x0031e000012c7983 */ /* 0x000ea20000300a00 */
[C---:B----4-:R-:W-:Y:S11]  /*33280*/  HMMA.16816.F32 R56, R52.reuse, R56, R40 ;  /* 0x000000383438723c */ /* 0x050ff60000001828 */
[----:B------:R0:W-:Y:S04]  /*33290*/  STL.64 [R1+0x9b0], R20 ;  /* 0x0009b01401007387 */ /* 0x0001e80000100a00 */
[----:B------:R1:W-:Y:S04]  /*332a0*/  STL.64 [R1+0x9b8], R22 ;  /* 0x0009b81601007387 */ /* 0x0003e80000100a00 */
[----:B0-----:R-:W4:Y:S04]  /*332b0*/  LDL.LU.64 R20, [R1+0x960] ;  /* 0x0009600001147983 */ /* 0x001f280000300a00 */
[----:B-1----:R-:W4:Y:S04]  /*332c0*/  LDL.LU.64 R22, [R1+0x968] ;  /* 0x0009680001167983 */ /* 0x002f280000300a00 */
[----:B------:R-:W2:Y:S04]  /*332d0*/  LDL.LU.64 R42, [R1+0x31d8] ;  /* 0x0031d800012a7983 */ /* 0x000ea80000300a00 */
[----:B------:R-:W2:Y:S04]  /*332e0*/  LDL.LU.64 R40, [R1+0x31d0] ;  /* 0x0031d00001287983 */ /* 0x000ea80000300a00 */
[----:B------:R-:W-:Y:S04]  /*332f0*/  STL.64 [R1+0x9a0], R56 ;  /* 0x0009a03801007387 */ /* 0x000fe80000100a00 */
[----:B------:R0:W-:Y:S04]  /*33300*/  STL.64 [R1+0x9a8], R58 ;  /* 0x0009a83a01007387 */ /* 0x0001e80000100a00 */
[----:B0-----:R-:W2:Y:S04]  /*33310*/  LDL.LU.64 R58, [R1+0x31c8] ;  /* 0x0031c800013a7983 */ /* 0x001ea80000300a00 */
[----:B------:R-:W2:Y:S02]  /*33320*/  LDL.LU.64 R56, [R1+0x31c0] ;  /* 0x0031c00001387983 */ /* 0x000ea40000300a00 */
[----:B--2---:R-:W-:-:S15]  /*33330*/  HMMA.16816.F32 R32, R52, R56, R32 ;  /* 0x000000383420723c */ /* 0x004fde0000001820 */
[----:B------:R-:W-:-:S04]  /*33340*/  NOP ;  /* 0x0000000000007918 */ /* 0x000fc80000000000 */
[----:B------:R-:W-:Y:S04]  /*33350*/  STL.64 [R1+0x990], R32 ;  /* 0x0009902001007387 */ /* 0x000fe80000100a00 */
[----:B------:R0:W-:Y:S04]  /*33360*/  STL.64 [R1+0x998], R34 ;  /* 0x0009982201007387 */ /* 0x0001e80000100a00 */
[----:B0-----:R-:W2:Y:S04]  /*33370*/  LDL.LU.64 R34, [R1+0x31b8] ;  /* 0x0031b80001227983 */ /* 0x001ea80000300a00 */
[----:B------:R-:W2:Y:S04]  /*33380*/  LDL.LU.64 R32, [R1+0x31b0] ;  /* 0x0031b00001207983 */ /* 0x000ea80000300a00 */
[----:B------:R-:W-:Y:S04]  /*33390*/  STL.64 [R1+0x30e0], R58 ;  /* 0x0030e03a01007387 */ /* 0x000fe80000100a00 */
[----:B------:R0:W-:Y:S04]  /*333a0*/  STL.64 [R1+0x30d8], R56 ;  /* 0x0030d83801007387 */ /* 0x0001e80000100a00 */
[----:B0-----:R-:W2:Y:S04]  /*333b0*/  LDL.LU.64 R56, [R1+0x970] ;  /* 0x0009700001387983 */ /* 0x001ea80000300a00 */
[----:B------:R-:W2:Y:S01]  /*333c0*/  LDL.LU.64 R58, [R1+0x978] ;  /* 0x00097800013a7983 */ /* 0x000ea20000300a00 */
[----:B------:R-:W-:-:S15]  /*333d0*/  HMMA.16816.F32 R36, R52, R44, R36 ;  /* 0x0000002c3424723c */ /* 0x000fde0000001824 */
[----:B------:R-:W-:-:S04]  /*333e0*/  NOP ;  /* 0x0000000000007918 */ /* 0x000fc80000000000 */
[----:B------:R-:W-:Y:S04]  /*333f0*/  STL.64 [R1+0x980], R36 ;  /* 0x0009802401007387 */ /* 0x000fe80000100a00 */
[----:B------:R0:W-:Y:S04]  /*33400*/  STL.64 [R1+0x988], R38 ;  /* 0x0009882601007387 */ /* 0x0001e80000100a00 */
[----:B0-----:R-:W3:Y:S04]  /*33410*/  LDL.LU.64 R38, [R1+0x31a8] ;  /* 0x0031a80001267983 */ /* 0x001ee80000300a00 */
[----:B------:R-:W4:Y:S04]  /*33420*/  LDL.LU.64 R36, [R1+0x31a0] ;  /* 0x0031a00001247983 */ /* 0x000f280000300a00 */
[----:B------:R-:W-:Y:S04]  /*33430*/  STL.64 [R1+0x30d0], R46 ;  /* 0x0030d02e01007387 */ /* 0x000fe80000100a00 */
[----:B------:R2:W-:Y:S02]  /*33440*/  STL.64 [R1+0x30c8], R44 ;  /* 0x0030c82c01007387 */ /* 0x0005e40000100a00 */
[----:B--2---:R-:W-:Y:S02]  /*33450*/  HMMA.16816.F32 R44, R52, R40, R56 ;  /* 0x00000028342c723c */ /* 0x004fe40000001838 */
[----:B------:R-:W2:Y:S04]  /*33460*/  LDL.LU.64 R56, [R1+0x930] ;  /* 0x0009300001387983 */ /* 0x000ea80000300a00 */
[----:B------:R-:W2:-:S13]  /*33470*/  LDL.LU.64 R58, [R1+0x938] ;  /* 0x00093800013a7983 */ /* 0x000e9a0000300a00 */
[----:B------:R0:W-:Y:S04]  /*33480*/  STL.64 [R1+0x970], R44 ;  /* 0x0009702c01007387 */ /* 0x0001e80000100a00 */
[----:B------:R1:W-:Y:S04]  /*33490*/  STL.64 [R1+0x978], R46 ;  /* 0x0009782e01007387 */ /* 0x0003e80000100a00 */
[----:B0-----:R-:W2:Y:S04]  /*334a0*/  LDL.LU.64 R44, [R1+0x920] ;  /* 0x00092000012c7983 */ /* 0x001ea80000300a00 */
[----:B-1----:R-:W2:Y:S04]  /*334b0*/  LDL.LU.64 R46, [R1+0x928] ;  /* 0x00092800012e7983 */ /* 0x002ea80000300a00 */
[----:B------:R-:W-:Y:S04]  /*334c0*/  STL.64 [R1+0x30f0], R42 ;  /* 0x0030f02a01007387 */ /* 0x000fe80000100a00 */
[----:B------:R0:W-:Y:S04]  /*334d0*/  STL.64 [R1+0x30e8], R40 ;  /* 0x0030e82801007387 */ /* 0x0001e80000100a00 */
[----:B0-----:R-:W2:Y:S04]  /*334e0*/  LDL.LU.64 R40, [R1+0x950] ;  /* 0x0009500001287983 */ /* 0x001ea80000300a00 */
[----:B------:R-:W2:Y:S01]  /*334f0*/  LDL.LU.64 R42, [R1+0x958] ;  /* 0x00095800012a7983 */ /* 0x000ea20000300a00 */
[----:B----4-:R-:W-:-:S15]  /*33500*/  HMMA.16816.F32 R20, R52, R36, R20 ;  /* 0x000000243414723c */ /* 0x010fde0000001814 */
[----:B------:R-:W-:-:S04]  /*33510*/  NOP ;  /* 0x0000000000007918 */ /* 0x000fc80000000000 */
[----:B------:R-:W-:Y:S04]  /*33520*/  STL.64 [R1+0x960], R20 ;  /* 0x0009601401007387 */ /* 0x000fe80000100a00 */
[----:B------:R0:W-:Y:S04]  /*33530*/  STL.64 [R1+0x968], R22 ;  /* 0x0009681601007387 */ /* 0x0001e80000100a00 */
[----:B0-----:R-:W4:Y:S04]  /*33540*/  LDL.LU.64 R22, [R1+0x3198] ;  /* 0x0031980001167983 */ /* 0x001f280000300a00 */
[----:B------:R-:W4:Y:S04]  /*33550*/  LDL.LU.64 R20, [R1+0x3190] ;  /* 0x0031900001147983 */ /* 0x000f280000300a00 */
[----:B---3--:R-:W-:Y:S04]  /*33560*/  STL.64 [R1+0x3100], R38 ;  /* 0x0031002601007387 */ /* 0x008fe80000100a00 */
[----:B------:R2:W-:Y:S02]  /*33570*/  STL.64 [R1+0x30f8], R36 ;  /* 0x0030f82401007387 */ /* 0x0005e40000100a00 */
[----:B--2---:R-:W-:Y:S02]  /*33580*/  HMMA.16816.F32 R36, R52, R32, R40 ;  /* 0x000000203424723c */ /* 0x004fe40000001828 */
[----:B------:R-:W2:Y:S04]  /*33590*/  LDL.LU.64 R40, [R1+0x910] ;  /* 0x0009100001287983 */ /* 0x000ea80000300a00 */
[----:B------:R-:W2:-:S13]  /*335a0*/  LDL.LU.64 R42, [R1+0x918] ;  /* 0x00091800012a7983 */ /* 0x000e9a0000300a00 */
[----:B------:R0:W-:Y:S04]  /*335b0*/  STL.64 [R1+0x950], R36 ;  /* 0x0009502401007387 */ /* 0x0001e80000100a00 */
[----:B------:R1:W-:Y:S04]  /*335c0*/  STL.64 [R1+0x958], R38 ;  /* 0x0009582601007387 */ /* 0x0003e80000100a00 */
[----:B0-----:R-:W3:Y:S04]  /*335d0*/  LDL.LU.64 R36, [R1+0x900] ;  /* 0x0009000001247983 */ /* 0x001ee80000300a00 */
[----:B-1----:R-:W3:Y:S04]  /*335e0*/  LDL.LU.64 R38, [R1+0x908] ;  /* 0x0009080001267983 */ /* 0x002ee80000300a00 */
[----:B------:R-:W-:Y:S04]  /*335f0*/  STL.64 [R1+0x3110], R34 ;  /* 0x0031102201007387 */ /* 0x000fe80000100a00 */
[----:B------:R0:W-:Y:S04]  /*33600*/  STL.64 [R1+0x3108], R32 ;  /* 0x0031082001007387 */ /* 0x0001e80000100a00 */
[----:B0-----:R-:W2:Y:S04]  /*33610*/  LDL.LU.64 R32, [R1+0x940] ;  /* 0x0009400001207983 */ /* 0x001ea80000300a00 */
[----:B------:R-:W2:Y:S04]  /*33620*/  LDL.LU.64 R34, [R1+0x948] ;  /* 0x0009480001227983 */ /* 0x000ea80000300a00 */
[----:B------:R-:W-:Y:S01]  /*33630*/  STL.64 [R1+0x3160], R28 ;  /* 0x0031601c01007387 */ /* 0x000fe20000100a00 */
[----:B--2---:R-:W-:-:S15]  /*33640*/  HMMA.16816.F32 R32, R52, R28, R32 ;  /* 0x0000001c3420723c */ /* 0x004fde0000001820 */
[----:B------:R-:W-:-:S04]  /*33650*/  NOP ;  /* 0x0000000000007918 */ /* 0x000fc80000000000 */
[----:B------:R-:W-:Y:S04]  /*33660*/  STL.64 [R1+0x940], R32 ;  /* 0x0009402001007387 */ /* 0x000fe80000100a00 */
[----:B------:R0:W-:Y:S02]  /*33670*/  STL.64 [R1+0x948], R34 ;  /* 0x0009482201007387 */ /* 0x0001e40000100a00 */
[----:B0-----:R-:W-:Y:S02]  /*33680*/  HMMA.16816.F32 R32, R52, R24, R56 ;  /* 0x000000183420723c */ /* 0x001fe40000001838 */
[----:B------:R-:W2:Y:S04]  /*33690*/  LDL.64 R56, [R1+0x130] ;  /* 0x0001300001387983 */ /* 0x000ea80000100a00 */
[----:B------:R-:W-:-:S13]  /*336a0*/  STL.64 [R1+0x3120], R26 ;  /* 0x0031201a01007387 */ /* 0x000fda0000100a00 */
[----:B------:R-:W-:Y:S04]  /*336b0*/  STL.64 [R1+0x930], R32 ;  /* 0x0009302001007387 */ /* 0x000fe80000100a00 */
[----:B------:R4:W-:Y:S02]  /*336c0*/  STL.64 [R1+0x938], R34 ;  /* 0x0009382201007387 */ /* 0x0009e40000100a00 */
[----:B----4-:R-:W-:Y:S02]  /*336d0*/  HMMA.16816.F32 R32, R52, R20, R44 ;  /* 0x000000143420723c */ /* 0x010fe4000000182c */
[----:B------:R0:W-:Y:S02]  /*336e0*/  STL.64 [R1+0x3118], R24 ;  /* 0x0031181801007387 */ /* 0x0001e40000100a00 */
[----:B0-----:R-:W-:-:S02]  /*336f0*/  IMAD.MOV.U32 R24, RZ, RZ, R13 ;  /* 0x000000ffff187224 */ /* 0x001fc400078e000d */
[----:B------:R-:W3:Y:S01]  /*33700*/  LDL.LU R13, [R1+0x318c] ;  /* 0x00318c00010d7983 */ /* 0x000ee20000300800 */
[----:B------:R-:W-:-:S12]  /*33710*/  IMAD.MOV.U32 R25, RZ, RZ, R9 ;  /* 0x000000ffff197224 */ /* 0x000fd800078e0009 */
[----:B------:R0:W-:Y:S04]  /*33720*/  STL.64 [R1+0x920], R32 ;  /* 0x0009202001007387 */ /* 0x0001e80000100a00 */
[----:B------:R-:W-:Y:S04]  /*33730*/  STL.64 [R1+0x928], R34 ;  /* 0x0009282201007387 */ /* 0x000fe80000100a00 */
[----:B------:R-:W4:Y:S04]  /*33740*/  LDL.LU R9, [R1+0x3188] ;  /* 0x0031880001097983 */ /* 0x000f280000300800 */
[----:B0-----:R-:W2:Y:S04]  /*33750*/  LDL.64 R32, [R1+0x110] ;  /* 0x0001100001207983 */ /* 0x001ea80000100a00 */
[----:B------:R-:W-:Y:S04]  /*33760*/  STL.64 [R1+0x3130], R22 ;  /* 0x0031301601007387 */ /* 0x000fe80000100a00 */
[----:B------:R0:W-:Y:S04]  /*33770*/  STL.64 [R1+0x3128], R20 ;  /* 0x0031281401007387 */ /* 0x0001e80000100a00 */
[----:B------:R-:W2:Y:S01]  /*33780*/  LDL.64 R44, [R1+0x90] ;  /* 0x00009000012c7983 */ /* 0x000ea20000100a00 */
[----:B0-----:R-:W-:Y:S01]  /*33790*/  HMMA.16816.F32 R20, R52, R16, R40 ;  /* 0x000000103414723c */ /* 0x001fe20000001828 */
[----:B------:R-:W-:-:S02]  /*337a0*/  IMAD.MOV.U32 R40, RZ, RZ, R19 ;  /* 0x000000ffff287224 */ /* 0x000fc400078e0013 */
[----:B------:R-:W-:Y:S01]  /*337b0*/  IMAD.MOV.U32 R41, RZ, RZ, R18 ;  /* 0x000000ffff297224 */ /* 0x000fe200078e0012 */
[----:B--2---:R-:W-:-:S15]  /*337c0*/  STL.64 [R1+0x3168], R44 ;  /* 0x0031682c01007387 */ /* 0x004fde0000100a00 */
[----:B------:R-:W-:Y:S04]  /*337d0*/  STL.64 [R1+0x910], R20 ;  /* 0x0009101401007387 */ /* 0x000fe80000100a00 */
[----:B------:R3:W-:Y:S02]  /*337e0*/  STL.64 [R1+0x918], R22 ;  /* 0x0009181601007387 */ /* 0x0007e40000100a00 */
[----:B---3--:R-:W-:Y:S02]  /*337f0*/  HMMA.16816.F32 R20, R52, R12, R36 ;  /* 0x0000000c3414723c */ /* 0x008fe40000001824 */
[----:B------:R-:W-:Y:S01]  /*33800*/  STL.64 [R1+0x3148], R16 ;  /* 0x0031481001007387 */ /* 0x000fe20000100a00 */
[----:B------:R-:W-:Y:S02]  /*33810*/  IMAD.MOV.U32 R36, RZ, RZ, R31 ;  /* 0x000000ffff247224 */ /* 0x000fe400078e001f */
[----:B------:R-:W-:-:S14]  /*33820*/  IMAD.MOV.U32 R37, RZ, RZ, R30 ;  /* 0x000000ffff257224 */ /* 0x000fdc00078e001e */
[----:B------:R0:W-:Y:S04]  /*33830*/  STL.64 [R1+0x900], R20 ;  /* 0x0009001401007387 */ /* 0x0001e80000100a00 */
[----:B------:R-:W-:Y:S04]  /*33840*/  STL.64 [R1+0x908], R22 ;  /* 0x0009081601007387 */ /* 0x000fe80000100a00 */
[----:B------:R-:W2:Y:S04]  /*33850*/  LDL.LU.64 R28, [R1+0x310] ;  /* 0x00031000011c7983 */ /* 0x000ea80000300a00 */
[----:B------:R-:W2:Y:S04]  /*33860*/  LDL.LU.64 R30, [R1+0x318] ;  /* 0x00031800011e7983 */ /* 0x000ea80000300a00 */
[----:B------:R-:W3:Y:S04]  /*33870*/  LDL.LU.64 R44, [R1+0x1120] ;  /* 0x00112000012c7983 */ /* 0x000ee80000300a00 */
[----:B------:R-:W3:Y:S04]  /*33880*/  LDL.LU.64 R46, [R1+0x1128] ;  /* 0x00112800012e7983 */ /* 0x000ee80000300a00 */
[----:B------:R-:W-:Y:S01]  /*33890*/  STL.64 [R1+0x3170], R36 ;  /* 0x0031702401007387 */ /* 0x000fe20000100a00 */
[----:B0-----:R-:W-:-:S02]  /*338a0*/  IMAD.MOV.U32 R20, RZ, RZ, R61 ;  /* 0x000000ffff147224 */ /* 0x001fc400078e003d */
[----:B------:R-:W-:-:S05]  /*338b0*/  IMAD.MOV.U32 R21, RZ, RZ, R60 ;  /* 0x000000ffff157224 */ /* 0x000fca00078e003c */
[----:B------:R0:W-:Y:S04]  /*338c0*/  STL.64 [R1+0x3178], R20 ;  /* 0x0031781401007387 */ /* 0x0001e80000100a00 */
[----:B0-----:R-:W2:Y:S04]  /*338d0*/  LDL.LU.64 R20, [R1+0x10d0] ;  /* 0x0010d00001147983 */ /* 0x001ea80000300a00 */
[----:B------:R-:W2:Y:S04]  /*338e0*/  LDL.LU.64 R22, [R1+0x10d8] ;  /* 0x0010d80001167983 */ /* 0x000ea80000300a00 */
[----:B------:R-:W2:Y:S04]  /*338f0*/  LDL.LU.64 R16, [R1+0x1090] ;  /* 0x0010900001107983 */ /* 0x000ea80000300a00 */
[----:B------:R-:W2:Y:S04]  /*33900*/  LDL.LU.64 R18, [R1+0x1098] ;  /* 0x0010980001127983 */ /* 0x000ea80000300a00 */
[----:B------:R0:W-:Y:S04]  /*33910*/  STL.64 [R1+0x3180], R40 ;  /* 0x0031802801007387 */ /* 0x0001e80000100a00 */
[----:B0-----:R-:W4:Y:S04]  /*33920*/  LDL.LU.64 R40, [R1+0x8f0] ;  /* 0x0008f00001287983 */ /* 0x001f280000300a00 */
[----:B------:R-:W4:Y:S01]  /*33930*/  LDL.LU.64 R42, [R1+0x8f8] ;  /* 0x0008f800012a7983 */ /* 0x000f220000300a00 */
[----:B------:R-:W-:-:S02]  /*33940*/  IMAD.MOV.U32 R37, RZ, RZ, R14 ;  /* 0x000000ffff257224 */ /* 0x000fc400078e000e */
[----:B------:R-:W-:Y:S01]  /*33950*/  IMAD.MOV.U32 R14, RZ, RZ, R56 ;  /* 0x000000ffff0e7224 */ /* 0x000fe200078e0038 */
[----:B----4-:R-:W-:-:S15]  /*33960*/  HMMA.16816.F32 R40, R52, R8, R40 ;  /* 0x000000083428723c */ /* 0x010fde0000001828 */
[----:B------:R-:W-:-:S04]  /*33970*/  NOP ;  /* 0x0000000000007918 */ /* 0x000fc80000000000 */
[----:B------:R-:W-:Y:S04]  /*33980*/  STL.64 [R1+0x8f0], R40 ;  /* 0x0008f02801007387 */ /* 0x000fe80000100a00 */
[----:B------:R2:W-:Y:S02]  /*33990*/  STL.64 [R1+0x8f8], R42 ;  /* 0x0008f82a01007387 */ /* 0x0005e40000100a00 */
[----:B--2---:R-:W-:Y:S08]  /*339a0*/  HMMA.16816.F32 R40, R52, R4, R28 ;  /* 0x000000043428723c */ /* 0x004ff0000000181c */
[C---:B------:R-:W-:Y:S08]  /*339b0*/  HMMA.16816.F32 R20, R48.reuse, R24, R20 ;  /* 0x000000183014723c */ /* 0x040ff00000001814 */
[C---:B------:R-:W-:Y:S03]  /*339c0*/  HMMA.16816.F32 R16, R48.reuse, R32, R16 ;  /* 0x000000203010723c */ /* 0x040fe60000001810 */
[----:B------:R-:W-:Y:S04]  /*339d0*/  STL.64 [R1+0x310], R40 ;  /* 0x0003102801007387 */ /* 0x000fe80000100a00 */
[----:B------:R3:W-:Y:S02]  /*339e0*/  STL.64 [R1+0x318], R42 ;  /* 0x0003182a01007387 */ /* 0x0007e40000100a00 */
[----:B---3--:R-:W-:Y:S01]  /*339f0*/  HMMA.16816.F32 R40, R48, R56, R44 ;  /* 0x000000383028723c */ /* 0x008fe2000000182c */
[----:B------:R-:W-:-:S02]  /*33a00*/  IMAD.MOV.U32 R29, RZ, RZ, R2 ;  /* 0x000000ffff1d7224 */ /* 0x000fc400078e0002 */
[----:B------:R-:W-:-:S15]  /*33a10*/  IMAD.MOV.U32 R2, RZ, RZ, R57 ;  /* 0x000000ffff027224 */ /* 0x000fde00078e0039 */
[----:B------:R-:W-:Y:S01]  /*33a20*/  NOP ;  /* 0x0000000000007918 */ /* 0x000fe20000000000 */
[----:B------:R0:W-:Y:S04]  /*33a30*/  STL.64 [R1+0x1120], R40 ;  /* 0x0011202801007387 */ /* 0x0001e80000100a00 */
[----:B------:R1:W-:Y:S04]  /*33a40*/  STL.64 [R1+0x1128], R42 ;  /* 0x0011282a01007387 */ /* 0x0003e80000100a00 */
[----:B------:R-:W2:Y:S04]  /*33a50*/  LDL.64 R56, [R1+0x80] ;  /* 0x0000800001387983 */ /* 0x000ea80000100a00 */
[----:B------:R-:W-:Y:S04]  /*33a60*/  STL [R1+0x3140], R14 ;  /* 0x0031400e01007387 */ /* 0x000fe80000100800 */
[----:B------:R-:W-:Y:S04]  /*33a70*/  STL.64 [R1+0x3138], R12 ;  /* 0x0031380c01007387 */ /* 0x000fe80000100a00 */
[----:B------:R3:W-:Y:S04]  /*33a80*/  STL.64 [R1+0x10d0], R20 ;  /* 0x0010d01401007387 */ /* 0x0007e80000100a00 */
[----:B------:R4:W-:Y:S04]  /*33a90*/  STL.64 [R1+0x10d8], R22 ;  /* 0x0010d81601007387 */ /* 0x0009e80000100a00 */
[----:B------:R1:W-:Y:S04]  /*33aa0*/  STL.64 [R1+0x1090], R16 ;  /* 0x0010901001007387 */ /* 0x0003e80000100a00 */
[----:B------:R3:W-:Y:S04]  /*33ab0*/  STL.64 [R1+0x1098], R18 ;  /* 0x0010981201007387 */ /* 0x0007e80000100a00 */
[----:B0-----:R-:W2:Y:S04]  /*33ac0*/  LDL.LU.64 R40, [R1+0x460] ;  /* 0x0004600001287983 */ /* 0x001ea80000300a00 */
[----:B-1----:R-:W2:Y:S04]  /*33ad0*/  LDL.LU.64 R42, [R1+0x468] ;  /* 0x00046800012a7983 */ /* 0x002ea80000300a00 */
[----:B---3--:R-:W3:Y:S04]  /*33ae0*/  LDL.LU.64 R20, [R1+0x450] ;  /* 0x0004500001147983 */ /* 0x008ee80000300a00 */
[----:B----4-:R-:W3:Y:S01]  /*33af0*/  LDL.LU.64 R22, [R1+0x458] ;  /* 0x0004580001167983 */ /* 0x010ee20000300a00 */
[----:B------:R-:W-:-:S02]  /*33b00*/  IMAD.MOV.U32 R12, RZ, RZ, R10 ;  /* 0x000000ffff0c7224 */ /* 0x000fc400078e000a */
[----:B------:R-:W-:Y:S02]  /*33b10*/  IMAD.MOV.U32 R13, RZ, RZ, R7 ;  /* 0x000000ffff0d7224 */ /* 0x000fe400078e0007 */
[----:B------:R-:W-:Y:S01]  /*33b20*/  IMAD.MOV.U32 R36, RZ, RZ, R15 ;  /* 0x000000ffff247224 */ /* 0x000fe200078e000f */
[----:B------:R-:W4:Y:S04]  /*33b30*/  LDL.LU.64 R52, [R1+0x440] ;  /* 0x0004400001347983 */ /* 0x000f280000300a00 */
[----:B------:R-:W4:Y:S04]  /*33b40*/  LDL.LU.64 R54, [R1+0x448] ;  /* 0x0004480001367983 */ /* 0x000f280000300a00 */
[----:B------:R-:W4:Y:S04]  /*33b50*/  LDL.LU.64 R16, [R1+0x430] ;  /* 0x0004300001107983 */ /* 0x000f280000300a00 */
[----:B------:R-:W4:Y:S01]  /*33b60*/  LDL.LU.64 R18, [R1+0x438] ;  /* 0x0004380001127983 */ /* 0x000f220000300a00 */
[----:B------:R-:W-:-:S03]  /*33b70*/  IMAD.MOV.U32 R28, RZ, RZ, R11 ;  /* 0x000000ffff1c7224 */ /* 0x000fc600078e000b */
[----:B------:R-:W4:Y:S01]  /*33b80*/  LDL.LU.64 R44, [R1+0xee0] ;  /* 0x000ee000012c7983 */ /* 0x000f220000300a00 */
[----:B------:R-:W-:Y:S02]  /*33b90*/  IMAD.MOV.U32 R11, RZ, RZ, R32 ;  /* 0x000000ffff0b7224 */ /* 0x000fe400078e0020 */
[----:B------:R-:W-:Y:S01]  /*33ba0*/  IMAD.MOV.U32 R10, RZ, RZ, R33 ;  /* 0x000000ffff0a7224 */ /* 0x000fe200078e0021 */
[----:B------:R-:W4:Y:S04]  /*33bb0*/  LDL.LU.64 R46, [R1+0xee8] ;  /* 0x000ee800012e7983 */ /* 0x000f280000300a00 */
[----:B------:R-:W4:Y:S04]  /*33bc0*/  LDL.LU.64 R32, [R1+0xec0] ;  /* 0x000ec00001207983 */ /* 0x000f280000300a00 */
[----:B------:R-:W4:Y:S04]  /*33bd0*/  LDL.LU.64 R34, [R1+0xec8] ;  /* 0x000ec80001227983 */ /* 0x000f280000300a00 */
[----:B------:R-:W4:Y:S04]  /*33be0*/  LDL.LU.64 R24, [R1+0xeb0] ;  /* 0x000eb00001187983 */ /* 0x000f280000300a00 */
[----:B------:R-:W4:Y:S04]  /*33bf0*/  LDL.LU.64 R26, [R1+0xeb8] ;  /* 0x000eb800011a7983 */ /* 0x000f280000300a00 */
[----:B------:R-:W-:Y:S04]  /*33c00*/  STL.64 [R1+0x3158], R10 ;  /* 0x0031580a01007387 */ /* 0x000fe80000100a00 */
[----:B------:R-:W-:Y:S01]  /*33c10*/  STL.64 [R1+0x3150], R8 ;  /* 0x0031500801007387 */ /* 0x000fe20000100a00 */
[C---:B--2---:R-:W-:Y:S03]  /*33c20*/  HMMA.16816.F32 R12, R48.reuse, R12, R40 ;  /* 0x0000000c300c723c */ /* 0x044fe60000001828 */
[----:B------:R-:W2:Y:S05]  /*33c30*/  LDL.LU.64 R40, [R1+0x3180] ;  /* 0x0031800001287983 */ /* 0x000eaa0000300a00 */
[C---:B---3--:R-:W-:Y:S11]  /*33c40*/  HMMA.16816.F32 R36, R48.reuse, R36, R20 ;  /* 0x000000243024723c */ /* 0x048ff60000001814 */
[----:B------:R0:W-:Y:S04]  /*33c50*/  STL.64 [R1+0x460], R12 ;  /* 0x0004600c01007387 */ /* 0x0001e80000100a00 */
[----:B------:R-:W-:Y:S04]  /*33c60*/  STL.64 [R1+0x468], R14 ;  /* 0x0004680e01007387 */ /* 0x000fe80000100a00 */
[----:B0-----:R-:W3:Y:S04]  /*33c70*/  LDL.64 R12, [R1+0x70] ;  /* 0x00007000010c7983 */ /* 0x001ee80000100a00 */
[----:B------:R-:W2:Y:S04]  /*33c80*/  LDL.LU.64 R20, [R1+0x3178] ;  /* 0x0031780001147983 */ /* 0x000ea80000300a00 */
[----:B------:R0:W-:Y:S04]  /*33c90*/  STL.64 [R1+0x450], R36 ;  /* 0x0004502401007387 */ /* 0x0001e80000100a00 */
[----:B------:R-:W-:Y:S04]  /*33ca0*/  STL.64 [R1+0x458], R38 ;  /* 0x0004582601007387 */ /* 0x000fe80000100a00 */
[----:B0-----:R-:W3:Y:S01]  /*33cb0*/  LDL.LU.64 R36, [R1+0x3170] ;  /* 0x0031700001247983 */ /* 0x001ee20000300a00 */
[C---:B----4-:R-:W-:Y:S08]  /*33cc0*/  HMMA.16816.F32 R28, R48.reuse, R28, R44 ;  /* 0x0000001c301c723c */ /* 0x050ff0000000182c */
[----:B--2---:R-:W-:-:S15]  /*33cd0*/  HMMA.16816.F32 R52, R48, R20, R52 ;  /* 0x000000143034723c */ /* 0x004fde0000001834 */
[----:B------:R-:W-:-:S04]  /*33ce0*/  NOP ;  /* 0x0000000000007918 */ /* 0x000fc80000000000 */
[----:B------:R-:W-:Y:S04]  /*33cf0*/  STL.64 [R1+0x440], R52 ;  /* 0x0004403401007387 */ /* 0x000fe80000100a00 */
[----:B------:R-:W-:Y:S04]  /*33d00*/  STL.64 [R1+0x448], R54 ;  /* 0x0004483601007387 */ /* 0x000fe80000100a00 */
[----:B------:R-:W0:Y:S01]  /*33d10*/  LDSM.16.MT88.4 R52, [R0+UR5+0x4080] ;  /* 0x004080050034783b */ /* 0x000e220008004200 */
[----:B---3--:R-:W-:Y:S03]  /*33d20*/  HMMA.16816.F32 R20, R48, R36, R16 ;  /* 0x000000243014723c */ /* 0x008fe60000001810 */
[----:B------:R-:W2:-:S15]  /*33d30*/  LDL.LU.64 R16, [R1+0xea0] ;  /* 0x000ea00001107983 */ /* 0x000e9e0000300a00 */
[----:B------:R-:W-:Y:S01]  /*33d40*/  NOP ;  /* 0x0000000000007918 */ /* 0x000fe20000000000 */
[----:B------:R1:W-:Y:S04]  /*33d50*/  STL.64 [R1+0x430], R20 ;  /* 0x0004301401007387 */ /* 0x0003e80000100a00 */
[----:B------:R-:W-:Y:S04]  /*33d60*/  STL.64 [R1+0x438], R22 ;  /* 0x0004381601007387 */ /* 0x000fe80000100a00 */
[----:B------:R-:W2:Y:S04]  /*33d70*/  LDL.LU.64 R18, [R1+0xea8] ;  /* 0x000ea80001127983 */ /* 0x000ea80000300a00 */
[----:B------:R-:W3:Y:S04]  /*33d80*/  LDL.64 R36, [R1+0x50] ;  /* 0x0000500001247983 */ /* 0x000ee80000100a00 */
[----:B-1----:R-:W4:Y:S04]  /*33d90*/  LDL.64 R20, [R1+0x60] ;  /* 0x0000600001147983 */ /* 0x002f280000100a00 */
[----:B0-----:R-:W-:Y:S04]  /*33da0*/  STL.64 [R1+0x30b0], R54 ;  /* 0x0030b03601007387 */ /* 0x001fe80000100a00 */
[----:B------:R0:W-:Y:S04]  /*33db0*/  STL.64 [R1+0x30a8], R52 ;  /* 0x0030a83401007387 */ /* 0x0001e80000100a00 */
[----:B0-----:R-:W2:Y:S04]  /*33dc0*/  LDL.LU.64 R52, [R1+0xed0] ;  /* 0x000ed00001347983 */ /* 0x001ea80000300a00 */
[----:B------:R-:W2:Y:S04]  /*33dd0*/  LDL.LU.64 R54, [R1+0xed8] ;  /* 0x000ed80001367983 */ /* 0x000ea80000300a00 */
[----:B------:R-:W3:Y:S01]  /*33de0*/  LDL.LU.64 R44, [R1+0x3168] ;  /* 0x00316800012c7983 */ /* 0x000ee20000300a00 */
[----:B------:R-:W-:-:S02]  /*33df0*/  IMAD.MOV.U32 R8, RZ, RZ, R6 ;  /* 0x000000ffff087224 */ /* 0x000fc400078e0006 */
[----:B------:R-:W-:Y:S01]  /*33e00*/  IMAD.MOV.U32 R9, RZ, RZ, R3 ;  /* 0x000000ffff097224 */ /* 0x000fe200078e0003 */
[C---:B------:R-:W-:Y:S01]  /*33e10*/  HMMA.16816.F32 R32, R48.reuse, R40, R32 ;  /* 0x000000283020723c */ /* 0x040fe20000001820 */
[----:B------:R0:W-:Y:S04]  /*33e20*/  STL.64 [R1+0xee0], R28 ;  /* 0x000ee01c01007387 */ /* 0x0001e80000100a00 */
[----:B------:R-:W-:Y:S04]  /*33e30*/  STL.64 [R1+0xee8], R30 ;  /* 0x000ee81e01007387 */ /* 0x000fe80000100a00 */
[----:B0-----:R-:W4:Y:S01]  /*33e40*/  LDL.LU.64 R28, [R1+0x3160] ;  /* 0x00316000011c7983 */ /* 0x001f220000300a00 */
[C---:B--2---:R-:W-:Y:S08]  /*33e50*/  HMMA.16816.F32 R52, R48.reuse, R8, R52 ;  /* 0x000000083034723c */ /* 0x044ff00000001834 */
[C---:B---3--:R-:W-:Y:S11]  /*33e60*/  HMMA.16816.F32 R8, R48.reuse, R44, R24 ;  /* 0x0000002c3008723c */ /* 0x048ff60000001818 */
[----:B------:R-:W-:Y:S04]  /*33e70*/  STL.64 [R1+0xed0], R52 ;  /* 0x000ed03401007387 */ /* 0x000fe80000100a00 */
[----:B------:R-:W-:Y:S04]  /*33e80*/  STL.64 [R1+0xed8], R54 ;  /* 0x000ed83601007387 */ /* 0x000fe80000100a00 */
[----:B------:R-:W-:Y:S04]  /*33e90*/  STL.64 [R1+0xec0], R32 ;  /* 0x000ec02001007387 */ /* 0x000fe80000100a00 */
[----:B------:R-:W-:Y:S04]  /*33ea0*/  STL.64 [R1+0xec8], R34 ;  /* 0x000ec82201007387 */ /* 0x000fe80000100a00 */
[----:B------:R0:W-:Y:S04]  /*33eb0*/  STL.64 [R1+0xeb0], R8 ;  /* 0x000eb00801007387 */ /* 0x0001e80000100a00 */
[----:B------:R1:W-:Y:S04]  /*33ec0*/  STL.64 [R1+0xeb8], R10 ;  /* 0x000eb80a01007387 */ /* 0x0003e80000100a00 */
[----:B0-----:R-:W2:Y:S04]  /*33ed0*/  LDL.LU.64 R8, [R1+0xe90] ;  /* 0x000e900001087983 */ /* 0x001ea80000300a00 */
[----:B-1----:R-:W2:Y:S01]  /*33ee0*/  LDL.LU.64 R10, [R1+0xe98] ;  /* 0x000e9800010a7983 */ /* 0x002ea20000300a00 */
[----:B------:R-:W-:Y:S01]  /*33ef0*/  HMMA.16816.F32 R16, R48, R56, R16 ;  /* 0x000000383010723c */ /* 0x000fe20000001810 */
[----:B------:R-:W-:-:S02]  /*33f00*/  IMAD.MOV.U32 R6, RZ, RZ, R45 ;  /* 0x000000ffff067224 */ /* 0x000fc400078e002d */
[----:B------:R-:W-:Y:S01]  /*33f10*/  IMAD.MOV.U32 R7, RZ, RZ, R44 ;  /* 0x000000ffff077224 */ /* 0x000fe200078e002c */
[----:B------:R-:W3:Y:S04]  /*33f20*/  LDL.64 R40, [R1+0x40] ;  /* 0x0000400001287983 */ /* 0x000ee80000100a00 */
[----:B------:R-:W3:Y:S04]  /*33f30*/  LDL.64 R44, [R1+0x30] ;  /* 0x00003000012c7983 */ /* 0x000ee80000100a00 */
[----:B------:R-:W-:Y:S04]  /*33f40*/  STL [R1+0x306c], R6 ;  /* 0x00306c0601007387 */ /* 0x000fe80000100800 */
[----:B------:R-:W-:Y:S01]  /*33f50*/  STL [R1+0x3068], R7 ;  /* 0x0030680701007387 */ /* 0x000fe20000100800 */
[----:B------:R-:W-:-:S02]  /*33f60*/  IMAD.MOV.U32 R31, RZ, RZ, R57 ;  /* 0x000000ffff1f7224 */ /* 0x000fc400078e0039 */
[----:B------:R-:W-:Y:S01]  /*33f70*/  IMAD.MOV.U32 R60, RZ, RZ, R56 ;  /* 0x000000ffff3c7224 */ /* 0x000fe200078e0038 */
[----:B------:R0:W-:Y:S04]  /*33f80*/  STL.64 [R1+0xea0], R16 ;  /* 0x000ea01001007387 */ /* 0x0001e80000100a00 */
[----:B------:R1:W-:Y:S04]  /*33f90*/  STL.64 [R1+0xea8], R18 ;  /* 0x000ea81201007387 */ /* 0x0003e80000100a00 */
[----:B0-----:R-:W4:Y:S04]  /*33fa0*/  LDL.LU.64 R16, [R1+0xe80] ;  /* 0x000e800001107983 */ /* 0x001f280000300a00 */
[----:B-1----:R-:W4:Y:S04]  /*33fb0*/  LDL.LU.64 R18, [R1+0xe88] ;  /* 0x000e880001127983 */ /* 0x002f280000300a00 */
[----:B------:R-:W3:Y:S04]  /*33fc0*/  LDL.LU.64 R24, [R1+0xe70] ;  /* 0x000e700001187983 */ /* 0x000ee80000300a00 */
[----:B------:R-:W3:Y:S04]  /*33fd0*/  LDL.LU.64 R26, [R1+0xe78] ;  /* 0x000e7800011a7983 */ /* 0x000ee80000300a00 */
[----:B------:R-:W3:Y:S04]  /*33fe0*/  LDL.64 R32, [R1+0x20] ;  /* 0x0000200001207983 */ /* 0x000ee80000100a00 */
[----:B------:R-:W3:Y:S04]  /*33ff0*/  LDL.64 R52, [R1+0x10] ;  /* 0x0000100001347983 */ /* 0x000ee80000100a00 */
[----:B------:R-:W3:Y:S04]  /*34000*/  LDL.64 R56, [R1] ;  /* 0x0000000001387983 */ /* 0x000ee80000100a00 */
[----:B------:R-:W-:Y:S04]  /*34010*/  STL [R1+0x3078], R31 ;  /* 0x0030781f01007387 */ /* 0x000fe80000100800 */
[----:B------:R-:W-:Y:S01]  /*34020*/  STL [R1+0x3074], R60 ;  /* 0x0030743c01007387 */ /* 0x000fe20000100800 */
[----:B------:R-:W-:-:S02]  /*34030*/  IMAD.MOV.U32 R6, RZ, RZ, R12 ;  /* 0x000000ffff067224 */ /* 0x000fc400078e000c */
[----:B------:R-:W-:Y:S01]  /*34040*/  IMAD.MOV.U32 R7, RZ, RZ, R13 ;  /* 0x000000ffff077224 */ /* 0x000fe200078e000d */
[----:B--2---:R-:W-:-:S15]  /*34050*/  HMMA.16816.F32 R8, R48, R12, R8 ;  /* 0x0000000c3008723c */ /* 0x004fde0000001808 */
[----:B------:R-:W-:-:S04]  /*34060*/  NOP ;  /* 0x0000000000007918 */ /* 0x000fc80000000000 */
[----:B------:R-:W-:Y:S04]  /*34070*/  STL.64 [R1+0xe90], R8 ;  /* 0x000e900801007387 */ /* 0x000fe80000100a00 */
[----:B------:R0:W-:Y:S04]  /*34080*/  STL.64 [R1+0xe98], R10 ;  /* 0x000e980a01007387 */ /* 0x0001e80000100a00 */
[----:B0-----:R-:W2:Y:S04]  /*34090*/  LDL.LU.64 R10, [R1+0x3158] ;  /* 0x00315800010a7983 */ /* 0x001ea80000300a00 */
[----:B------:R-:W2:Y:S04]  /*340a0*/  LDL.LU.64 R8, [R1+0x3150] ;  /* 0x0031500001087983 */ /* 0x000ea80000300a00 */
[----:B------:R-:W2:Y:S04]  /*340b0*/  LDL.LU.64 R12, [R1+0xe60] ;  /* 0x000e6000010c7983 */ /* 0x000ea80000300a00 */
[----:B------:R-:W2:Y:S01]  /*340c0*/  LDL.LU.64 R14, [R1+0xe68] ;  /* 0x000e6800010e7983 */ /* 0x000ea20000300a00 */
[C---:B----4-:R-:W-:Y:S08]  /*340d0*/  HMMA.16816.F32 R16, R48.reuse, R20, R16 ;  /* 0x000000143010723c */ /* 0x050ff00000001810 */
[----:B---3--:R-:W-:Y:S01]  /*340e0*/  HMMA.16816.F32 R24, R48, R36, R24 ;  /* 0x000000243018723c */ /* 0x008fe20000001818 */
[----:B------:R-:W-:Y:S04]  /*340f0*/  STL [R1+0x3080], R7 ;  /* 0x0030800701007387 */ /* 0x000fe80000100800 */
[----:B------:R-:W-:Y:S01]  /*34100*/  STL [R1+0x307c], R6 ;  /* 0x00307c0601007387 */ /* 0x000fe20000100800 */
[----:B------:R-:W-:-:S02]  /*34110*/  IMAD.MOV.U32 R60, RZ, RZ, R37 ;  /* 0x000000ffff3c7224 */ /* 0x000fc400078e0025 */
[----:B------:R-:W-:-:S03]  /*34120*/  IMAD.MOV.U32 R31, RZ, RZ, R36 ;  /* 0x000000ffff1f7224 */ /* 0x000fc600078e0024 */
[----:B------:R0:W-:Y:S04]  /*34130*/  STL.64 [R1+0xe80], R16 ;  /* 0x000e801001007387 */ /* 0x0001e80000100a00 */
[----:B------:R1:W-:Y:S04]  /*34140*/  STL.64 [R1+0xe88], R18 ;  /* 0x000e881201007387 */ /* 0x0003e80000100a00 */
[----:B0-----:R-:W3:Y:S01]  /*34150*/  LDL.LU.64 R16, [R1+0x3148] ;  /* 0x0031480001107983 */ /* 0x001ee20000300a00 */
[----:B-1----:R-:W-:-:S03]  /*34160*/  IMAD.MOV.U32 R19, RZ, RZ, R21 ;  /* 0x000000ffff137224 */ /* 0x002fc600078e0015 */
[----:B------:R-:W4:Y:S04]  /*34170*/  LDL.LU.64 R20, [R1+0xe50] ;  /* 0x000e500001147983 */ /* 0x000f280000300a00 */
[----:B------:R-:W4:Y:S04]  /*34180*/  LDL.LU.64 R22, [R1+0xe58] ;  /* 0x000e580001167983 */ /* 0x000f280000300a00 */
[----:B------:R-:W-:Y:S04]  /*34190*/  STL [R1+0x3084], R19 ;  /* 0x0030841301007387 */ /* 0x000fe80000100800 */
[----:B------:R0:W-:Y:S04]  /*341a0*/  STL.64 [R1+0xe70], R24 ;  /* 0x000e701801007387 */ /* 0x0001e80000100a00 */
[----:B------:R1:W-:Y:S04]  /*341b0*/  STL.64 [R1+0xe78], R26 ;  /* 0x000e781a01007387 */ /* 0x0003e80000100a00 */
[----:B0-----:R-:W3:Y:S04]  /*341c0*/  LDL.LU.64 R24, [R1+0xe40] ;  /* 0x000e400001187983 */ /* 0x001ee80000300a00 */
[----:B-1----:R-:W3:Y:S04]  /*341d0*/  LDL.LU.64 R26, [R1+0xe48] ;  /* 0x000e4800011a7983 */ /* 0x002ee80000300a00 */
[----:B------:R-:W3:Y:S04]  /*341e0*/  LDL.LU.64 R36, [R1+0xe30] ;  /* 0x000e300001247983 */ /* 0x000ee80000300a00 */
[----:B------:R-:W3:Y:S04]  /*341f0*/  LDL.LU.64 R38, [R1+0xe38] ;  /* 0x000e380001267983 */ /* 0x000ee80000300a00 */
        /* <DEDUP_REMOVED lines=8> */
[----:B0-----:R-:W2:Y:S04]  /*34280*/  LDL.LU R14, [R1+0x3140] ;  /* 0x00314000010e7983 */ /* 0x001ea80000300800 */
[----:B------:R-:W2:Y:S04]  /*34290*/  LDL.LU.64 R12, [R1+0x3138] ;  /* 0x00313800010c7983 */ /* 0x000ea80000300a00 */
[----:B------:R-:W2:Y:S04]  /*342a0*/  LDL.LU.64 R40, [R1+0xe20] ;  /* 0x000e200001287983 */ /* 0x000ea80000300a00 */
[----:B------:R-:W2:Y:S01]  /*342b0*/  LDL.LU.64 R42, [R1+0xe28] ;  /* 0x000e2800012a7983 */ /* 0x000ea20000300a00 */
[C---:B----4-:R-:W-:Y:S03]  /*342c0*/  HMMA.16816.F32 R20, R48.reuse, R44, R20 ;  /* 0x0000002c3014723c */ /* 0x050fe60000001814 */
[----:B------:R-:W-:Y:S04]  /*342d0*/  STL [R1+0x3094], R18 ;  /* 0x0030941201007387 */ /* 0x000fe80000100800 */
[----:B------:R-:W-:Y:S01]  /*342e0*/  STL [R1+0x3090], R6 ;  /* 0x0030900601007387 */ /* 0x000fe20000100800 */
[C---:B---3--:R-:W-:Y:S08]  /*342f0*/  HMMA.16816.F32 R24, R48.reuse, R32, R24 ;  /* 0x000000203018723c */ /* 0x048ff00000001818 */
[----:B------:R-:W-:Y:S03]  /*34300*/  HMMA.16816.F32 R36, R48, R52, R36 ;  /* 0x000000343024723c */ /* 0x000fe60000001824 */
[----:B------:R-:W-:Y:S04]  /*34310*/  STL.64 [R1+0xe50], R20 ;  /* 0x000e501401007387 */ /* 0x000fe80000100a00 */
[----:B------:R0:W-:Y:S01]  /*34320*/  STL.64 [R1+0xe58], R22 ;  /* 0x000e581601007387 */ /* 0x0001e20000100a00 */
[----:B------:R-:W-:-:S02]  /*34330*/  IMAD.MOV.U32 R19, RZ, RZ, R44 ;  /* 0x000000ffff137224 */ /* 0x000fc400078e002c */
[----:B------:R-:W-:Y:S02]  /*34340*/  IMAD.MOV.U32 R7, RZ, RZ, R45 ;  /* 0x000000ffff077224 */ /* 0x000fe400078e002d */
[----:B------:R-:W-:Y:S02]  /*34350*/  IMAD.MOV.U32 R60, RZ, RZ, R32 ;  /* 0x000000ffff3c7224 */ /* 0x000fe400078e0020 */
[----:B------:R-:W-:Y:S01]  /*34360*/  IMAD.MOV.U32 R31, RZ, RZ, R33 ;  /* 0x000000ffff1f7224 */ /* 0x000fe200078e0021 */
[----:B0-----:R-:W3:Y:S04]  /*34370*/  LDL.LU.64 R22, [R1+0x3130] ;  /* 0x0031300001167983 */ /* 0x001ee80000300a00 */
[----:B------:R-:W4:Y:S04]  /*34380*/  LDL.LU.64 R20, [R1+0x3128] ;  /* 0x0031280001147983 */ /* 0x000f280000300a00 */
[----:B------:R-:W3:Y:S04]  /*34390*/  LDL.LU.64 R44, [R1+0xe10] ;  /* 0x000e1000012c7983 */ /* 0x000ee80000300a00 */
[----:B------:R-:W3:Y:S04]  /*343a0*/  LDL.LU.64 R46, [R1+0xe18] ;  /* 0x000e1800012e7983 */ /* 0x000ee80000300a00 */
[----:B------:R-:W-:Y:S04]  /*343b0*/  STL.64 [R1+0xe40], R24 ;  /* 0x000e401801007387 */ /* 0x000fe80000100a00 */
[----:B------:R0:W-:Y:S01]  /*343c0*/  STL.64 [R1+0xe48], R26 ;  /* 0x000e481a01007387 */ /* 0x0001e20000100a00 */
[----:B------:R-:W-:-:S02]  /*343d0*/  IMAD.MOV.U32 R3, RZ, RZ, R52 ;  /* 0x000000ffff037224 */ /* 0x000fc400078e0034 */
[----:B------:R-:W-:Y:S01]  /*343e0*/  IMAD.MOV.U32 R0, RZ, RZ, R53 ;  /* 0x000000ffff007224 */ /* 0x000fe200078e0035 */
[----:B0-----:R-:W3:Y:S04]  /*343f0*/  LDL.LU.64 R26, [R1+0x3120] ;  /* 0x00312000011a7983 */ /* 0x001ee80000300a00 */
[----:B------:R-:W3:Y:S04]  /*34400*/  LDL.LU.64 R24, [R1+0x3118] ;  /* 0x0031180001187983 */ /* 0x000ee80000300a00 */
        /* <DEDUP_REMOVED lines=9> */
[----:B------:R-:W3:Y:S01]  /*344a0*/  LDL.LU.64 R54, [R1+0xde8] ;  /* 0x000de80001367983 */ /* 0x000ee20000300a00 */
[----:B--2---:R-:W-:-:S15]  /*344b0*/  HMMA.16816.F32 R40, R48, R56, R40 ;  /* 0x000000383028723c */ /* 0x004fde0000001828 */
[----:B------:R-:W-:-:S04]  /*344c0*/  NOP ;  /* 0x0000000000007918 */ /* 0x000fc80000000000 */
[----:B------:R-:W-:Y:S04]  /*344d0*/  STL.64 [R1+0xe20], R40 ;  /* 0x000e202801007387 */ /* 0x000fe80000100a00 */
[----:B------:R0:W-:Y:S04]  /*344e0*/  STL.64 [R1+0xe28], R42 ;  /* 0x000e282a01007387 */ /* 0x0001e80000100a00 */
[----:B0-----:R-:W2:Y:S04]  /*344f0*/  LDL.LU.64 R42, [R1+0x30f0] ;  /* 0x0030f000012a7983 */ /* 0x001ea80000300a00 */
[----:B------:R-:W2:Y:S04]  /*34500*/  LDL.LU.64 R40, [R1+0x30e8] ;  /* 0x0030e80001287983 */ /* 0x000ea80000300a00 */
[----:B------:R-:W2:Y:S04]  /*34510*/  LDL.LU.64 R58, [R1+0x30e0] ;  /* 0x0030e000013a7983 */ /* 0x000ea80000300a00 */
[----:B------:R-:W3:Y:S04]  /*34520*/  LDL.LU.64 R56, [R1+0x30d8] ;  /* 0x0030d80001387983 */ /* 0x000ee80000300a00 */
[----:B------:R-:W-:Y:S04]  /*34530*/  STL.64 [R1+0x30c0], R6 ;  /* 0x0030c00601007387 */ /* 0x000fe80000100a00 */
[----:B------:R0:W-:Y:S04]  /*34540*/  STL.64 [R1+0x30b8], R4 ;  /* 0x0030b80401007387 */ /* 0x0001e80000100a00 */
[----:B0-----:R-:W2:Y:S04]  /*34550*/  LDL.LU.64 R4, [R1+0xdf0] ;  /* 0x000df00001047983 */ /* 0x001ea80000300a00 */
[----:B------:R-:W2:Y:S01]  /*34560*/  LDL.LU.64 R6, [R1+0xdf8] ;  /* 0x000df80001067983 */ /* 0x000ea20000300a00 */
[----:B---3--:R-:W-:-:S15]  /*34570*/  HMMA.16816.F32 R44, R48, R56, R44 ;  /* 0x00000038302c723c */ /* 0x008fde000000182c */
[----:B------:R-:W-:-:S04]  /*34580*/  NOP ;  /* 0x0000000000007918 */ /* 0x000fc80000000000 */
[----:B------:R-:W-:Y:S04]  /*34590*/  STL.64 [R1+0xe10], R44 ;  /* 0x000e102c01007387 */ /* 0x000fe80000100a00 */
[----:B------:R0:W-:Y:S04]  /*345a0*/  STL.64 [R1+0xe18], R46 ;  /* 0x000e182e01007387 */ /* 0x0001e80000100a00 */
[----:B0-----:R-:W3:Y:S04]  /*345b0*/  LDL.LU.64 R46, [R1+0x30d0] ;  /* 0x0030d000012e7983 */ /* 0x001ee80000300a00 */
[----:B------:R-:W3:Y:S04]  /*345c0*/  LDL.LU.64 R44, [R1+0x30c8] ;  /* 0x0030c800012c7983 */ /* 0x000ee80000300a00 */
[----:B--2---:R-:W-:Y:S04]  /*345d0*/  STL.64 [R1+0x2f88], R58 ;  /* 0x002f883a01007387 */ /* 0x004fe80000100a00 */
[----:B------:R0:W-:Y:S04]  /*345e0*/  STL.64 [R1+0x2f80], R56 ;  /* 0x002f803801007387 */ /* 0x0001e80000100a00 */
[----:B0-----:R-:W3:Y:S04]  /*345f0*/  LDL.LU.64 R56, [R1+0xe00] ;  /* 0x000e000001387983 */ /* 0x001ee80000300a00 */
[----:B------:R-:W3:Y:S01]  /*34600*/  LDL.LU.64 R58, [R1+0xe08] ;  /* 0x000e0800013a7983 */ /* 0x000ee20000300a00 */
[C---:B------:R-:W-:Y:S08]  /*34610*/  HMMA.16816.F32 R4, R48.reuse, R40, R4 ;  /* 0x000000283004723c */ /* 0x040ff00000001804 */
[----:B---3--:R-:W-:Y:S01]  /*34620*/  HMMA.16816.F32 R56, R48, R44, R56 ;  /* 0x0000002c3038723c */ /* 0x008fe20000001838 */
[----:B------:R-:W-:Y:S04]  /*34630*/  STL.64 [R1+0x2f78], R46 ;  /* 0x002f782e01007387 */ /* 0x000fe80000100a00 */
[----:B------:R-:W-:-:S14]  /*34640*/  STL.64 [R1+0x2f70], R44 ;  /* 0x002f702c01007387 */ /* 0x000fdc0000100a00 */
[----:B------:R-:W-:Y:S04]  /*34650*/  STL.64 [R1+0xe00], R56 ;  /* 0x000e003801007387 */ /* 0x000fe80000100a00 */
[----:B------:R-:W-:Y:S04]  /*34660*/  STL.64 [R1+0xe08], R58 ;  /* 0x000e083a01007387 */ /* 0x000fe80000100a00 */
[----:B------:R-:W-:Y:S04]  /*34670*/  STL.64 [R1+0x2f98], R42 ;  /* 0x002f982a01007387 */ /* 0x000fe80000100a00 */
[----:B------:R0:W-:Y:S04]  /*34680*/  STL.64 [R1+0x2f90], R40 ;  /* 0x002f902801007387 */ /* 0x0001e80000100a00 */
[----:B------:R-:W-:Y:S04]  /*34690*/  STL.64 [R1+0xdf0], R4 ;  /* 0x000df00401007387 */ /* 0x000fe80000100a00 */
[----:B------:R1:W-:Y:S04]  /*346a0*/  STL.64 [R1+0xdf8], R6 ;  /* 0x000df80601007387 */ /* 0x0003e80000100a00 */
[----:B0-----:R-:W2:Y:S04]  /*346b0*/  LDL.LU.64 R40, [R1+0xdc0] ;  /* 0x000dc00001287983 */ /* 0x001ea80000300a00 */
[----:B------:R-:W2:Y:S01]  /*346c0*/  LDL.LU.64 R42, [R1+0xdc8] ;  /* 0x000dc800012a7983 */ /* 0x000ea20000300a00 */
[----:B-1----:R-:W-:-:S15]  /*346d0*/  HMMA.16816.F32 R4, R48, R36, R52 ;  /* 0x000000243004723c */ /* 0x002fde0000001834 */
[----:B------:R-:W-:-:S04]  /*346e0*/  NOP ;  /* 0x0000000000007918 */ /* 0x000fc80000000000 */
[----:B------:R0:W-:Y:S04]  /*346f0*/  STL.64 [R1+0xde0], R4 ;  /* 0x000de00401007387 */ /* 0x0001e80000100a00 */
[----:B------:R1:W-:Y:S04]  /*34700*/  STL.64 [R1+0xde8], R6 ;  /* 0x000de80601007387 */ /* 0x0003e80000100a00 */
[----:B0-----:R-:W3:Y:S04]  /*34710*/  LDL.LU.64 R4, [R1+0xdb0] ;  /* 0x000db00001047983 */ /* 0x001ee80000300a00 */
[----:B-1----:R-:W3:Y:S04]  /*34720*/  LDL.LU.64 R6, [R1+0xdb8] ;  /* 0x000db80001067983 */ /* 0x002ee80000300a00 */
[----:B------:R-:W4:Y:S04]  /*34730*/  LDL.LU.64 R52, [R1+0xda0] ;  /* 0x000da00001347983 */ /* 0x000f280000300a00 */
[----:B------:R-:W4:Y:S04]  /*34740*/  LDL.LU.64 R54, [R1+0xda8] ;  /* 0x000da80001367983 */ /* 0x000f280000300a00 */
[----:B------:R-:W2:Y:S04]  /*34750*/  LDL.64 R56, [R1+0xf0] ;  /* 0x0000f00001387983 */ /* 0x000ea80000100a00 */
[----:B--2---:R0:W-:Y:S04]  /*34760*/  STL.64 [R1+0x3098], R56 ;  /* 0x0030983801007387 */ /* 0x0041e80000100a00 */
[----:B0-----:R-:W2:Y:S04]  /*34770*/  LDL.LU.64 R56, [R1+0xdd0] ;  /* 0x000dd00001387983 */ /* 0x001ea80000300a00 */
[----:B------:R-:W2:Y:S04]  /*34780*/  LDL.LU.64 R58, [R1+0xdd8] ;  /* 0x000dd800013a7983 */ /* 0x000ea80000300a00 */
[----:B------:R-:W-:Y:S04]  /*34790*/  STL.64 [R1+0x2f68], R38 ;  /* 0x002f682601007387 */ /* 0x000fe80000100a00 */
[----:B------:R0:W-:Y:S04]  /*347a0*/  STL.64 [R1+0x2f60], R36 ;  /* 0x002f602401007387 */ /* 0x0001e80000100a00 */
[----:B0-----:R-:W3:Y:S01]  /*347b0*/  LDL.64 R36, [R1+0x100] ;  /* 0x0001000001247983 */ /* 0x001ee20000100a00 */
[----:B------:R-:W-:Y:S01]  /*347c0*/  IMAD.MOV.U32 R45, RZ, RZ, R2 ;  /* 0x000000ffff2d7224 */ /* 0x000fe200078e0002 */
[C---:B------:R-:W-:Y:S08]  /*347d0*/  HMMA.16816.F32 R40, R48.reuse, R28, R40 ;  /* 0x0000001c3028723c */ /* 0x040ff00000001828 */
[C---:B--2---:R-:W-:Y:S01]  /*347e0*/  HMMA.16816.F32 R56, R48.reuse, R32, R56 ;  /* 0x000000203038723c */ /* 0x044fe20000001838 */
[----:B---3--:R0:W-:Y:S04]  /*347f0*/  STL.64 [R1+0x30a0], R36 ;  /* 0x0030a02401007387 */ /* 0x0081e80000100a00 */
[----:B------:R-:W2:Y:S04]  /*34800*/  LDL R2, [R1+0x1e60] ;  /* 0x001e600001027983 */ /* 0x000ea80000100800 */
[----:B0-----:R-:W3:Y:S04]  /*34810*/  LDL.LU.64 R36, [R1+0xd90] ;  /* 0x000d900001247983 */ /* 0x001ee80000300a00 */
[----:B------:R-:W3:Y:S06]  /*34820*/  LDL.LU.64 R38, [R1+0xd98] ;  /* 0x000d980001267983 */ /* 0x000eec0000300a00 */
[----:B------:R-:W-:Y:S04]  /*34830*/  STL.64 [R1+0xdd0], R56 ;  /* 0x000dd03801007387 */ /* 0x000fe80000100a00 */
[----:B------:R-:W-:Y:S04]  /*34840*/  STL.64 [R1+0xdd8], R58 ;  /* 0x000dd83a01007387 */ /* 0x000fe80000100a00 */
[----:B------:R-:W-:Y:S04]  /*34850*/  STL.64 [R1+0x2fa8], R34 ;  /* 0x002fa82201007387 */ /* 0x000fe80000100a00 */
[----:B------:R0:W-:Y:S02]  /*34860*/  STL.64 [R1+0x2fa0], R32 ;  /* 0x002fa02001007387 */ /* 0x0001e40000100a00 */
[C---:B0-----:R-:W-:Y:S02]  /*34870*/  HMMA.16816.F32 R32, R48.reuse, R24, R4 ;  /* 0x000000183020723c */ /* 0x041fe40000001804 */
[----:B------:R-:W2:Y:S04]  /*34880*/  LDL.LU.64 R4, [R1+0xd70] ;  /* 0x000d700001047983 */ /* 0x000ea80000300a00 */
[----:B------:R0:W-:Y:S04]  /*34890*/  STL.64 [R1+0xdc0], R40 ;  /* 0x000dc02801007387 */ /* 0x0001e80000100a00 */
[----:B------:R-:W-:Y:S04]  /*348a0*/  STL.64 [R1+0xdc8], R42 ;  /* 0x000dc82a01007387 */ /* 0x000fe80000100a00 */
[----:B------:R-:W2:Y:S05]  /*348b0*/  LDL.LU.64 R6, [R1+0xd78] ;  /* 0x000d780001067983 */ /* 0x000eaa0000300a00 */
[----:B------:R-:W-:Y:S04]  /*348c0*/  STL.64 [R1+0xdb0], R32 ;  /* 0x000db02001007387 */ /* 0x000fe80000100a00 */
[----:B------:R4:W-:Y:S04]  /*348d0*/  STL.64 [R1+0xdb8], R34 ;  /* 0x000db82201007387 */ /* 0x0009e80000100a00 */
[----:B0-----:R-:W2:Y:S01]  /*348e0*/  LDL.64 R40, [R1+0xe0] ;  /* 0x0000e00001287983 */ /* 0x001ea20000100a00 */
[C---:B----4-:R-:W-:Y:S03]  /*348f0*/  HMMA.16816.F32 R32, R48.reuse, R20, R52 ;  /* 0x000000143020723c */ /* 0x050fe60000001834 */
[----:B------:R-:W-:Y:S04]  /*34900*/  STL.64 [R1+0x2f58], R26 ;  /* 0x002f581a01007387 */ /* 0x000fe80000100a00 */
[----:B------:R0:W-:Y:S04]  /*34910*/  STL.64 [R1+0x2f50], R24 ;  /* 0x002f501801007387 */ /* 0x0001e80000100a00 */
[----:B0-----:R-:W4:Y:S04]  /*34920*/  LDL.64 R24, [R1+0x120] ;  /* 0x0001200001187983 */ /* 0x001f280000100a00 */
[----:B------:R-:W4:Y:S04]  /*34930*/  LDL.LU.64 R52, [R1+0x420] ;  /* 0x0004200001347983 */ /* 0x000f280000300a00 */
[----:B------:R-:W4:Y:S04]  /*34940*/  LDL.LU.64 R54, [R1+0x428] ;  /* 0x0004280001367983 */ /* 0x000f280000300a00 */
[----:B------:R-:W-:Y:S04]  /*34950*/  STL.64 [R1+0xda0], R32 ;  /* 0x000da02001007387 */ /* 0x000fe80000100a00 */
[----:B------:R-:W-:Y:S04]  /*34960*/  STL.64 [R1+0xda8], R34 ;  /* 0x000da82201007387 */ /* 0x000fe80000100a00 */
[----:B------:R-:W-:Y:S04]  /*34970*/  STL.64 [R1+0x2fb8], R22 ;  /* 0x002fb81601007387 */ /* 0x000fe80000100a00 */
[----:B------:R0:W-:Y:S04]  /*34980*/  STL.64 [R1+0x2fb0], R20 ;  /* 0x002fb01401007387 */ /* 0x0001e80000100a00 */
[----:B0-----:R-:W4:Y:S04]  /*34990*/  LDL.LU.64 R20, [R1+0xd80] ;  /* 0x000d800001147983 */ /* 0x001f280000300a00 */
[----:B------:R-:W4:Y:S01]  /*349a0*/  LDL.LU.64 R22, [R1+0xd88] ;  /* 0x000d880001167983 */ /* 0x000f220000300a00 */
[C---:B---3--:R-:W-:Y:S03]  /*349b0*/  HMMA.16816.F32 R32, R48.reuse, R16, R36 ;  /* 0x000000103020723c */ /* 0x048fe60000001824 */
[----:B------:R-:W3:Y:S04]  /*349c0*/  LDL.LU.64 R36, [R1+0x300] ;  /* 0x0003000001247983 */ /* 0x000ee80000300a00 */
[----:B------:R-:W3:Y:S01]  /*349d0*/  LDL.LU.64 R38, [R1+0x308] ;  /* 0x0003080001267983 */ /* 0x000ee20000300a00 */
[C---:B--2---:R-:W-:Y:S11]  /*349e0*/  HMMA.16816.F32 R4, R48.reuse, R8, R4 ;  /* 0x000000083004723c */ /* 0x044ff60000001804 */
[----:B------:R0:W-:Y:S04]  /*349f0*/  STL.64 [R1+0xd90], R32 ;  /* 0x000d902001007387 */ /* 0x0001e80000100a00 */
[----:B------:R1:W-:Y:S04]  /*34a00*/  STL.64 [R1+0xd98], R34 ;  /* 0x000d982201007387 */ /* 0x0003e80000100a00 */
[----:B------:R-:W2:Y:S04]  /*34a10*/  LDL.LU.64 R56, [R1+0x2f0] ;  /* 0x0002f00001387983 */ /* 0x000ea80000300a00 */
[----:B------:R-:W2:Y:S04]  /*34a20*/  LDL.LU.64 R58, [R1+0x2f8] ;  /* 0x0002f800013a7983 */ /* 0x000ea80000300a00 */
[----:B0-----:R-:W2:Y:S04]  /*34a30*/  LDL.LU.64 R32, [R1+0x2d0] ;  /* 0x0002d00001207983 */ /* 0x001ea80000300a00 */
[----:B-1----:R-:W2:Y:S01]  /*34a40*/  LDL.LU.64 R34, [R1+0x2d8] ;  /* 0x0002d80001227983 */ /* 0x002ea20000300a00 */
[----:B----4-:R-:W-:-:S15]  /*34a50*/  HMMA.16816.F32 R20, R48, R12, R20 ;  /* 0x0000000c3014723c */ /* 0x010fde0000001814 */
[----:B------:R-:W-:-:S04]  /*34a60*/  NOP ;  /* 0x0000000000007918 */ /* 0x000fc80000000000 */
[----:B------:R0:W-:Y:S04]  /*34a70*/  STL.64 [R1+0xd80], R20 ;  /* 0x000d801401007387 */ /* 0x0001e80000100a00 */
[----:B------:R1:W-:Y:S04]  /*34a80*/  STL.64 [R1+0xd88], R22 ;  /* 0x000d881601007387 */ /* 0x0003e80000100a00 */
[----:B0-----:R-:W4:Y:S04]  /*34a90*/  LDL.LU.64 R20, [R1+0x2c0] ;  /* 0x0002c00001147983 */ /* 0x001f280000300a00 */
[----:B-1----:R-:W4:Y:S04]  /*34aa0*/  LDL.LU.64 R22, [R1+0x2c8] ;  /* 0x0002c80001167983 */ /* 0x002f280000300a00 */
[----:B------:R-:W-:Y:S04]  /*34ab0*/  STL [R1+0x2f44], R13 ;  /* 0x002f440d01007387 */ /* 0x000fe80000100800 */
[----:B------:R-:W-:Y:S04]  /*34ac0*/  STL.64 [R1+0xd70], R4 ;  /* 0x000d700401007387 */ /* 0x000fe80000100a00 */
[----:B------:R0:W-:Y:S04]  /*34ad0*/  STL.64 [R1+0xd78], R6 ;  /* 0x000d780601007387 */ /* 0x0001e80000100a00 */
[----:B0-----:R-:W2:Y:S04]  /*34ae0*/  LDL.LU.64 R6, [R1+0x30c0] ;  /* 0x0030c00001067983 */ /* 0x001ea80000300a00 */
[----:B------:R-:W2:Y:S04]  /*34af0*/  LDL.LU.64 R4, [R1+0x30b8] ;  /* 0x0030b80001047983 */ /* 0x000ea80000300a00 */
[----:B------:R-:W-:Y:S04]  /*34b00*/  STL [R1+0x2f40], R8 ;  /* 0x002f400801007387 */ /* 0x000fe80000100800 */
[----:B------:R-:W-:Y:S01]  /*34b10*/  STL [R1+0x2f3c], R9 ;  /* 0x002f3c0901007387 */ /* 0x000fe20000100800 */
[----:B------:R-:W-:Y:S01]  /*34b20*/  IMAD.MOV.U32 R44, RZ, RZ, R14 ;  /* 0x000000ffff2c7224 */ /* 0x000fe200078e000e */
[----:B--2---:R-:W-:Y:S02]  /*34b30*/  HMMA.16816.F32 R48, R48, R4, R52 ;  /* 0x000000043030723c */ /* 0x004fe40000001834 */
[----:B------:R-:W3:Y:S04]  /*34b40*/  LDL.LU.64 R54, [R1+0x30b0] ;  /* 0x0030b00001367983 */ /* 0x000ee80000300a00 */
[----:B------:R-:W3:-:S13]  /*34b50*/  LDL.LU.64 R52, [R1+0x30a8] ;  /* 0x0030a80001347983 */ /* 0x000eda0000300a00 */
[----:B------:R0:W-:Y:S04]  /*34b60*/  STL.64 [R1+0x420], R48 ;  /* 0x0004203001007387 */ /* 0x0001e80000100a00 */
[----:B------:R1:W-:Y:S04]  /*34b70*/  STL.64 [R1+0x428], R50 ;  /* 0x0004283201007387 */ /* 0x0003e80000100a00 */
[----:B0-----:R-:W2:Y:S04]  /*34b80*/  LDL.LU.64 R48, [R1+0x2e0] ;  /* 0x0002e00001307983 */ /* 0x001ea80000300a00 */
[----:B-1----:R-:W2:Y:S01]  /*34b90*/  LDL.LU.64 R50, [R1+0x2e8] ;  /* 0x0002e80001327983 */ /* 0x002ea20000300a00 */
[----:B------:R-:W-:-:S02]  /*34ba0*/  IMAD.MOV.U32 R30, RZ, RZ, R24 ;  /* 0x000000ffff1e7224 */ /* 0x000fc400078e0018 */
[----:B------:R-:W-:Y:S01]  /*34bb0*/  IMAD.MOV.U32 R61, RZ, RZ, R25 ;  /* 0x000000ffff3d7224 */ /* 0x000fe200078e0019 */
[C---:B---3--:R-:W-:Y:S08]  /*34bc0*/  HMMA.16816.F32 R44, R52.reuse, R44, R36 ;  /* 0x0000002c342c723c */ /* 0x048ff00000001824 */
[----:B------:R-:W-:Y:S01]  /*34bd0*/  HMMA.16816.F32 R56, R52, R24, R56 ;  /* 0x000000183438723c */ /* 0x000fe20000001838 */
[----:B------:R-:W3:Y:S10]  /*34be0*/  LDL.LU.64 R36, [R1+0x30a0] ;  /* 0x0030a00001247983 */ /* 0x000ef40000300a00 */
[----:B------:R0:W-:Y:S04]  /*34bf0*/  STL.64 [R1+0x300], R44 ;  /* 0x0003002c01007387 */ /* 0x0001e80000100a00 */
[----:B------:R-:W-:Y:S04]  /*34c00*/  STL.64 [R1+0x308], R46 ;  /* 0x0003082e01007387 */ /* 0x000fe80000100a00 */
[----:B0-----:R-:W4:Y:S04]  /*34c10*/  LDL.64 R44, [R1+0xd0] ;  /* 0x0000d000012c7983 */ /* 0x001f280000100a00 */
[----:B------:R0:W-:Y:S04]  /*34c20*/  STL.64 [R1+0x2f0], R56 ;  /* 0x0002f03801007387 */ /* 0x0001e80000100a00 */
[----:B------:R-:W-:Y:S04]  /*34c30*/  STL.64 [R1+0x2f8], R58 ;  /* 0x0002f83a01007387 */ /* 0x000fe80000100a00 */
[----:B0-----:R-:W4:Y:S04]  /*34c40*/  LDL.LU.64 R56, [R1+0x3098] ;  /* 0x0030980001387983 */ /* 0x001f280000300a00 */
[----:B------:R-:W4:Y:S04]  /*34c50*/  LDL.LU.64 R24, [R1+0x2b0] ;  /* 0x0002b00001187983 */ /* 0x000f280000300a00 */
[----:B------:R-:W4:Y:S01]  /*34c60*/  LDL.LU.64 R26, [R1+0x2b8] ;  /* 0x0002b800011a7983 */ /* 0x000f220000300a00 */
[----:B------:R-:W-:-:S02]  /*34c70*/  IMAD.MOV.U32 R8, RZ, RZ, R11 ;  /* 0x000000ffff087224 */ /* 0x000fc400078e000b */
[----:B------:R-:W-:-:S07]  /*34c80*/  IMAD.MOV.U32 R9, RZ, RZ, R10 ;  /* 0x000000ffff097224 */ /* 0x000fce00078e000a */
[----:B--2---:R-:W-:-:S15]  /*34c90*/  HMMA.16816.F32 R48, R52, R8, R48 ;  /* 0x000000083430723c */ /* 0x004fde0000001830 */
[----:B------:R-:W-:-:S04]  /*34ca0*/  NOP ;  /* 0x0000000000007918 */ /* 0x000fc80000000000 */
[----:B------:R-:W-:Y:S04]  /*34cb0*/  STL.64 [R1+0x2e0], R48 ;  /* 0x0002e03001007387 */ /* 0x000fe80000100a00 */
[----:B------:R-:W-:Y:S04]  /*34cc0*/  STL.64 [R1+0x2e8], R50 ;  /* 0x0002e83201007387 */ /* 0x000fe80000100a00 */
[----:B------:R-:W0:Y:S01]  /*34cd0*/  LDSM.16.MT88.4 R48, [R2+UR5+0x4000] ;  /* 0x004000050230783b */ /* 0x000e220008004200 */
[----:B---3--:R-:W-:-:S15]  /*34ce0*/  HMMA.16816.F32 R32, R52, R36, R32 ;  /* 0x000000243420723c */ /* 0x008fde0000001820 */
[----:B------:R-:W-:-:S04]  /*34cf0*/  NOP ;  /* 0x0000000000007918 */ /* 0x000fc80000000000 */
[----:B------:R-:W-:Y:S04]  /*34d00*/  STL.64 [R1+0x2d0], R32 ;  /* 0x0002d02001007387 */ /* 0x000fe80000100a00 */
[----:B------:R-:W-:Y:S01]  /*34d10*/  STL.64 [R1+0x2d8], R34 ;  /* 0x0002d82201007387 */ /* 0x000fe20000100a00 */
[----:B----4-:R-:W-:Y:S01]  /*34d20*/  HMMA.16816.F32 R20, R52, R56, R20 ;  /* 0x000000383414723c */ /* 0x010fe20000001814 */
[----:B------:R-:W-:Y:S02]  /*34d30*/  IMAD.MOV.U32 R15, RZ, RZ, R56 ;  /* 0x000000ffff0f7224 */ /* 0x000fe400078e0038 */
[----:B------:R-:W-:Y:S02]  /*34d40*/  IMAD.MOV.U32 R14, RZ, RZ, R57 ;  /* 0x000000ffff0e7224 */ /* 0x000fe400078e0039 */
[----:B------:R-:W-:-:S02]  /*34d50*/  IMAD.MOV.U32 R56, RZ, RZ, R18 ;  /* 0x000000ffff387224 */ /* 0x000fc400078e0012 */
[----:B------:R-:W-:Y:S01]  /*34d60*/  IMAD.MOV.U32 R57, RZ, RZ, R6 ;  /* 0x000000ffff397224 */ /* 0x000fe200078e0006 */
[----:B------:R-:W-:Y:S11]  /*34d70*/  HMMA.16816.F32 R24, R52, R40, R24 ;  /* 0x000000283418723c */ /* 0x000ff60000001818 */
[----:B------:R1:W-:Y:S04]  /*34d80*/  STL.64 [R1+0x2c0], R20 ;  /* 0x0002c01401007387 */ /* 0x0003e80000100a00 */
[----:B------:R2:W-:Y:S04]  /*34d90*/  STL.64 [R1+0x2c8], R22 ;  /* 0x0002c81601007387 */ /* 0x0005e80000100a00 */
[----:B------:R-:W3:Y:S04]  /*34da0*/  LDL.LU R18, [R1+0x3094] ;  /* 0x0030940001127983 */ /* 0x000ee80000300800 */
[----:B------:R-:W4:Y:S04]  /*34db0*/  LDL.LU R6, [R1+0x3090] ;  /* 0x0030900001067983 */ /* 0x000f280000300800 */
[----:B-1----:R-:W3:Y:S04]  /*34dc0*/  LDL.LU.64 R20, [R1+0x2a0] ;  /* 0x0002a00001147983 */ /* 0x002ee80000300a00 */
[----:B--2---:R-:W3:Y:S01]  /*34dd0*/  LDL.LU.64 R22, [R1+0x2a8] ;  /* 0x0002a80001167983 */ /* 0x004ee20000300a00 */
[----:B------:R-:W-:-:S02]  /*34de0*/  IMAD.MOV.U32 R32, RZ, RZ, R3 ;  /* 0x000000ffff207224 */ /* 0x000fc400078e0003 */
[----:B------:R-:W-:Y:S01]  /*34df0*/  IMAD.MOV.U32 R33, RZ, RZ, R0 ;  /* 0x000000ffff217224 */ /* 0x000fe200078e0000 */
[----:B------:R1:W-:Y:S04]  /*34e00*/  STL.64 [R1+0x2fc0], R56 ;  /* 0x002fc03801007387 */ /* 0x0003e80000100a00 */
[----:B------:R-:W-:Y:S04]  /*34e10*/  STL.64 [R1+0x2fc8], R32 ;  /* 0x002fc82001007387 */ /* 0x000fe80000100a00 */
[----:B------:R-:W-:Y:S04]  /*34e20*/  STL.64 [R1+0x2b0], R24 ;  /* 0x0002b01801007387 */ /* 0x000fe80000100a00 */
[----:B------:R-:W-:Y:S01]  /*34e30*/  STL.64 [R1+0x2b8], R26 ;  /* 0x0002b81a01007387 */ /* 0x000fe20000100a00 */
[----:B-1----:R-:W-:-:S02]  /*34e40*/  IMAD.MOV.U32 R56, RZ, RZ, R60 ;  /* 0x000000ffff387224 */ /* 0x002fc400078e003c */
[----:B------:R-:W-:Y:S01]  /*34e50*/  IMAD.MOV.U32 R57, RZ, RZ, R31 ;  /* 0x000000ffff397224 */ /* 0x000fe200078e001f */
[----:B------:R-:W2:Y:S04]  /*34e60*/  LDL.LU R60, [R1+0x308c] ;  /* 0x00308c00013c7983 */ /* 0x000ea80000300800 */
[----:B------:R-:W2:Y:S04]  /*34e70*/  LDL.LU R31, [R1+0x3088] ;  /* 0x00308800011f7983 */ /* 0x000ea80000300800 */
[----:B------:R1:W-:Y:S02]  /*34e80*/  STL.64 [R1+0x2fd0], R56 ;  /* 0x002fd03801007387 */ /* 0x0003e40000100a00 */
[----:B-1----:R-:W-:-:S02]  /*34e90*/  IMAD.MOV.U32 R56, RZ, RZ, R19 ;  /* 0x000000ffff387224 */ /* 0x002fc400078e0013 */
[----:B------:R-:W2:Y:S01]  /*34ea0*/  LDL.LU R19, [R1+0x3084] ;  /* 0x0030840001137983 */ /* 0x000ea20000300800 */
[----:B------:R-:W-:Y:S02]  /*34eb0*/  IMAD.MOV.U32 R57, RZ, RZ, R7 ;  /* 0x000000ffff397224 */ /* 0x000fe400078e0007 */
[----:B------:R-:W-:Y:S02]  /*34ec0*/  IMAD.MOV.U32 R11, RZ, RZ, R36 ;  /* 0x000000ffff0b7224 */ /* 0x000fe400078e0024 */
[----:B------:R-:W-:Y:S01]  /*34ed0*/  IMAD.MOV.U32 R10, RZ, RZ, R37 ;  /* 0x000000ffff0a7224 */ /* 0x000fe200078e0025 */
[----:B------:R-:W2:Y:S04]  /*34ee0*/  LDL.LU R7, [R1+0x3080] ;  /* 0x0030800001077983 */ /* 0x000ea80000300800 */
[----:B------:R-:W2:Y:S04]  /*34ef0*/  LDL.64 R24, [R1+0xc0] ;  /* 0x0000c00001187983 */ /* 0x000ea80000100a00 */
[----:B------:R-:W-:Y:S01]  /*34f00*/  STL.64 [R1+0x2fe8], R56 ;  /* 0x002fe83801007387 */ /* 0x000fe20000100a00 */
[----:B------:R-:W-:-:S02]  /*34f10*/  IMAD.MOV.U32 R3, RZ, RZ, R40 ;  /* 0x000000ffff037224 */ /* 0x000fc400078e0028 */
[----:B------:R-:W-:Y:S02]  /*34f20*/  IMAD.MOV.U32 R0, RZ, RZ, R41 ;  /* 0x000000ffff007224 */ /* 0x000fe400078e0029 */
[----:B------:R-:W-:Y:S01]  /*34f30*/  IMAD.MOV.U32 R13, RZ, RZ, R45 ;  /* 0x000000ffff0d7224 */ /* 0x000fe200078e002d */
[----:B---3--:R-:W-:Y:S01]  /*34f40*/  HMMA.16816.F32 R20, R52, R44, R20 ;  /* 0x0000002c3414723c */ /* 0x008fe20000001814 */
[----:B----4-:R-:W-:Y:S02]  /*34f50*/  IMAD.MOV.U32 R36, RZ, RZ, R6 ;  /* 0x000000ffff247224 */ /* 0x010fe400078e0006 */
[----:B------:R-:W-:Y:S01]  /*34f60*/  IMAD.MOV.U32 R37, RZ, RZ, R18 ;  /* 0x000000ffff257224 */ /* 0x000fe200078e0012 */
[----:B------:R-:W3:Y:S04]  /*34f70*/  LDL.LU R6, [R1+0x307c] ;  /* 0x00307c0001067983 */ /* 0x000ee80000300800 */
[----:B------:R-:W4:Y:S04]  /*34f80*/  LDL.64 R40, [R1+0xb0] ;  /* 0x0000b00001287983 */ /* 0x000f280000100a00 */
[----:B------:R2:W-:Y:S01]  /*34f90*/  STL.64 [R1+0x2ff0], R36 ;  /* 0x002ff02401007387 */ /* 0x0005e20000100a00 */
[----:B------:R-:W-:-:S06]  /*34fa0*/  IMAD.MOV.U32 R18, RZ, RZ, R44 ;  /* 0x000000ffff127224 */ /* 0x000fcc00078e002c */
[----:B------:R1:W-:Y:S04]  /*34fb0*/  STL.64 [R1+0x2a0], R20 ;  /* 0x0002a01401007387 */ /* 0x0003e80000100a00 */
[----:B------:R0:W-:Y:S04]  /*34fc0*/  STL.64 [R1+0x2a8], R22 ;  /* 0x0002a81601007387 */ /* 0x0001e80000100a00 */
[----:B------:R-:W3:Y:S04]  /*34fd0*/  LDL.LU.64 R32, [R1+0x8e0] ;  /* 0x0008e00001207983 */ /* 0x000ee80000300a00 */
[----:B------:R-:W3:Y:S01]  /*34fe0*/  LDL.LU.64 R34, [R1+0x8e8] ;  /* 0x0008e80001227983 */ /* 0x000ee20000300a00 */
[----:B--2---:R-:W-:-:S02]  /*34ff0*/  IMAD.MOV.U32 R36, RZ, RZ, R31 ;  /* 0x000000ffff247224 */ /* 0x004fc400078e001f */
[----:B------:R-:W-:Y:S01]  /*35000*/  IMAD.MOV.U32 R37, RZ, RZ, R60 ;  /* 0x000000ffff257224 */ /* 0x000fe200078e003c */
[----:B-1----:R-:W4:Y:S04]  /*35010*/  LDL.LU.64 R20, [R1+0x8d0] ;  /* 0x0008d00001147983 */ /* 0x002f280000300a00 */
[----:B0-----:R-:W4:Y:S04]  /*35020*/  LDL.LU.64 R22, [R1+0x8d8] ;  /* 0x0008d80001167983 */ /* 0x001f280000300a00 */
[----:B------:R-:W2:Y:S04]  /*35030*/  LDL.64 R44, [R1+0xa0] ;  /* 0x0000a000012c7983 */ /* 0x000ea80000100a00 */
[----:B------:R-:W-:Y:S04]  /*35040*/  STL.64 [R1+0x3000], R14 ;  /* 0x0030000e01007387 */ /* 0x000fe80000100a00 */
[----:B------:R-:W-:Y:S04]  /*35050*/  STL.64 [R1+0x2ff8], R12 ;  /* 0x002ff80c01007387 */ /* 0x000fe80000100a00 */
[----:B------:R-:W2:Y:S04]  /*35060*/  LDL.LU R31, [R1+0x3078] ;  /* 0x00307800011f7983 */ /* 0x000ea80000300800 */
[----:B------:R-:W2:Y:S04]  /*35070*/  LDL.LU R60, [R1+0x3074] ;  /* 0x00307400013c7983 */ /* 0x000ea80000300800 */
[----:B------:R0:W-:Y:S04]  /*35080*/  STL.64 [R1+0x3008], R36 ;  /* 0x0030082401007387 */ /* 0x0001e80000100a00 */
[----:B0-----:R-:W2:Y:S01]  /*35090*/  LDL R36, [R1+0x60] ;  /* 0x0000600001247983 */ /* 0x001ea20000100800 */
[----:B------:R-:W-:-:S03]  /*350a0*/  IMAD.MOV.U32 R37, RZ, RZ, R19 ;  /* 0x000000ffff257224 */ /* 0x000fc600078e0013 */
[----:B------:R-:W3:Y:S04]  /*350b0*/  LDL.LU R19, [R1+0x3070] ;  /* 0x0030700001137983 */ /* 0x000ee80000300800 */
[----:B--2---:R3:W-:Y:S02]  /*350c0*/  STL.64 [R1+0x3020], R36 ;  /* 0x0030202401007387 */ /* 0x0047e40000100a00 */
[----:B---3--:R-:W-:Y:S02]  /*350d0*/  IMAD.MOV.U32 R36, RZ, RZ, R6 ;  /* 0x000000ffff247224 */ /* 0x008fe400078e0006 */
[----:B------:R-:W-:Y:S01]  /*350e0*/  IMAD.MOV.U32 R37, RZ, RZ, R7 ;  /* 0x000000ffff257224 */ /* 0x000fe200078e0007 */
[----:B------:R-:W2:Y:S04]  /*350f0*/  LDL.LU R6, [R1+0x306c] ;  /* 0x00306c0001067983 */ /* 0x000ea80000300800 */
[----:B------:R-:W3:Y:S04]  /*35100*/  LDL.LU R7, [R1+0x3068] ;  /* 0x0030680001077983 */ /* 0x000ee80000300800 */
[----:B------:R0:W-:Y:S04]  /*35110*/  STL.64 [R1+0x3038], R36 ;  /* 0x0030382401007387 */ /* 0x0001e80000100a00 */
[----:B------:R-:W3:Y:S04]  /*35120*/  LDL.LU.64 R12, [R1+0x8c0] ;  /* 0x0008c000010c7983 */ /* 0x000ee80000300a00 */
[----:B------:R-:W3:Y:S01]  /*35130*/  LDL.LU.64 R14, [R1+0x8c8] ;  /* 0x0008c800010e7983 */ /* 0x000ee20000300a00 */
[----:B0-----:R-:W-:-:S02]  /*35140*/  IMAD.MOV.U32 R36, RZ, RZ, R60 ;  /* 0x000000ffff247224 */ /* 0x001fc400078e003c */
[----:B------:R-:W-:-:S05]  /*35150*/  IMAD.MOV.U32 R37, RZ, RZ, R31 ;  /* 0x000000ffff257224 */ /* 0x000fca00078e001f */
[----:B------:R-:W-:Y:S04]  /*35160*/  STL.64 [R1+0x3050], R36 ;  /* 0x0030502401007387 */ /* 0x000fe80000100a00 */
[----:B------:R-:W-:Y:S04]  /*35170*/  STL.64 [R1+0x2fe0], R18 ;  /* 0x002fe01201007387 */ /* 0x000fe80000100a00 */
[----:B------:R0:W-:Y:S02]  /*35180*/  STL.64 [R1+0x2fd8], R16 ;  /* 0x002fd81001007387 */ /* 0x0001e40000100a00 */
[----:B0-----:R-:W-:Y:S02]  /*35190*/  HMMA.16816.F32 R16, R52, R24, R32 ;  /* 0x000000183410723c */ /* 0x001fe40000001820 */
[----:B------:R-:W-:Y:S04]  /*351a0*/  STL.64 [R1+0x3018], R50 ;  /* 0x0030183201007387 */ /* 0x000fe80000100a00 */
[----:B------:R-:W-:Y:S01]  /*351b0*/  STL.64 [R1+0x3010], R48 ;  /* 0x0030103001007387 */ /* 0x000fe20000100a00 */
[----:B------:R-:W-:-:S12]  /*351c0*/  IMAD.MOV.U32 R31, RZ, RZ, R25 ;  /* 0x000000ffff1f7224 */ /* 0x000fd800078e0019 */
[----:B------:R-:W-:Y:S04]  /*351d0*/  STL.64 [R1+0x8e0], R16 ;  /* 0x0008e01001007387 */ /* 0x000fe80000100a00 */
[----:B------:R4:W-:Y:S02]  /*351e0*/  STL.64 [R1+0x8e8], R18 ;  /* 0x0008e81201007387 */ /* 0x0009e40000100a00 */
[----:B----4-:R-:W-:Y:S02]  /*351f0*/  HMMA.16816.F32 R16, R52, R40, R20 ;  /* 0x000000283410723c */ /* 0x010fe40000001814 */
[----:B------:R-:W-:Y:S04]  /*35200*/  STL.64 [R1+0x3030], R30 ;  /* 0x0030301e01007387 */ /* 0x000fe80000100a00 */
[----:B------:R-:W-:-:S13]  /*35210*/  STL.64 [R1+0x3028], R28 ;  /* 0x0030281c01007387 */ /* 0x000fda0000100a00 */
[----:B------:R-:W-:Y:S04]  /*35220*/  STL.64 [R1+0x8d0], R16 ;  /* 0x0008d01001007387 */ /* 0x000fe80000100a00 */
[----:B------:R-:W-:Y:S01]  /*35230*/  STL.64 [R1+0x8d8], R18 ;  /* 0x0008d81201007387 */ /* 0x000fe20000100a00 */
[----:B------:R-:W-:Y:S02]  /*35240*/  IMAD.MOV.U32 R8, RZ, RZ, R44 ;  /* 0x000000ffff087224 */ /* 0x000fe400078e002c */
[----:B------:R-:W-:Y:S02]  /*35250*/  IMAD.MOV.U32 R9, RZ, RZ, R45 ;  /* 0x000000ffff097224 */ /* 0x000fe400078e002d */
[----:B--2---:R-:W-:Y:S02]  /*35260*/  IMAD.MOV.U32 R37, RZ, RZ, R6 ;  /* 0x000000ffff257224 */ /* 0x004fe400078e0006 */
[----:B---3--:R-:W-:-:S02]  /*35270*/  IMAD.MOV.U32 R36, RZ, RZ, R7 ;  /* 0x000000ffff247224 */ /* 0x008fc400078e0007 */
[----:B------:R-:W-:Y:S02]  /*35280*/  IMAD.MOV.U32 R7, RZ, RZ, R40 ;  /* 0x000000ffff077224 */ /* 0x000fe400078e0028 */
[----:B------:R-:W-:-:S05]  /*35290*/  IMAD.MOV.U32 R6, RZ, RZ, R41 ;  /* 0x000000ffff067224 */ /* 0x000fca00078e0029 */
[----:B------:R-:W-:Y:S04]  /*352a0*/  STL.64 [R1+0x3048], R6 ;  /* 0x0030480601007387 */ /* 0x000fe80000100a00 */
[----:B------:R0:W-:Y:S02]  /*352b0*/  STL.64 [R1+0x3040], R4 ;  /* 0x0030400401007387 */ /* 0x0001e40000100a00 */
[----:B0-----:R-:W-:-:S15]  /*352c0*/  HMMA.16816.F32 R4, R52, R44, R12 ;  /* 0x0000002c3404723c */ /* 0x001fde000000180c */
[----:B------:R-:W-:-:S04]  /*352d0*/  NOP ;  /* 0x0000000000007918 */ /* 0x000fc80000000000 */
[----:B------:R-:W-:Y:S04]  /*352e0*/  STL.64 [R1+0x8c0], R4 ;  /* 0x0008c00401007387 */ /* 0x000fe80000100a00 */
[----:B------:R-:W-:Y:S04]  /*352f0*/  STL.64 [R1+0x8c8], R6 ;  /* 0x0008c80601007387 */ /* 0x000fe80000100a00 */
[----:B------:R-:W-:Y:S04]  /*35300*/  STL.64 [R1+0x3060], R10 ;  /* 0x0030600a01007387 */ /* 0x000fe80000100a00 */
[----:B------:R0:W-:Y:S04]  /*35310*/  STL.64 [R1+0x3058], R8 ;  /* 0x0030580801007387 */ /* 0x0001e80000100a00 */
[----:B0-----:R-:W2:Y:S04]  /*35320*/  LDL.LU.64 R8, [R1+0x8b0] ;  /* 0x0008b00001087983 */ /* 0x001ea80000300a00 */
[----:B------:R-:W2:Y:S04]  /*35330*/  LDL.LU.64 R10, [R1+0x8b8] ;  /* 0x0008b800010a7983 */ /* 0x000ea80000300a00 */
[----:B------:R-:W3:Y:S04]  /*35340*/  LDL.LU.64 R4, [R1+0x8a0] ;  /* 0x0008a00001047983 */ /* 0x000ee80000300a00 */
[----:B------:R-:W3:Y:S04]  /*35350*/  LDL.LU.64 R6, [R1+0x8a8] ;  /* 0x0008a80001067983 */ /* 0x000ee80000300a00 */
        /* <DEDUP_REMOVED lines=18> */
[----:B------:R-:W3:Y:S04]  /*35480*/  LDL.LU.64 R46, [R1+0x818] ;  /* 0x00081800012e7983 */ /* 0x000ee80000300a00 */
[----:B------:R-:W3:Y:S04]  /*35490*/  LDL.LU.64 R24, [R1+0x800] ;  /* 0x0008000001187983 */ /* 0x000ee80000300a00 */
[----:B------:R-:W3:Y:S01]  /*354a0*/  LDL.LU.64 R26, [R1+0x808] ;  /* 0x00080800011a7983 */ /* 0x000ee20000300a00 */
[----:B--2---:R-:W-:Y:S03]  /*354b0*/  HMMA.16816.F32 R36, R52, R36, R8 ;  /* 0x000000243424723c */ /* 0x004fe60000001808 */
[----:B------:R-:W2:Y:S04]  /*354c0*/  LDL.LU.64 R10, [R1+0x3060] ;  /* 0x00306000010a7983 */ /* 0x000ea80000300a00 */
[----:B------:R-:W2:-:S12]  /*354d0*/  LDL.LU.64 R8, [R1+0x3058] ;  /* 0x0030580001087983 */ /* 0x000e980000300a00 */
[----:B------:R0:W-:Y:S04]  /*354e0*/  STL.64 [R1+0x8b0], R36 ;  /* 0x0008b02401007387 */ /* 0x0001e80000100a00 */
[----:B------:R3:W-:Y:S04]  /*354f0*/  STL.64 [R1+0x8b8], R38 ;  /* 0x0008b82601007387 */ /* 0x0007e80000100a00 */
[----:B0-----:R-:W3:Y:S02]  /*35500*/  LDL.LU.64 R36, [R1+0x3050] ;  /* 0x0030500001247983 */ /* 0x001ee40000300a00 */
[----:B---3--:R-:W-:Y:S02]  /*35510*/  HMMA.16816.F32 R36, R52, R36, R4 ;  /* 0x000000243424723c */ /* 0x008fe40000001804 */
[----:B------:R-:W3:Y:S04]  /*35520*/  LDL.LU.64 R6, [R1+0x3048] ;  /* 0x0030480001067983 */ /* 0x000ee80000300a00 */
[----:B------:R-:W2:-:S13]  /*35530*/  LDL.LU.64 R4, [R1+0x3040] ;  /* 0x0030400001047983 */ /* 0x000e9a0000300a00 */
        /* <DEDUP_REMOVED lines=25> */
[----:B------:R1:W-:Y:S04]  /*356d0*/  STL.64 [R1+0x868], R38 ;  /* 0x0008682601007387 */ /* 0x0003e80000100a00 */
[----:B0-----:R-:W3:Y:S04]  /*356e0*/  LDL.LU.64 R36, [R1+0x7f0] ;  /* 0x0007f00001247983 */ /* 0x001ee80000300a00 */
[----:B-1----:R-:W3:Y:S01]  /*356f0*/  LDL.LU.64 R38, [R1+0x7f8] ;  /* 0x0007f80001267983 */ /* 0x002ee20000300a00 */
[----:B--2---:R-:W-:Y:S03]  /*35700*/  HMMA.16816.F32 R56, R52, R56, R16 ;  /* 0x000000383438723c */ /* 0x004fe60000001810 */
[----:B------:R-:W2:Y:S04]  /*35710*/  LDL.LU.64 R18, [R1+0x2fe0] ;  /* 0x002fe00001127983 */ /* 0x000ea80000300a00 */
[----:B------:R-:W2:-:S12]  /*35720*/  LDL.LU.64 R16, [R1+0x2fd8] ;  /* 0x002fd80001107983 */ /* 0x000e980000300a00 */
        /* <DEDUP_REMOVED lines=8> */
[----:B0-----:R-:W1:Y:S01]  /*357b0*/  LDL.LU.64 R56, [R1+0x2fc0] ;  /* 0x002fc00001387983 */ /* 0x001e620000300a00 */
[C---:B--2---:R-:W-:Y:S03]  /*357c0*/  HMMA.16816.F32 R32, R52.reuse, R32, R20 ;  /* 0x000000203420723c */ /* 0x044fe60000001814 */
[----:B------:R-:W2:Y:S04]  /*357d0*/  LDL.LU.64 R22, [R1+0x2fb8] ;  /* 0x002fb80001167983 */ /* 0x000ea80000300a00 */
[----:B------:R-:W2:Y:S01]  /*357e0*/  LDL.LU.64 R20, [R1+0x2fb0] ;  /* 0x002fb00001147983 */ /* 0x000ea20000300a00 */
[C---:B-1----:R-:W-:Y:S11]  /*357f0*/  HMMA.16816.F32 R56, R52.reuse, R56, R40 ;  /* 0x000000383438723c */ /* 0x042ff60000001828 */
        /* <DEDUP_REMOVED lines=17> */
[----:B------:R2:W-:Y:S01]  /*35910*/  STL.64 [R1+0x2e90], R56 ;  /* 0x002e903801007387 */ /* 0x0005e20000100a00 */
[C---:B---3--:R-:W-:Y:S08]  /*35920*/  HMMA.16816.F32 R36, R52.reuse, R40, R36 ;  /* 0x000000283424723c */ /* 0x048ff00000001824 */
[----:B--2---:R-:W-:Y:S01]  /*35930*/  HMMA.16816.F32 R56, R52, R44, R24 ;  /* 0x0000002c3438723c */ /* 0x004fe20000001818 */
[----:B------:R-:W2:Y:S04]  /*35940*/  LDL.LU.64 R24, [R1+0x7d0] ;  /* 0x0007d00001187983 */ /* 0x000ea80000300a00 */
[----:B------:R-:W2:-:S14]  /*35950*/  LDL.LU.64 R26, [R1+0x7d8] ;  /* 0x0007d800011a7983 */ /* 0x000e9c0000300a00 */
[----:B------:R0:W-:Y:S04]  /*35960*/  STL.64 [R1+0x800], R56 ;  /* 0x0008003801007387 */ /* 0x0001e80000100a00 */
[----:B------:R1:W-:Y:S04]  /*35970*/  STL.64 [R1+0x808], R58 ;  /* 0x0008083a01007387 */ /* 0x0003e80000100a00 */
[----:B0-----:R-:W3:Y:S04]  /*35980*/  LDL.LU.64 R56, [R1+0x7a0] ;  /* 0x0007a00001387983 */ /* 0x001ee80000300a00 */
[----:B-1----:R-:W3:Y:S04]  /*35990*/  LDL.LU.64 R58, [R1+0x7a8] ;  /* 0x0007a800013a7983 */ /* 0x002ee80000300a00 */
[----:B------:R-:W-:Y:S04]  /*359a0*/  STL.64 [R1+0x2ea8], R46 ;  /* 0x002ea82e01007387 */ /* 0x000fe80000100a00 */
[----:B------:R0:W-:Y:S04]  /*359b0*/  STL.64 [R1+0x2ea0], R44 ;  /* 0x002ea02c01007387 */ /* 0x0001e80000100a00 */
[----:B0-----:R-:W3:Y:S04]  /*359c0*/  LDL.LU.64 R44, [R1+0x7b0] ;  /* 0x0007b000012c7983 */ /* 0x001ee80000300a00 */
[----:B------:R-:W3:Y:S04]  /*359d0*/  LDL.LU.64 R46, [R1+0x7b8] ;  /* 0x0007b800012e7983 */ /* 0x000ee80000300a00 */
[----:B------:R-:W-:Y:S04]  /*359e0*/  STL.64 [R1+0x7f0], R36 ;  /* 0x0007f02401007387 */ /* 0x000fe80000100a00 */
[----:B------:R0:W-:Y:S04]  /*359f0*/  STL.64 [R1+0x7f8], R38 ;  /* 0x0007f82601007387 */ /* 0x0001e80000100a00 */
[----:B0-----:R-:W3:Y:S04]  /*35a00*/  LDL.LU.64 R38, [R1+0x2f68] ;  /* 0x002f680001267983 */ /* 0x001ee80000300a00 */
[----:B------:R-:W3:Y:S04]  /*35a10*/  LDL.LU.64 R36, [R1+0x2f60] ;  /* 0x002f600001247983 */ /* 0x000ee80000300a00 */
[----:B------:R-:W-:Y:S04]  /*35a20*/  STL.64 [R1+0x2eb8], R42 ;  /* 0x002eb82a01007387 */ /* 0x000fe80000100a00 */
[----:B------:R0:W-:Y:S04]  /*35a30*/  STL.64 [R1+0x2eb0], R40 ;  /* 0x002eb02801007387 */ /* 0x0001e80000100a00 */
[----:B0-----:R-:W3:Y:S04]  /*35a40*/  LDL.LU.64 R40, [R1+0x7e0] ;  /* 0x0007e00001287983 */ /* 0x001ee80000300a00 */
[----:B------:R-:W3:Y:S01]  /*35a50*/  LDL.LU.64 R42, [R1+0x7e8] ;  /* 0x0007e800012a7983 */ /* 0x000ee20000300a00 */
[C---:B--2---:R-:W-:Y:S08]  /*35a60*/  HMMA.16816.F32 R24, R52.reuse, R32, R24 ;  /* 0x000000203418723c */ /* 0x044ff00000001818 */
[----:B---3--:R-:W-:-:S15]  /*35a70*/  HMMA.16816.F32 R40, R52, R36, R40 ;  /* 0x000000243428723c */ /* 0x008fde0000001828 */
[----:B------:R-:W-:-:S04]  /*35a80*/  NOP ;  /* 0x0000000000007918 */ /* 0x000fc80000000000 */
[----:B------:R0:W-:Y:S04]  /*35a90*/  STL.64 [R1+0x7e0], R40 ;  /* 0x0007e02801007387 */ /* 0x0001e80000100a00 */
[----:B------:R1:W-:Y:S04]  /*35aa0*/  STL.64 [R1+0x7e8], R42 ;  /* 0x0007e82a01007387 */ /* 0x0003e80000100a00 */
[----:B0-----:R-:W2:Y:S04]  /*35ab0*/  LDL.LU.64 R40, [R1+0x790] ;  /* 0x0007900001287983 */ /* 0x001ea80000300a00 */
[----:B-1----:R-:W2:Y:S04]  /*35ac0*/  LDL.LU.64 R42, [R1+0x798] ;  /* 0x00079800012a7983 */ /* 0x002ea80000300a00 */
[----:B------:R-:W-:Y:S04]  /*35ad0*/  STL.64 [R1+0x2ec8], R38 ;  /* 0x002ec82601007387 */ /* 0x000fe80000100a00 */
[----:B------:R0:W-:Y:S04]  /*35ae0*/  STL.64 [R1+0x2ec0], R36 ;  /* 0x002ec02401007387 */ /* 0x0001e80000100a00 */
[----:B0-----:R-:W3:Y:S04]  /*35af0*/  LDL.LU.64 R36, [R1+0x7c0] ;  /* 0x0007c00001247983 */ /* 0x001ee80000300a00 */
[----:B------:R-:W3:Y:S04]  /*35b00*/  LDL.LU.64 R38, [R1+0x7c8] ;  /* 0x0007c80001267983 */ /* 0x000ee80000300a00 */
[----:B------:R-:W-:Y:S04]  /*35b10*/  STL.64 [R1+0x7d0], R24 ;  /* 0x0007d01801007387 */ /* 0x000fe80000100a00 */
[----:B------:R0:W-:Y:S04]  /*35b20*/  STL.64 [R1+0x7d8], R26 ;  /* 0x0007d81a01007387 */ /* 0x0001e80000100a00 */
[----:B0-----:R-:W2:Y:S04]  /*35b30*/  LDL.LU.64 R26, [R1+0x2f58] ;  /* 0x002f5800011a7983 */ /* 0x001ea80000300a00 */
[----:B------:R-:W2:Y:S04]  /*35b40*/  LDL.LU.64 R24, [R1+0x2f50] ;  /* 0x002f500001187983 */ /* 0x000ea80000300a00 */
[----:B------:R-:W-:Y:S04]  /*35b50*/  STL.64 [R1+0x2ed8], R34 ;  /* 0x002ed82201007387 */ /* 0x000fe80000100a00 */
[----:B------:R2:W-:Y:S01]  /*35b60*/  STL.64 [R1+0x2ed0], R32 ;  /* 0x002ed02001007387 */ /* 0x0005e20000100a00 */
[C---:B---3--:R-:W-:Y:S08]  /*35b70*/  HMMA.16816.F32 R36, R52.reuse, R28, R36 ;  /* 0x0000001c3424723c */ /* 0x048ff00000001824 */
[C---:B--2---:R-:W-:Y:S01]  /*35b80*/  HMMA.16816.F32 R32, R52.reuse, R24, R44 ;  /* 0x000000183420723c */ /* 0x044fe2000000182c */
[----:B------:R-:W-:Y:S10]  /*35b90*/  STL.64 [R1+0x2ee8], R26 ;  /* 0x002ee81a01007387 */ /* 0x000ff40000100a00 */
        /* <DEDUP_REMOVED lines=9> */
[----:B------:R-:W-:Y:S04]  /*35c30*/  STL.64 [R1+0x7a0], R32 ;  /* 0x0007a02001007387 */ /* 0x000fe80000100a00 */
[----:B------:R-:W-:Y:S04]  /*35c40*/  STL.64 [R1+0x7a8], R34 ;  /* 0x0007a82201007387 */ /* 0x000fe80000100a00 */
[----:B------:R-:W3:Y:S01]  /*35c50*/  LDL.64 R44, [R1+0x90] ;  /* 0x00009000012c7983 */ /* 0x000ee20000100a00 */
[----:B------:R-:W-:Y:S02]  /*35c60*/  IMAD.MOV.U32 R36, RZ, RZ, R18 ;  /* 0x000000ffff247224 */ /* 0x000fe400078e0012 */
[----:B------:R-:W-:Y:S01]  /*35c70*/  IMAD.MOV.U32 R37, RZ, RZ, R13 ;  /* 0x000000ffff257224 */ /* 0x000fe200078e000d */
[----:B---3--:R-:W-:Y:S04]  /*35c80*/  STL.64 [R1+0x2f00], R44 ;  /* 0x002f002c01007387 */ /* 0x008fe80000100a00 */
[----:B------:R-:W-:Y:S04]  /*35c90*/  STL.64 [R1+0x2ef8], R22 ;  /* 0x002ef81601007387 */ /* 0x000fe80000100a00 */
[----:B------:R0:W-:Y:S04]  /*35ca0*/  STL.64 [R1+0x2ef0], R20 ;  /* 0x002ef01401007387 */ /* 0x0001e80000100a00 */
[----:B------:R-:W3:Y:S01]  /*35cb0*/  LDL.LU R18, [R1+0x2f48] ;  /* 0x002f480001127983 */ /* 0x000ee20000300800 */
[----:B0-----:R-:W-:-:S15]  /*35cc0*/  HMMA.16816.F32 R20, R52, R16, R40 ;  /* 0x000000103414723c */ /* 0x001fde0000001828 */
[----:B------:R-:W-:-:S04]  /*35cd0*/  NOP ;  /* 0x0000000000007918 */ /* 0x000fc80000000000 */
[----:B------:R-:W-:Y:S04]  /*35ce0*/  STL.64 [R1+0x790], R20 ;  /* 0x0007901401007387 */ /* 0x000fe80000100a00 */
[----:B------:R-:W-:Y:S04]  /*35cf0*/  STL.64 [R1+0x798], R22 ;  /* 0x0007981601007387 */ /* 0x000fe80000100a00 */
[----:B------:R-:W2:Y:S04]  /*35d00*/  LDL.LU R13, [R1+0x2f44] ;  /* 0x002f4400010d7983 */ /* 0x000ea80000300800 */
[----:B------:R0:W-:Y:S01]  /*35d10*/  STL.64 [R1+0x2f10], R36 ;  /* 0x002f102401007387 */ /* 0x0001e20000100a00 */
[----:B------:R-:W-:-:S02]  /*35d20*/  IMAD.MOV.U32 R40, RZ, RZ, R8 ;  /* 0x000000ffff287224 */ /* 0x000fc400078e0008 */
[----:B------:R-:W-:Y:S01]  /*35d30*/  IMAD.MOV.U32 R41, RZ, RZ, R9 ;  /* 0x000000ffff297224 */ /* 0x000fe200078e0009 */
[----:B0-----:R-:W2:Y:S04]  /*35d40*/  LDL.64 R36, [R1+0x130] ;  /* 0x0001300001247983 */ /* 0x001ea80000100a00 */
[----:B------:R-:W2:Y:S04]  /*35d50*/  LDL.LU R8, [R1+0x2f40] ;  /* 0x002f400001087983 */ /* 0x000ea80000300800 */
[----:B------:R-:W2:Y:S04]  /*35d60*/  LDL.LU R9, [R1+0x2f3c] ;  /* 0x002f3c0001097983 */ /* 0x000ea80000300800 */
[----:B------:R-:W2:Y:S04]  /*35d70*/  LDL.LU.64 R20, [R1+0x770] ;  /* 0x0007700001147983 */ /* 0x000ea80000300a00 */
[----:B------:R-:W2:Y:S04]  /*35d80*/  LDL.LU.64 R22, [R1+0x778] ;  /* 0x0007780001167983 */ /* 0x000ea80000300a00 */
[----:B------:R-:W-:Y:S01]  /*35d90*/  STL.64 [R1+0x2f08], R40 ;  /* 0x002f082801007387 */ /* 0x000fe20000100a00 */
[----:B----4-:R-:W-:-:S02]  /*35da0*/  IMAD.MOV.U32 R56, RZ, RZ, R30 ;  /* 0x000000ffff387224 */ /* 0x010fc400078e001e */
[----:B------:R-:W-:Y:S02]  /*35db0*/  IMAD.MOV.U32 R44, RZ, RZ, R60 ;  /* 0x000000ffff2c7224 */ /* 0x000fe400078e003c */
[----:B------:R-:W-:Y:S01]  /*35dc0*/  IMAD.MOV.U32 R45, RZ, RZ, R31 ;  /* 0x000000ffff2d7224 */ /* 0x000fe200078e001f */
[----:B---3--:R-:W-:Y:S04]  /*35dd0*/  STL.64 [R1+0x2e80], R18 ;  /* 0x002e801201007387 */ /* 0x008fe80000100a00 */
[----:B------:R2:W-:Y:S04]  /*35de0*/  STL.64 [R1+0x2e78], R16 ;  /* 0x002e781001007387 */ /* 0x0005e80000100a00 */
[----:B------:R-:W3:Y:S01]  /*35df0*/  LDL.LU R30, [R1+0x2f38] ;  /* 0x002f3800011e7983 */ /* 0x000ee20000300800 */
[----:B--2---:R-:W-:-:S15]  /*35e00*/  HMMA.16816.F32 R16, R52, R12, R24 ;  /* 0x0000000c3410723c */ /* 0x004fde0000001818 */
[----:B------:R-:W-:-:S04]  /*35e10*/  NOP ;  /* 0x0000000000007918 */ /* 0x000fc80000000000 */
[----:B------:R0:W-:Y:S04]  /*35e20*/  STL.64 [R1+0x780], R16 ;  /* 0x0007801001007387 */ /* 0x0001e80000100a00 */
[----:B------:R1:W-:Y:S04]  /*35e30*/  STL.64 [R1+0x788], R18 ;  /* 0x0007881201007387 */ /* 0x0003e80000100a00 */
[----:B------:R-:W2:Y:S04]  /*35e40*/  LDL.64 R32, [R1+0x110] ;  /* 0x0001100001207983 */ /* 0x000ea80000100a00 */
[----:B------:R4:W-:Y:S04]  /*35e50*/  STL.64 [R1+0x2f18], R44 ;  /* 0x002f182c01007387 */ /* 0x0009e80000100a00 */
[----:B0-----:R-:W2:Y:S04]  /*35e60*/  LDL.LU.64 R16, [R1+0x1110] ;  /* 0x0011100001107983 */ /* 0x001ea80000300a00 */
[----:B-1----:R-:W2:Y:S01]  /*35e70*/  LDL.LU.64 R18, [R1+0x1118] ;  /* 0x0011180001127983 */ /* 0x002ea20000300a00 */
[----:B----4-:R-:W-:-:S02]  /*35e80*/  IMAD.MOV.U32 R44, RZ, RZ, R15 ;  /* 0x000000ffff2c7224 */ /* 0x010fc400078e000f */
[----:B------:R-:W-:-:S05]  /*35e90*/  IMAD.MOV.U32 R45, RZ, RZ, R14 ;  /* 0x000000ffff2d7224 */ /* 0x000fca00078e000e */
[----:B------:R-:W-:Y:S04]  /*35ea0*/  STL.64 [R1+0x2f28], R44 ;  /* 0x002f282c01007387 */ /* 0x000fe80000100a00 */
[----:B------:R-:W4:Y:S01]  /*35eb0*/  LDL.64 R24, [R1+0x80] ;  /* 0x0000800001187983 */ /* 0x000f220000100a00 */
[----:B------:R-:W-:Y:S03]  /*35ec0*/  HMMA.16816.F32 R20, R52, R8, R20 ;  /* 0x000000083414723c */ /* 0x000fe60000001814 */
[----:B----4-:R0:W-:-:S15]  /*35ed0*/  STL.64 [R1+0x2f20], R24 ;  /* 0x002f201801007387 */ /* 0x0101de0000100a00 */
[----:B------:R-:W-:Y:S01]  /*35ee0*/  NOP ;  /* 0x0000000000007918 */ /* 0x000fe20000000000 */
[----:B------:R1:W-:Y:S04]  /*35ef0*/  STL.64 [R1+0x770], R20 ;  /* 0x0007701401007387 */ /* 0x0003e80000100a00 */
[----:B------:R4:W-:Y:S04]  /*35f00*/  STL.64 [R1+0x778], R22 ;  /* 0x0007781601007387 */ /* 0x0009e80000100a00 */
[----:B0-----:R-:W2:Y:S04]  /*35f10*/  LDL.LU.64 R24, [R1+0x290] ;  /* 0x0002900001187983 */ /* 0x001ea80000300a00 */
[----:B------:R-:W2:Y:S04]  /*35f20*/  LDL.LU.64 R26, [R1+0x298] ;  /* 0x00029800011a7983 */ /* 0x000ea80000300a00 */
[----:B------:R0:W-:Y:S04]  /*35f30*/  STL.64 [R1+0x2e60], R8 ;  /* 0x002e600801007387 */ /* 0x0001e80000100a00 */
[----:B------:R-:W3:Y:S04]  /*35f40*/  LDL.LU.64 R40, [R1+0x10c0] ;  /* 0x0010c00001287983 */ /* 0x000ee80000300a00 */
[----:B------:R-:W3:Y:S04]  /*35f50*/  LDL.LU.64 R42, [R1+0x10c8] ;  /* 0x0010c800012a7983 */ /* 0x000ee80000300a00 */
[----:B-1----:R-:W3:Y:S04]  /*35f60*/  LDL.LU.64 R20, [R1+0x1080] ;  /* 0x0010800001147983 */ /* 0x002ee80000300a00 */
[----:B----4-:R-:W3:Y:S01]  /*35f70*/  LDL.LU.64 R22, [R1+0x1088] ;  /* 0x0010880001167983 */ /* 0x010ee20000300a00 */
[----:B------:R-:W-:-:S02]  /*35f80*/  IMAD.MOV.U32 R44, RZ, RZ, R11 ;  /* 0x000000ffff2c7224 */ /* 0x000fc400078e000b */
[----:B------:R-:W-:Y:S02]  /*35f90*/  IMAD.MOV.U32 R45, RZ, RZ, R10 ;  /* 0x000000ffff2d7224 */ /* 0x000fe400078e000a */
[----:B0-----:R-:W-:Y:S02]  /*35fa0*/  IMAD.MOV.U32 R8, RZ, RZ, R7 ;  /* 0x000000ffff087224 */ /* 0x001fe400078e0007 */
[----:B------:R-:W-:-:S05]  /*35fb0*/  IMAD.MOV.U32 R9, RZ, RZ, R6 ;  /* 0x000000ffff097224 */ /* 0x000fca00078e0006 */
[----:B------:R2:W-:Y:S02]  /*35fc0*/  STL.64 [R1+0x2f30], R8 ;  /* 0x002f300801007387 */ /* 0x0005e40000100a00 */
[----:B--2---:R-:W-:-:S15]  /*35fd0*/  HMMA.16816.F32 R8, R52, R4, R24 ;  /* 0x000000043408723c */ /* 0x004fde0000001818 */
[----:B------:R-:W-:-:S04]  /*35fe0*/  NOP ;  /* 0x0000000000007918 */ /* 0x000fc80000000000 */
[----:B------:R-:W-:Y:S04]  /*35ff0*/  STL.64 [R1+0x290], R8 ;  /* 0x0002900801007387 */ /* 0x000fe80000100a00 */
[----:B------:R0:W-:Y:S02]  /*36000*/  STL.64 [R1+0x298], R10 ;  /* 0x0002980a01007387 */ /* 0x0001e40000100a00 */
[----:B0-----:R-:W-:-:S15]  /*36010*/  HMMA.16816.F32 R8, R48, R36, R16 ;  /* 0x000000243008723c */ /* 0x001fde0000001810 */
[----:B------:R-:W-:-:S04]  /*36020*/  NOP ;  /* 0x0000000000007918 */ /* 0x000fc80000000000 */
[----:B------:R0:W-:Y:S04]  /*36030*/  STL.64 [R1+0x1110], R8 ;  /* 0x0011100801007387 */ /* 0x0001e80000100a00 */
[----:B------:R1:W-:Y:S04]  /*36040*/  STL.64 [R1+0x1118], R10 ;  /* 0x0011180a01007387 */ /* 0x0003e80000100a00 */
[----:B0-----:R-:W2:Y:S04]  /*36050*/  LDL.LU.64 R8, [R1+0x410] ;  /* 0x0004100001087983 */ /* 0x001ea80000300a00 */
[----:B-1----:R-:W2:Y:S01]  /*36060*/  LDL.LU.64 R10, [R1+0x418] ;  /* 0x00041800010a7983 */ /* 0x002ea20000300a00 */
[----:B------:R-:W-:Y:S01]  /*36070*/  IMAD.MOV.U32 R57, RZ, RZ, R61 ;  /* 0x000000ffff397224 */ /* 0x000fe200078e003d */
[C---:B---3--:R-:W-:Y:S08]  /*36080*/  HMMA.16816.F32 R20, R48.reuse, R32, R20 ;  /* 0x000000203014723c */ /* 0x048ff00000001814 */
[----:B------:R-:W-:Y:S01]  /*36090*/  HMMA.16816.F32 R40, R48, R56, R40 ;  /* 0x000000383028723c */ /* 0x000fe20000001828 */
[----:B------:R-:W3:Y:S01]  /*360a0*/  LDL.LU.64 R24, [R1+0x400] ;  /* 0x0004000001187983 */ /* 0x000ee20000300a00 */
[----:B------:R-:W-:-:S02]  /*360b0*/  IMAD.MOV.U32 R60, RZ, RZ, R36 ;  /* 0x000000ffff3c7224 */ /* 0x000fc400078e0024 */
[----:B------:R-:W-:Y:S01]  /*360c0*/  IMAD.MOV.U32 R15, RZ, RZ, R37 ;  /* 0x000000ffff0f7224 */ /* 0x000fe200078e0025 */
[----:B------:R-:W3:Y:S04]  /*360d0*/  LDL.LU.64 R26, [R1+0x408] ;  /* 0x00040800011a7983 */ /* 0x000ee80000300a00 */
[----:B------:R-:W4:Y:S04]  /*360e0*/  LDL.LU.64 R36, [R1+0x3f0] ;  /* 0x0003f00001247983 */ /* 0x000f280000300a00 */
[----:B------:R-:W4:Y:S04]  /*360f0*/  LDL.LU.64 R38, [R1+0x3f8] ;  /* 0x0003f80001267983 */ /* 0x000f280000300a00 */
[----:B------:R-:W3:Y:S04]  /*36100*/  LDL.LU.64 R16, [R1+0x3e0] ;  /* 0x0003e00001107983 */ /* 0x000ee80000300a00 */
[----:B------:R-:W3:Y:S04]  /*36110*/  LDL.LU.64 R18, [R1+0x3e8] ;  /* 0x0003e80001127983 */ /* 0x000ee80000300a00 */
[----:B------:R-:W3:Y:S01]  /*36120*/  LDL.64 R56, [R1+0x70] ;  /* 0x0000700001387983 */ /* 0x000ee20000100a00 */
[----:B------:R-:W-:-:S02]  /*36130*/  IMAD.MOV.U32 R53, RZ, RZ, R0 ;  /* 0x000000ffff357224 */ /* 0x000fc400078e0000 */
[----:B------:R-:W-:Y:S02]  /*36140*/  IMAD.MOV.U32 R31, RZ, RZ, R32 ;  /* 0x000000ffff1f7224 */ /* 0x000fe400078e0020 */
[----:B------:R-:W-:Y:S01]  /*36150*/  IMAD.MOV.U32 R0, RZ, RZ, R33 ;  /* 0x000000ffff007224 */ /* 0x000fe200078e0021 */
[----:B------:R0:W-:Y:S04]  /*36160*/  STL.64 [R1+0x10c0], R40 ;  /* 0x0010c02801007387 */ /* 0x0001e80000100a00 */
[----:B------:R1:W-:Y:S04]  /*36170*/  STL.64 [R1+0x10c8], R42 ;  /* 0x0010c82a01007387 */ /* 0x0003e80000100a00 */
[----:B------:R1:W-:Y:S04]  /*36180*/  STL.64 [R1+0x1080], R20 ;  /* 0x0010801401007387 */ /* 0x0003e80000100a00 */
[----:B------:R1:W-:Y:S04]  /*36190*/  STL.64 [R1+0x1088], R22 ;  /* 0x0010881601007387 */ /* 0x0003e80000100a00 */
[----:B0-----:R-:W3:Y:S04]  /*361a0*/  LDL.LU.64 R40, [R1+0xd60] ;  /* 0x000d600001287983 */ /* 0x001ee80000300a00 */
[----:B-1----:R-:W3:Y:S04]  /*361b0*/  LDL.LU.64 R42, [R1+0xd68] ;  /* 0x000d6800012a7983 */ /* 0x002ee80000300a00 */
[----:B------:R-:W3:Y:S04]  /*361c0*/  LDL.LU.64 R32, [R1+0xd40] ;  /* 0x000d400001207983 */ /* 0x000ee80000300a00 */
[----:B------:R-:W3:Y:S04]  /*361d0*/  LDL.LU.64 R34, [R1+0xd48] ;  /* 0x000d480001227983 */ /* 0x000ee80000300a00 */
[----:B------:R-:W3:Y:S04]  /*361e0*/  LDL.LU.64 R20, [R1+0xd30] ;  /* 0x000d300001147983 */ /* 0x000ee80000300a00 */
[----:B------:R-:W3:Y:S01]  /*361f0*/  LDL.LU.64 R22, [R1+0xd38] ;  /* 0x000d380001167983 */ /* 0x000ee20000300a00 */
[----:B--2---:R-:W-:Y:S03]  /*36200*/  HMMA.16816.F32 R44, R48, R44, R8 ;  /* 0x0000002c302c723c */ /* 0x004fe60000001808 */
[----:B------:R-:W2:-:S15]  /*36210*/  LDL.LU.64 R8, [R1+0x2f30] ;  /* 0x002f300001087983 */ /* 0x000e9e0000300a00 */
[----:B------:R-:W-:Y:S01]  /*36220*/  NOP ;  /* 0x0000000000007918 */ /* 0x000fe20000000000 */
[----:B------:R0:W-:Y:S04]  /*36230*/  STL.64 [R1+0x410], R44 ;  /* 0x0004102c01007387 */ /* 0x0001e80000100a00 */
[----:B------:R3:W-:Y:S04]  /*36240*/  STL.64 [R1+0x418], R46 ;  /* 0x0004182e01007387 */ /* 0x0007e80000100a00 */
[----:B0-----:R-:W3:Y:S01]  /*36250*/  LDL.LU.64 R44, [R1+0x2f28] ;  /* 0x002f2800012c7983 */ /* 0x001ee20000300a00 */
[----:B------:R-:W-:-:S07]  /*36260*/  IMAD.MOV.U32 R52, RZ, RZ, R3 ;  /* 0x000000ffff347224 */ /* 0x000fce00078e0003 */
[C---:B----4-:R-:W-:Y:S08]  /*36270*/  HMMA.16816.F32 R52, R48.reuse, R52, R36 ;  /* 0x000000343034723c */ /* 0x050ff00000001824 */
[----:B---3--:R-:W-:Y:S01]  /*36280*/  HMMA.16816.F32 R44, R48, R44, R24 ;  /* 0x0000002c302c723c */ /* 0x008fe20000001818 */
[----:B------:R-:W3:-:S15]  /*36290*/  LDL.LU.64 R24, [R1+0x2f20] ;  /* 0x002f200001187983 */ /* 0x000ede0000300a00 */
[----:B------:R-:W-:-:S03]  /*362a0*/  NOP ;  /* 0x0000000000007918 */ /* 0x000fc60000000000 */
[----:B------:R0:W-:Y:S04]  /*362b0*/  STL.64 [R1+0x400], R44 ;  /* 0x0004002c01007387 */ /* 0x0001e80000100a00 */
[----:B------:R1:W-:Y:S04]  /*362c0*/  STL.64 [R1+0x408], R46 ;  /* 0x0004082e01007387 */ /* 0x0003e80000100a00 */
[----:B0-----:R-:W1:Y:S04]  /*362d0*/  LDL.LU.64 R44, [R1+0x2f18] ;  /* 0x002f1800012c7983 */ /* 0x001e680000300a00 */
[----:B------:R-:W4:Y:S04]  /*362e0*/  LDL.LU.64 R36, [R1+0x2f10] ;  /* 0x002f100001247983 */ /* 0x000f280000300a00 */
[----:B------:R-:W-:Y:S04]  /*362f0*/  STL.64 [R1+0x3f0], R52 ;  /* 0x0003f03401007387 */ /* 0x000fe80000100a00 */
[----:B------:R-:W-:Y:S04]  /*36300*/  STL.64 [R1+0x3f8], R54 ;  /* 0x0003f83601007387 */ /* 0x000fe80000100a00 */
[----:B------:R-:W0:Y:S01]  /*36310*/  LDSM.16.MT88.4 R52, [R2+UR5+0x4080] ;  /* 0x004080050234783b */ /* 0x000e220008004200 */
[C---:B----4-:R-:W-:Y:S08]  /*36320*/  HMMA.16816.F32 R36, R48.reuse, R36, R16 ;  /* 0x000000243024723c */ /* 0x050ff00000001810 */
[----:B-1----:R-:W-:Y:S01]  /*36330*/  HMMA.16816.F32 R44, R48, R44, R40 ;  /* 0x0000002c302c723c */ /* 0x002fe20000001828 */
[----:B------:R-:W4:Y:S10]  /*36340*/  LDL.LU.64 R16, [R1+0xd20] ;  /* 0x000d200001107983 */ /* 0x000f340000300a00 */
[----:B------:R1:W-:Y:S04]  /*36350*/  STL.64 [R1+0x3e0], R36 ;  /* 0x0003e02401007387 */ /* 0x0003e80000100a00 */
[----:B------:R-:W-:Y:S04]  /*36360*/  STL.64 [R1+0x3e8], R38 ;  /* 0x0003e82601007387 */ /* 0x000fe80000100a00 */
[----:B------:R-:W4:Y:S04]  /*36370*/  LDL.LU.64 R18, [R1+0xd28] ;  /* 0x000d280001127983 */ /* 0x000f280000300a00 */
[----:B-1----:R-:W2:Y:S04]  /*36380*/  LDL.64 R36, [R1+0x60] ;  /* 0x0000600001247983 */ /* 0x002ea80000100a00 */
[----:B0-----:R-:W-:Y:S04]  /*36390*/  STL.64 [R1+0x2e48], R54 ;  /* 0x002e483601007387 */ /* 0x001fe80000100a00 */
[----:B------:R0:W-:Y:S04]  /*363a0*/  STL.64 [R1+0x2e40], R52 ;  /* 0x002e403401007387 */ /* 0x0001e80000100a00 */
[----:B0-----:R-:W2:Y:S04]  /*363b0*/  LDL.LU.64 R52, [R1+0xd50] ;  /* 0x000d500001347983 */ /* 0x001ea80000300a00 */
[----:B------:R-:W2:Y:S04]  /*363c0*/  LDL.LU.64 R54, [R1+0xd58] ;  /* 0x000d580001367983 */ /* 0x000ea80000300a00 */
[----:B------:R-:W2:Y:S04]  /*363d0*/  LDL.LU.64 R40, [R1+0x2f08] ;  /* 0x002f080001287983 */ /* 0x000ea80000300a00 */
[----:B------:R0:W-:Y:S04]  /*363e0*/  STL.64 [R1+0xd60], R44 ;  /* 0x000d602c01007387 */ /* 0x0001e80000100a00 */
[----:B------:R-:W-:Y:S04]  /*363f0*/  STL.64 [R1+0xd68], R46 ;  /* 0x000d682e01007387 */ /* 0x000fe80000100a00 */
[----:B0-----:R-:W2:Y:S01]  /*36400*/  LDL.LU.64 R44, [R1+0x2f00] ;  /* 0x002f0000012c7983 */ /* 0x001ea20000300a00 */
[----:B---3--:R-:W-:-:S02]  /*36410*/  IMAD.MOV.U32 R7, RZ, RZ, R24 ;  /* 0x000000ffff077224 */ /* 0x008fc400078e0018 */
[----:B------:R-:W-:Y:S01]  /*36420*/  IMAD.MOV.U32 R6, RZ, RZ, R25 ;  /* 0x000000ffff067224 */ /* 0x000fe200078e0019 */
[C---:B----4-:R-:W-:Y:S08]  /*36430*/  HMMA.16816.F32 R16, R48.reuse, R24, R16 ;  /* 0x000000183010723c */ /* 0x050ff00000001810 */
[C---:B--2---:R-:W-:Y:S08]  /*36440*/  HMMA.16816.F32 R52, R48.reuse, R8, R52 ;  /* 0x000000083034723c */ /* 0x044ff00000001834 */
[C---:B------:R-:W-:Y:S01]  /*36450*/  HMMA.16816.F32 R32, R48.reuse, R40, R32 ;  /* 0x000000283020723c */ /* 0x040fe20000001820 */
[----:B------:R-:W2:Y:S07]  /*36460*/  LDL.64 R8, [R1+0x50] ;  /* 0x0000500001087983 */ /* 0x000eae0000100a00 */
[----:B------:R-:W-:Y:S03]  /*36470*/  HMMA.16816.F32 R20, R48, R44, R20 ;  /* 0x0000002c3014723c */ /* 0x000fe60000001814 */
[----:B------:R-:W-:Y:S04]  /*36480*/  STL.64 [R1+0xd50], R52 ;  /* 0x000d503401007387 */ /* 0x000fe80000100a00 */
[----:B------:R-:W-:Y:S04]  /*36490*/  STL.64 [R1+0xd58], R54 ;  /* 0x000d583601007387 */ /* 0x000fe80000100a00 */
[----:B------:R0:W-:Y:S04]  /*364a0*/  STL.64 [R1+0xd40], R32 ;  /* 0x000d402001007387 */ /* 0x0001e80000100a00 */
[----:B------:R1:W-:Y:S04]  /*364b0*/  STL.64 [R1+0xd48], R34 ;  /* 0x000d482201007387 */ /* 0x0003e80000100a00 */
[----:B------:R3:W-:Y:S04]  /*364c0*/  STL.64 [R1+0xd30], R20 ;  /* 0x000d301401007387 */ /* 0x0007e80000100a00 */
[----:B------:R4:W-:Y:S04]  /*364d0*/  STL.64 [R1+0xd38], R22 ;  /* 0x000d381601007387 */ /* 0x0009e80000100a00 */
[----:B0-----:R-:W2:Y:S04]  /*364e0*/  LDL.LU.64 R32, [R1+0xd10] ;  /* 0x000d100001207983 */ /* 0x001ea80000300a00 */
[----:B-1----:R-:W2:Y:S01]  /*364f0*/  LDL.LU.64 R34, [R1+0xd18] ;  /* 0x000d180001227983 */ /* 0x002ea20000300a00 */
[----:B------:R-:W-:-:S02]  /*36500*/  IMAD.MOV.U32 R2, RZ, RZ, R45 ;  /* 0x000000ffff027224 */ /* 0x000fc400078e002d */
[----:B------:R-:W-:Y:S01]  /*36510*/  IMAD.MOV.U32 R3, RZ, RZ, R44 ;  /* 0x000000ffff037224 */ /* 0x000fe200078e002c */
[----:B------:R-:W2:Y:S04]  /*36520*/  LDL.64 R40, [R1+0x30] ;  /* 0x0000300001287983 */ /* 0x000ea80000100a00 */
[----:B------:R-:W2:Y:S04]  /*36530*/  LDL.64 R44, [R1+0x40] ;  /* 0x00004000012c7983 */ /* 0x000ea80000100a00 */
[----:B------:R-:W-:Y:S04]  /*36540*/  STL [R1+0x2e0c], R2 ;  /* 0x002e0c0201007387 */ /* 0x000fe80000100800 */
[----:B------:R-:W-:Y:S04]  /*36550*/  STL [R1+0x2e08], R3 ;  /* 0x002e080301007387 */ /* 0x000fe80000100800 */
[----:B------:R0:W-:Y:S04]  /*36560*/  STL.64 [R1+0xd20], R16 ;  /* 0x000d201001007387 */ /* 0x0001e80000100a00 */
[----:B------:R-:W-:Y:S04]  /*36570*/  STL.64 [R1+0xd28], R18 ;  /* 0x000d281201007387 */ /* 0x000fe80000100a00 */
[----:B---3--:R-:W3:Y:S04]  /*36580*/  LDL.LU.64 R20, [R1+0xd00] ;  /* 0x000d000001147983 */ /* 0x008ee80000300a00 */
[----:B----4-:R-:W3:Y:S04]  /*36590*/  LDL.LU.64 R22, [R1+0xd08] ;  /* 0x000d080001167983 */ /* 0x010ee80000300a00 */
[----:B------:R-:W4:Y:S04]  /*365a0*/  LDL.LU.64 R24, [R1+0xcf0] ;  /* 0x000cf00001187983 */ /* 0x000f280000300a00 */
[----:B------:R-:W4:Y:S04]  /*365b0*/  LDL.LU.64 R26, [R1+0xcf8] ;  /* 0x000cf800011a7983 */ /* 0x000f280000300a00 */
[----:B0-----:R-:W4:Y:S04]  /*365c0*/  LDL.64 R16, [R1+0x20] ;  /* 0x0000200001107983 */ /* 0x001f280000100a00 */
[----:B------:R-:W-:Y:S04]  /*365d0*/  STL [R1+0x2e14], R6 ;  /* 0x002e140601007387 */ /* 0x000fe80000100800 */
[----:B------:R-:W-:Y:S01]  /*365e0*/  STL [R1+0x2e10], R7 ;  /* 0x002e100701007387 */ /* 0x000fe20000100800 */
[----:B------:R-:W-:-:S02]  /*365f0*/  IMAD.MOV.U32 R3, RZ, RZ, R57 ;  /* 0x000000ffff037224 */ /* 0x000fc400078e0039 */
[----:B------:R-:W-:Y:S02]  /*36600*/  IMAD.MOV.U32 R2, RZ, RZ, R56 ;  /* 0x000000ffff027224 */ /* 0x000fe400078e0038 */
[----:B------:R-:W-:Y:S02]  /*36610*/  IMAD.MOV.U32 R14, RZ, RZ, R37 ;  /* 0x000000ffff0e7224 */ /* 0x000fe400078e0025 */
[----:B------:R-:W-:Y:S01]  /*36620*/  IMAD.MOV.U32 R61, RZ, RZ, R36 ;  /* 0x000000ffff3d7224 */ /* 0x000fe200078e0024 */
[C---:B--2---:R-:W-:Y:S08]  /*36630*/  HMMA.16816.F32 R32, R48.reuse, R56, R32 ;  /* 0x000000383020723c */ /* 0x044ff00000001820 */
[C---:B---3--:R-:W-:Y:S08]  /*36640*/  HMMA.16816.F32 R20, R48.reuse, R36, R20 ;  /* 0x000000243014723c */ /* 0x048ff00000001814 */
[----:B----4-:R-:W-:Y:S03]  /*36650*/  HMMA.16816.F32 R24, R48, R8, R24 ;  /* 0x000000083018723c */ /* 0x010fe60000001818 */
[----:B------:R0:W-:Y:S04]  /*36660*/  STL.64 [R1+0xd10], R32 ;  /* 0x000d102001007387 */ /* 0x0001e80000100a00 */
[----:B------:R1:W-:Y:S04]  /*36670*/  STL.64 [R1+0xd18], R34 ;  /* 0x000d182201007387 */ /* 0x0003e80000100a00 */
[----:B0-----:R-:W2:Y:S04]  /*36680*/  LDL.LU.64 R32, [R1+0xce0] ;  /* 0x000ce00001207983 */ /* 0x001ea80000300a00 */
[----:B-1----:R-:W2:Y:S04]  /*36690*/  LDL.LU.64 R34, [R1+0xce8] ;  /* 0x000ce80001227983 */ /* 0x002ea80000300a00 */
[----:B------:R-:W3:Y:S04]  /*366a0*/  LDL.64 R56, [R1+0x10] ;  /* 0x0000100001387983 */ /* 0x000ee80000100a00 */
[----:B------:R-:W4:Y:S04]  /*366b0*/  LDL.64 R52, [R1] ;  /* 0x0000000001347983 */ /* 0x000f280000100a00 */
[----:B------:R-:W-:Y:S04]  /*366c0*/  STL [R1+0x2e1c], R3 ;  /* 0x002e1c0301007387 */ /* 0x000fe80000100800 */
[----:B------:R-:W-:Y:S04]  /*366d0*/  STL [R1+0x2e18], R2 ;  /* 0x002e180201007387 */ /* 0x000fe80000100800 */
        /* <DEDUP_REMOVED lines=8> */
[----:B------:R-:W-:Y:S04]  /*36760*/  STL [R1+0x2e24], R14 ;  /* 0x002e240e01007387 */ /* 0x000fe80000100800 */
[----:B------:R-:W-:Y:S04]  /*36770*/  STL [R1+0x2e20], R61 ;  /* 0x002e203d01007387 */ /* 0x000fe80000100800 */
[----:B------:R-:W-:Y:S04]  /*36780*/  STL.64 [R1+0xcf0], R24 ;  /* 0x000cf01801007387 */ /* 0x000fe80000100a00 */
[----:B------:R0:W-:Y:S04]  /*36790*/  STL.64 [R1+0xcf8], R26 ;  /* 0x000cf81a01007387 */ /* 0x0001e80000100a00 */
[----:B0-----:R-:W4:Y:S04]  /*367a0*/  LDL.LU.64 R26, [R1+0x2ee8] ;  /* 0x002ee800011a7983 */ /* 0x001f280000300a00 */
[----:B------:R-:W4:Y:S04]  /*367b0*/  LDL.LU.64 R24, [R1+0x2ee0] ;  /* 0x002ee00001187983 */ /* 0x000f280000300a00 */
[----:B------:R-:W4:Y:S04]  /*367c0*/  LDL.LU.64 R8, [R1+0xcc0] ;  /* 0x000cc00001087983 */ /* 0x000f280000300a00 */
[----:B------:R-:W4:Y:S04]  /*367d0*/  LDL.LU.64 R10, [R1+0xcc8] ;  /* 0x000cc800010a7983 */ /* 0x000f280000300a00 */
[----:B------:R0:W-:Y:S04]  /*367e0*/  STL [R1+0x2e2c], R7 ;  /* 0x002e2c0701007387 */ /* 0x0001e80000100800 */
[----:B------:R1:W-:Y:S01]  /*367f0*/  STL [R1+0x2e28], R6 ;  /* 0x002e280601007387 */ /* 0x0003e20000100800 */
[----:B------:R-:W-:-:S02]  /*36800*/  IMAD.MOV.U32 R3, RZ, RZ, R44 ;  /* 0x000000ffff037224 */ /* 0x000fc400078e002c */
[----:B------:R-:W-:Y:S02]  /*36810*/  IMAD.MOV.U32 R2, RZ, RZ, R45 ;  /* 0x000000ffff027224 */ /* 0x000fe400078e002d */
[----:B------:R-:W-:Y:S02]  /*36820*/  IMAD.MOV.U32 R61, RZ, RZ, R41 ;  /* 0x000000ffff3d7224 */ /* 0x000fe400078e0029 */
[----:B------:R-:W-:Y:S02]  /*36830*/  IMAD.MOV.U32 R14, RZ, RZ, R40 ;  /* 0x000000ffff0e7224 */ /* 0x000fe400078e0028 */
[----:B0-----:R-:W-:Y:S02]  /*36840*/  IMAD.MOV.U32 R7, RZ, RZ, R16 ;  /* 0x000000ffff077224 */ /* 0x001fe400078e0010 */
[----:B-1----:R-:W-:Y:S01]  /*36850*/  IMAD.MOV.U32 R6, RZ, RZ, R17 ;  /* 0x000000ffff067224 */ /* 0x002fe200078e0011 */
[----:B--2---:R-:W-:-:S15]  /*36860*/  HMMA.16816.F32 R32, R48, R44, R32 ;  /* 0x0000002c3020723c */ /* 0x004fde0000001820 */
[----:B------:R-:W-:-:S04]  /*36870*/  NOP ;  /* 0x0000000000007918 */ /* 0x000fc80000000000 */
[----:B------:R-:W-:Y:S04]  /*36880*/  STL.64 [R1+0xce0], R32 ;  /* 0x000ce02001007387 */ /* 0x000fe80000100a00 */
[----:B------:R0:W-:Y:S01]  /*36890*/  STL.64 [R1+0xce8], R34 ;  /* 0x000ce82201007387 */ /* 0x0001e20000100a00 */
[C---:B---3--:R-:W-:Y:S03]  /*368a0*/  HMMA.16816.F32 R36, R48.reuse, R40, R36 ;  /* 0x000000283024723c */ /* 0x048fe60000001824 */
[----:B0-----:R-:W2:Y:S04]  /*368b0*/  LDL.LU.64 R34, [R1+0x2ed8] ;  /* 0x002ed80001227983 */ /* 0x001ea80000300a00 */
[----:B------:R-:W3:Y:S04]  /*368c0*/  LDL.LU.64 R32, [R1+0x2ed0] ;  /* 0x002ed00001207983 */ /* 0x000ee80000300a00 */
[----:B------:R-:W2:Y:S04]  /*368d0*/  LDL.LU.64 R44, [R1+0xcb0] ;  /* 0x000cb000012c7983 */ /* 0x000ea80000300a00 */
[----:B------:R-:W2:Y:S01]  /*368e0*/  LDL.LU.64 R46, [R1+0xcb8] ;  /* 0x000cb800012e7983 */ /* 0x000ea20000300a00 */
[----:B----4-:R-:W-:Y:S03]  /*368f0*/  HMMA.16816.F32 R8, R48, R16, R8 ;  /* 0x000000103008723c */ /* 0x010fe60000001808 */
[----:B------:R-:W-:Y:S04]  /*36900*/  STL [R1+0x2e34], R2 ;  /* 0x002e340201007387 */ /* 0x000fe80000100800 */
[----:B------:R-:W-:Y:S04]  /*36910*/  STL [R1+0x2e30], R3 ;  /* 0x002e300301007387 */ /* 0x000fe80000100800 */
[----:B------:R-:W-:Y:S04]  /*36920*/  STL.64 [R1+0xcd0], R36 ;  /* 0x000cd02401007387 */ /* 0x000fe80000100a00 */
[----:B------:R0:W-:Y:S04]  /*36930*/  STL.64 [R1+0xcd8], R38 ;  /* 0x000cd82601007387 */ /* 0x0001e80000100a00 */
[----:B0-----:R-:W4:Y:S04]  /*36940*/  LDL.LU.64 R38, [R1+0x2ec8] ;  /* 0x002ec80001267983 */ /* 0x001f280000300a00 */
[----:B------:R-:W3:Y:S04]  /*36950*/  LDL.LU.64 R36, [R1+0x2ec0] ;  /* 0x002ec00001247983 */ /* 0x000ee80000300a00 */
[----:B------:R-:W3:Y:S04]  /*36960*/  LDL.LU.64 R42, [R1+0x2eb8] ;  /* 0x002eb800012a7983 */ /* 0x000ee80000300a00 */
[----:B------:R-:W3:Y:S04]  /*36970*/  LDL.LU.64 R40, [R1+0x2eb0] ;  /* 0x002eb00001287983 */ /* 0x000ee80000300a00 */
[----:B------:R-:W-:Y:S04]  /*36980*/  STL [R1+0x2e3c], R61 ;  /* 0x002e3c3d01007387 */ /* 0x000fe80000100800 */
[----:B------:R-:W-:Y:S04]  /*36990*/  STL [R1+0x2e38], R14 ;  /* 0x002e380e01007387 */ /* 0x000fe80000100800 */
[----:B------:R0:W-:Y:S04]  /*369a0*/  STL.64 [R1+0xcc0], R8 ;  /* 0x000cc00801007387 */ /* 0x0001e80000100a00 */
[----:B------:R1:W-:Y:S04]  /*369b0*/  STL.64 [R1+0xcc8], R10 ;  /* 0x000cc80a01007387 */ /* 0x0003e80000100a00 */
[----:B------:R-:W3:Y:S04]  /*369c0*/  LDL.LU.64 R16, [R1+0xc90] ;  /* 0x000c900001107983 */ /* 0x000ee80000300a00 */
[----:B------:R-:W3:Y:S04]  /*369d0*/  LDL.LU.64 R18, [R1+0xc98] ;  /* 0x000c980001127983 */ /* 0x000ee80000300a00 */
[----:B0-----:R-:W3:Y:S04]  /*369e0*/  LDL.LU.64 R8, [R1+0xc80] ;  /* 0x000c800001087983 */ /* 0x001ee80000300a00 */
[----:B-1----:R-:W3:Y:S04]  /*369f0*/  LDL.LU.64 R10, [R1+0xc88] ;  /* 0x000c8800010a7983 */ /* 0x002ee80000300a00 */
[----:B------:R-:W-:Y:S04]  /*36a00*/  STL.64 [R1+0x2e58], R6 ;  /* 0x002e580601007387 */ /* 0x000fe80000100a00 */
[----:B------:R0:W-:Y:S04]  /*36a10*/  STL.64 [R1+0x2e50], R4 ;  /* 0x002e500401007387 */ /* 0x0001e80000100a00 */
[----:B0-----:R-:W3:Y:S04]  /*36a20*/  LDL.LU.64 R4, [R1+0xca0] ;  /* 0x000ca00001047983 */ /* 0x001ee80000300a00 */
[----:B------:R-:W3:Y:S01]  /*36a30*/  LDL.LU.64 R6, [R1+0xca8] ;  /* 0x000ca80001067983 */ /* 0x000ee20000300a00 */
        /* <DEDUP_REMOVED lines=10> */
[----:B---3--:R-:W-:-:S15]  /*36ae0*/  HMMA.16816.F32 R4, R48, R52, R4 ;  /* 0x000000343004723c */ /* 0x008fde0000001804 */
[----:B------:R-:W-:-:S04]  /*36af0*/  NOP ;  /* 0x0000000000007918 */ /* 0x000fc80000000000 */
[----:B------:R0:W-:Y:S04]  /*36b00*/  STL.64 [R1+0xca0], R4 ;  /* 0x000ca00401007387 */ /* 0x0001e80000100a00 */
[----:B------:R1:W-:Y:S04]  /*36b10*/  STL.64 [R1+0xca8], R6 ;  /* 0x000ca80601007387 */ /* 0x0003e80000100a00 */
[----:B0-----:R-:W3:Y:S04]  /*36b20*/  LDL.LU.64 R4, [R1+0xc70] ;  /* 0x000c700001047983 */ /* 0x001ee80000300a00 */
[----:B-1----:R-:W3:Y:S01]  /*36b30*/  LDL.LU.64 R6, [R1+0xc78] ;  /* 0x000c780001067983 */ /* 0x002ee20000300a00 */
[----:B------:R-:W-:-:S05]  /*36b40*/  IMAD.MOV.U32 R14, RZ, RZ, R53 ;  /* 0x000000ffff0e7224 */ /* 0x000fca00078e0035 */
[----:B------:R-:W-:Y:S04]  /*36b50*/  STL.64 [R1+0x2e70], R14 ;  /* 0x002e700e01007387 */ /* 0x000fe80000100a00 */
[----:B------:R2:W-:Y:S02]  /*36b60*/  STL.64 [R1+0x2e68], R12 ;  /* 0x002e680c01007387 */ /* 0x0005e40000100a00 */
[C---:B--2---:R-:W-:Y:S08]  /*36b70*/  HMMA.16816.F32 R12, R48.reuse, R56, R16 ;  /* 0x00000038300c723c */ /* 0x044ff00000001810 */
[C---:B------:R-:W-:Y:S01]  /*36b80*/  HMMA.16816.F32 R8, R48.reuse, R44, R8 ;  /* 0x0000002c3008723c */ /* 0x040fe20000001808 */
[----:B------:R-:W2:Y:S04]  /*36b90*/  LDL.LU.64 R16, [R1+0xc60] ;  /* 0x000c600001107983 */ /* 0x000ea80000300a00 */
[----:B------:R-:W2:Y:S06]  /*36ba0*/  LDL.LU.64 R18, [R1+0xc68] ;  /* 0x000c680001127983 */ /* 0x000eac0000300a00 */
[----:B------:R0:W-:Y:S04]  /*36bb0*/  STL.64 [R1+0xc90], R12 ;  /* 0x000c900c01007387 */ /* 0x0001e80000100a00 */
[----:B------:R1:W-:Y:S04]  /*36bc0*/  STL.64 [R1+0xc98], R14 ;  /* 0x000c980e01007387 */ /* 0x0003e80000100a00 */
[----:B------:R-:W-:Y:S04]  /*36bd0*/  STL.64 [R1+0x2d48], R58 ;  /* 0x002d483a01007387 */ /* 0x000fe80000100a00 */
[----:B------:R-:W-:Y:S04]  /*36be0*/  STL.64 [R1+0x2d40], R56 ;  /* 0x002d403801007387 */ /* 0x000fe80000100a00 */
[----:B0-----:R-:W2:Y:S04]  /*36bf0*/  LDL.LU.64 R12, [R1+0xc50] ;  /* 0x000c5000010c7983 */ /* 0x001ea80000300a00 */
[----:B-1----:R-:W2:Y:S04]  /*36c00*/  LDL.LU.64 R14, [R1+0xc58] ;  /* 0x000c5800010e7983 */ /* 0x002ea80000300a00 */
[----:B------:R0:W-:Y:S04]  /*36c10*/  STL.64 [R1+0xc80], R8 ;  /* 0x000c800801007387 */ /* 0x0001e80000100a00 */
[----:B------:R1:W-:Y:S04]  /*36c20*/  STL.64 [R1+0xc88], R10 ;  /* 0x000c880a01007387 */ /* 0x0003e80000100a00 */
[----:B0-----:R-:W2:Y:S04]  /*36c30*/  LDL.LU.64 R8, [R1+0xc40] ;  /* 0x000c400001087983 */ /* 0x001ea80000300a00 */
[----:B-1----:R-:W2:Y:S04]  /*36c40*/  LDL.LU.64 R10, [R1+0xc48] ;  /* 0x000c4800010a7983 */ /* 0x002ea80000300a00 */
[----:B------:R-:W-:Y:S04]  /*36c50*/  STL.64 [R1+0x2d38], R46 ;  /* 0x002d382e01007387 */ /* 0x000fe80000100a00 */
[----:B------:R3:W-:Y:S02]  /*36c60*/  STL.64 [R1+0x2d30], R44 ;  /* 0x002d302c01007387 */ /* 0x0007e40000100a00 */
[----:B---3--:R-:W-:Y:S02]  /*36c70*/  HMMA.16816.F32 R44, R48, R40, R4 ;  /* 0x00000028302c723c */ /* 0x008fe40000001804 */
[----:B------:R-:W3:Y:S04]  /*36c80*/  LDL.LU.64 R4, [R1+0xc30] ;  /* 0x000c300001047983 */ /* 0x000ee80000300a00 */
[----:B------:R-:W3:-:S13]  /*36c90*/  LDL.LU.64 R6, [R1+0xc38] ;  /* 0x000c380001067983 */ /* 0x000eda0000300a00 */
[----:B------:R0:W-:Y:S04]  /*36ca0*/  STL.64 [R1+0xc70], R44 ;  /* 0x000c702c01007387 */ /* 0x0001e80000100a00 */
[----:B------:R-:W-:Y:S04]  /*36cb0*/  STL.64 [R1+0xc78], R46 ;  /* 0x000c782e01007387 */ /* 0x000fe80000100a00 */
[----:B------:R-:W3:Y:S04]  /*36cc0*/  LDL.64 R56, [R1+0xf0] ;  /* 0x0000f00001387983 */ /* 0x000ee80000100a00 */
[----:B0-----:R-:W3:Y:S04]  /*36cd0*/  LDL.64 R44, [R1+0x100] ;  /* 0x00010000012c7983 */ /* 0x001ee80000100a00 */
[----:B------:R-:W-:Y:S04]  /*36ce0*/  STL.64 [R1+0x2d28], R42 ;  /* 0x002d282a01007387 */ /* 0x000fe80000100a00 */
[----:B------:R0:W-:Y:S02]  /*36cf0*/  STL.64 [R1+0x2d20], R40 ;  /* 0x002d202801007387 */ /* 0x0001e40000100a00 */
[----:B0-----:R-:W-:-:S02]  /*36d00*/  IMAD.MOV.U32 R40, RZ, RZ, R31 ;  /* 0x000000ffff287224 */ /* 0x001fc400078e001f */
[----:B------:R-:W3:Y:S04]  /*36d10*/  LDL.LU R31, [R1+0x2e88] ;  /* 0x002e8800011f7983 */ /* 0x000ee80000300800 */
[----:B----4-:R-:W-:Y:S04]  /*36d20*/  STL.64 [R1+0x2d18], R38 ;  /* 0x002d182601007387 */ /* 0x010fe80000100a00 */
[----:B------:R-:W-:Y:S01]  /*36d30*/  STL.64 [R1+0x2d10], R36 ;  /* 0x002d102401007387 */ /* 0x000fe20000100a00 */
[----:B------:R-:W-:Y:S01]  /*36d40*/  IMAD.MOV.U32 R41, RZ, RZ, R0 ;  /* 0x000000ffff297224 */ /* 0x000fe200078e0000 */
[C---:B--2---:R-:W-:Y:S08]  /*36d50*/  HMMA.16816.F32 R16, R48.reuse, R36, R16 ;  /* 0x000000243010723c */ /* 0x044ff00000001810 */
[C---:B------:R-:W-:Y:S11]  /*36d60*/  HMMA.16816.F32 R12, R48.reuse, R32, R12 ;  /* 0x00000020300c723c */ /* 0x040ff6000000180c */
[----:B------:R0:W-:Y:S04]  /*36d70*/  STL.64 [R1+0xc60], R16 ;  /* 0x000c601001007387 */ /* 0x0001e80000100a00 */
[----:B------:R1:W-:Y:S04]  /*36d80*/  STL.64 [R1+0xc68], R18 ;  /* 0x000c681201007387 */ /* 0x0003e80000100a00 */
[----:B------:R-:W2:Y:S01]  /*36d90*/  LDL R0, [R1+0x1e5c] ;  /* 0x001e5c0001007983 */ /* 0x000ea20000100800 */
[C---:B------:R-:W-:Y:S03]  /*36da0*/  HMMA.16816.F32 R8, R48.reuse, R28, R8 ;  /* 0x0000001c3008723c */ /* 0x040fe60000001808 */
[----:B------:R-:W-:Y:S04]  /*36db0*/  STL.64 [R1+0x2d58], R34 ;  /* 0x002d582201007387 */ /* 0x000fe80000100a00 */
[----:B------:R-:W-:Y:S04]  /*36dc0*/  STL.64 [R1+0x2d50], R32 ;  /* 0x002d502001007387 */ /* 0x000fe80000100a00 */
[----:B------:R4:W-:Y:S04]  /*36dd0*/  STL.64 [R1+0xc50], R12 ;  /* 0x000c500c01007387 */ /* 0x0009e80000100a00 */
[----:B------:R0:W-:Y:S04]  /*36de0*/  STL.64 [R1+0xc58], R14 ;  /* 0x000c580e01007387 */ /* 0x0001e80000100a00 */
[----:B---3--:R-:W-:Y:S04]  /*36df0*/  STL.64 [R1+0x2d68], R30 ;  /* 0x002d681e01007387 */ /* 0x008fe80000100a00 */
[----:B------:R-:W-:Y:S04]  /*36e00*/  STL.64 [R1+0x2d60], R28 ;  /* 0x002d601c01007387 */ /* 0x000fe80000100a00 */
[----:B------:R3:W-:Y:S04]  /*36e10*/  STL.64 [R1+0xc40], R8 ;  /* 0x000c400801007387 */ /* 0x0007e80000100a00 */
[----:B------:R3:W-:Y:S04]  /*36e20*/  STL.64 [R1+0xc48], R10 ;  /* 0x000c480a01007387 */ /* 0x0007e80000100a00 */
[----:B0-----:R-:W2:Y:S04]  /*36e30*/  LDL.LU.64 R16, [R1+0xc20] ;  /* 0x000c200001107983 */ /* 0x001ea80000300a00 */
[----:B-1----:R-:W2:Y:S01]  /*36e40*/  LDL.LU.64 R18, [R1+0xc28] ;  /* 0x000c280001127983 */ /* 0x002ea20000300a00 */
[----:B------:R-:W-:Y:S01]  /*36e50*/  HMMA.16816.F32 R4, R48, R24, R4 ;  /* 0x000000183004723c */ /* 0x000fe20000001804 */
[----:B------:R-:W-:-:S15]  /*36e60*/  IMAD.MOV.U32 R61, RZ, RZ, R52 ;  /* 0x000000ffff3d7224 */ /* 0x000fde00078e0034 */
[----:B------:R-:W-:-:S03]  /*36e70*/  NOP ;  /* 0x0000000000007918 */ /* 0x000fc60000000000 */
[----:B------:R0:W-:Y:S04]  /*36e80*/  STL.64 [R1+0xc30], R4 ;  /* 0x000c300401007387 */ /* 0x0001e80000100a00 */
[----:B------:R1:W-:Y:S04]  /*36e90*/  STL.64 [R1+0xc38], R6 ;  /* 0x000c380601007387 */ /* 0x0003e80000100a00 */
[----:B----4-:R-:W4:Y:S04]  /*36ea0*/  LDL.LU.64 R12, [R1+0xc10] ;  /* 0x000c1000010c7983 */ /* 0x010f280000300a00 */
[----:B------:R-:W4:Y:S04]  /*36eb0*/  LDL.LU.64 R14, [R1+0xc18] ;  /* 0x000c1800010e7983 */ /* 0x000f280000300a00 */
[----:B---3--:R-:W3:Y:S04]  /*36ec0*/  LDL.LU.64 R8, [R1+0xc00] ;  /* 0x000c000001087983 */ /* 0x008ee80000300a00 */
[----:B------:R-:W3:Y:S04]  /*36ed0*/  LDL.LU.64 R10, [R1+0xc08] ;  /* 0x000c0800010a7983 */ /* 0x000ee80000300a00 */
[----:B0-----:R-:W3:Y:S04]  /*36ee0*/  LDL.LU.64 R4, [R1+0xbf0] ;  /* 0x000bf00001047983 */ /* 0x001ee80000300a00 */
[----:B-1----:R-:W3:Y:S04]  /*36ef0*/  LDL.LU.64 R6, [R1+0xbf8] ;  /* 0x000bf80001067983 */ /* 0x002ee80000300a00 */
        /* <DEDUP_REMOVED lines=8> */
[----:B------:R-:W-:Y:S04]  /*36f80*/  STL.64 [R1+0x2d78], R26 ;  /* 0x002d781a01007387 */ /* 0x000fe80000100a00 */
[----:B------:R0:W-:Y:S04]  /*36f90*/  STL.64 [R1+0x2d70], R24 ;  /* 0x002d701801007387 */ /* 0x0001e80000100a00 */
[----:B0-----:R-:W3:Y:S04]  /*36fa0*/  LDL R24, [R1+0x120] ;  /* 0x0001200001187983 */ /* 0x001ee80000100800 */
[----:B------:R-:W3:Y:S01]  /*36fb0*/  LDL R25, [R1+0x124] ;  /* 0x0001240001197983 */ /* 0x000ee20000100800 */
[----:B--2---:R-:W-:-:S15]  /*36fc0*/  HMMA.16816.F32 R16, R48, R20, R16 ;  /* 0x000000143010723c */ /* 0x004fde0000001810 */
[----:B------:R-:W-:-:S04]  /*36fd0*/  NOP ;  /* 0x0000000000007918 */ /* 0x000fc80000000000 */
[----:B------:R-:W-:Y:S04]  /*36fe0*/  STL.64 [R1+0xc20], R16 ;  /* 0x000c201001007387 */ /* 0x000fe80000100a00 */
[----:B------:R0:W-:Y:S04]  /*36ff0*/  STL.64 [R1+0xc28], R18 ;  /* 0x000c281201007387 */ /* 0x0001e80000100a00 */
[----:B0-----:R-:W2:Y:S04]  /*37000*/  LDL.LU.64 R18, [R1+0x2e80] ;  /* 0x002e800001127983 */ /* 0x001ea80000300a00 */
[----:B------:R-:W4:Y:S04]  /*37010*/  LDL.LU.64 R16, [R1+0x2e78] ;  /* 0x002e780001107983 */ /* 0x000f280000300a00 */
        /* <DEDUP_REMOVED lines=9> */
[----:B------:R-:W3:Y:S04]  /*370b0*/  LDL.LU.64 R12, [R1+0x2e68] ;  /* 0x002e6800010c7983 */ /* 0x000ee80000300a00 */
[----:B--2---:R-:W-:Y:S04]  /*370c0*/  STL.64 [R1+0x2d88], R18 ;  /* 0x002d881201007387 */ /* 0x004fe80000100a00 */
[----:B------:R-:W-:Y:S01]  /*370d0*/  STL.64 [R1+0x2d80], R16 ;  /* 0x002d801001007387 */ /* 0x000fe20000100a00 */
[----:B---3--:R-:W-:-:S15]  /*370e0*/  HMMA.16816.F32 R8, R48, R12, R8 ;  /* 0x0000000c3008723c */ /* 0x008fde0000001808 */
[----:B------:R-:W-:-:S04]  /*370f0*/  NOP ;  /* 0x0000000000007918 */ /* 0x000fc80000000000 */
[----:B------:R0:W-:Y:S04]  /*37100*/  STL.64 [R1+0xc00], R8 ;  /* 0x000c000801007387 */ /* 0x0001e80000100a00 */
[----:B------:R-:W-:Y:S04]  /*37110*/  STL.64 [R1+0xc08], R10 ;  /* 0x000c080a01007387 */ /* 0x000fe80000100a00 */
[----:B0-----:R-:W2:Y:S02]  /*37120*/  LDL.LU.64 R8, [R1+0x2e60] ;  /* 0x002e600001087983 */ /* 0x001ea40000300a00 */
[----:B--2---:R-:W-:-:S15]  /*37130*/  HMMA.16816.F32 R4, R48, R8, R4 ;  /* 0x000000083004723c */ /* 0x004fde0000001804 */
[----:B------:R-:W-:-:S04]  /*37140*/  NOP ;  /* 0x0000000000007918 */ /* 0x000fc80000000000 */
[----:B------:R-:W-:Y:S04]  /*37150*/  STL.64 [R1+0xbf0], R4 ;  /* 0x000bf00401007387 */ /* 0x000fe80000100a00 */
[----:B------:R0:W-:Y:S04]  /*37160*/  STL.64 [R1+0xbf8], R6 ;  /* 0x000bf80601007387 */ /* 0x0001e80000100a00 */
[----:B0-----:R-:W2:Y:S04]  /*37170*/  LDL.LU.64 R6, [R1+0x2e58] ;  /* 0x002e580001067983 */ /* 0x001ea80000300a00 */
[----:B------:R-:W3:Y:S02]  /*37180*/  LDL.LU.64 R4, [R1+0x2e50] ;  /* 0x002e500001047983 */ /* 0x000ee40000300a00 */
[----:B---3--:R-:W-:Y:S02]  /*37190*/  HMMA.16816.F32 R48, R48, R4, R52 ;  /* 0x000000043030723c */ /* 0x008fe40000001834 */
[----:B------:R-:W3:Y:S04]  /*371a0*/  LDL.LU.64 R54, [R1+0x2e48] ;  /* 0x002e480001367983 */ /* 0x000ee80000300a00 */
[----:B------:R-:W3:-:S13]  /*371b0*/  LDL.LU.64 R52, [R1+0x2e40] ;  /* 0x002e400001347983 */ /* 0x000eda0000300a00 */
[----:B------:R0:W-:Y:S04]  /*371c0*/  STL.64 [R1+0x3d0], R48 ;  /* 0x0003d03001007387 */ /* 0x0001e80000100a00 */
[----:B------:R1:W-:Y:S04]  /*371d0*/  STL.64 [R1+0x3d8], R50 ;  /* 0x0003d83201007387 */ /* 0x0003e80000100a00 */
[----:B0-----:R-:W2:Y:S04]  /*371e0*/  LDL.LU.64 R48, [R1+0x280] ;  /* 0x0002800001307983 */ /* 0x001ea80000300a00 */
[----:B-1----:R-:W2:Y:S01]  /*371f0*/  LDL.LU.64 R50, [R1+0x288] ;  /* 0x0002880001327983 */ /* 0x002ea20000300a00 */
[----:B------:R-:W-:-:S02]  /*37200*/  IMAD.MOV.U32 R16, RZ, RZ, R60 ;  /* 0x000000ffff107224 */ /* 0x000fc400078e003c */
[----:B----4-:R-:W-:Y:S02]  /*37210*/  IMAD.MOV.U32 R17, RZ, RZ, R15 ;  /* 0x000000ffff117224 */ /* 0x010fe400078e000f */
[----:B------:R-:W-:Y:S02]  /*37220*/  IMAD.MOV.U32 R11, RZ, RZ, R56 ;  /* 0x000000ffff0b7224 */ /* 0x000fe400078e0038 */
[----:B------:R-:W-:Y:S01]  /*37230*/  IMAD.MOV.U32 R10, RZ, RZ, R57 ;  /* 0x000000ffff0a7224 */ /* 0x000fe200078e0039 */
[C---:B---3--:R-:W-:Y:S08]  /*37240*/  HMMA.16816.F32 R24, R52.reuse, R24, R20 ;  /* 0x000000183418723c */ /* 0x048ff00000001814 */
[C---:B------:R-:W-:Y:S08]  /*37250*/  HMMA.16816.F32 R20, R52.reuse, R40, R36 ;  /* 0x000000283414723c */ /* 0x040ff00000001824 */
[----:B--2---:R-:W-:-:S15]  /*37260*/  HMMA.16816.F32 R16, R52, R16, R48 ;  /* 0x000000103410723c */ /* 0x004fde0000001830 */
[----:B------:R-:W-:-:S04]  /*37270*/  NOP ;  /* 0x0000000000007918 */ /* 0x000fc80000000000 */
[----:B------:R-:W-:Y:S04]  /*37280*/  STL.64 [R1+0x280], R16 ;  /* 0x0002801001007387 */ /* 0x000fe80000100a00 */
[----:B------:R0:W-:Y:S02]  /*37290*/  STL.64 [R1+0x288], R18 ;  /* 0x0002881201007387 */ /* 0x0001e40000100a00 */
[C---:B0-----:R-:W-:Y:S02]  /*372a0*/  HMMA.16816.F32 R16, R52.reuse, R44, R32 ;  /* 0x0000002c3410723c */ /* 0x041fe40000001820 */
[----:B------:R-:W-:Y:S04]  /*372b0*/  STL.64 [R1+0x270], R24 ;  /* 0x0002701801007387 */ /* 0x000fe80000100a00 */
[----:B------:R-:W-:Y:S04]  /*372c0*/  STL.64 [R1+0x278], R26 ;  /* 0x0002781a01007387 */ /* 0x000fe80000100a00 */
[----:B------:R-:W-:Y:S04]  /*372d0*/  STL.64 [R1+0x260], R20 ;  /* 0x0002601401007387 */ /* 0x000fe80000100a00 */
[----:B------:R-:W-:Y:S05]  /*372e0*/  STL.64 [R1+0x268], R22 ;  /* 0x0002681601007387 */ /* 0x000fea0000100a00 */
[----:B------:R-:W-:Y:S04]  /*372f0*/  STL.64 [R1+0x250], R16 ;  /* 0x0002501001007387 */ /* 0x000fe80000100a00 */
[----:B------:R0:W-:Y:S04]  /*37300*/  STL.64 [R1+0x258], R18 ;  /* 0x0002581201007387 */ /* 0x0001e80000100a00 */
[----:B------:R-:W2:Y:S01]  /*37310*/  LDL.64 R40, [R1+0xe0] ;  /* 0x0000e00001287983 */ /* 0x000ea20000100a00 */
[----:B0-----:R-:W-:Y:S01]  /*37320*/  HMMA.16816.F32 R16, R52, R56, R28 ;  /* 0x000000383410723c */ /* 0x001fe2000000181c */
[----:B------:R-:W-:-:S02]  /*37330*/  IMAD.MOV.U32 R56, RZ, RZ, R61 ;  /* 0x000000ffff387224 */ /* 0x000fc400078e003d */
[----:B------:R-:W-:-:S15]  /*37340*/  IMAD.MOV.U32 R57, RZ, RZ, R14 ;  /* 0x000000ffff397224 */ /* 0x000fde00078e000e */
[----:B------:R-:W-:Y:S01]  /*37350*/  NOP ;  /* 0x0000000000007918 */ /* 0x000fe20000000000 */
[----:B------:R0:W-:Y:S04]  /*37360*/  STL.64 [R1+0x240], R16 ;  /* 0x0002401001007387 */ /* 0x0001e80000100a00 */
[----:B------:R1:W-:Y:S04]  /*37370*/  STL.64 [R1+0x248], R18 ;  /* 0x0002481201007387 */ /* 0x0003e80000100a00 */
[----:B0-----:R-:W2:Y:S04]  /*37380*/  LDL.LU.64 R16, [R1+0x230] ;  /* 0x0002300001107983 */ /* 0x001ea80000300a00 */
[----:B-1----:R-:W2:Y:S04]  /*37390*/  LDL.LU.64 R18, [R1+0x238] ;  /* 0x0002380001127983 */ /* 0x002ea80000300a00 */
[----:B------:R-:W3:Y:S04]  /*373a0*/  LDL.LU R61, [R1+0x2e3c] ;  /* 0x002e3c00013d7983 */ /* 0x000ee80000300800 */
[----:B------:R-:W4:Y:S04]  /*373b0*/  LDL.LU R14, [R1+0x2e38] ;  /* 0x002e3800010e7983 */ /* 0x000f280000300800 */
[----:B------:R3:W-:Y:S01]  /*373c0*/  STL.64 [R1+0x2d90], R56 ;  /* 0x002d903801007387 */ /* 0x0007e20000100a00 */
[----:B------:R-:W-:-:S03]  /*373d0*/  IMAD.MOV.U32 R28, RZ, RZ, R2 ;  /* 0x000000ffff1c7224 */ /* 0x000fc600078e0002 */
[----:B------:R-:W2:Y:S01]  /*373e0*/  LDL.LU R2, [R1+0x2e34] ;  /* 0x002e340001027983 */ /* 0x000ea20000300800 */
[----:B------:R-:W-:-:S03]  /*373f0*/  IMAD.MOV.U32 R29, RZ, RZ, R3 ;  /* 0x000000ffff1d7224 */ /* 0x000fc600078e0003 */
[----:B------:R-:W2:Y:S04]  /*37400*/  LDL.LU R3, [R1+0x2e30] ;  /* 0x002e300001037983 */ /* 0x000ea80000300800 */
[----:B------:R-:W-:Y:S01]  /*37410*/  STL.64 [R1+0x2d98], R28 ;  /* 0x002d981c01007387 */ /* 0x000fe20000100a00 */
[----:B------:R-:W-:Y:S02]  /*37420*/  IMAD.MOV.U32 R20, RZ, RZ, R7 ;  /* 0x000000ffff147224 */ /* 0x000fe400078e0007 */
[----:B------:R-:W-:Y:S01]  /*37430*/  IMAD.MOV.U32 R21, RZ, RZ, R6 ;  /* 0x000000ffff157224 */ /* 0x000fe200078e0006 */
[----:B------:R-:W2:Y:S04]  /*37440*/  LDL.LU R7, [R1+0x2e2c] ;  /* 0x002e2c0001077983 */ /* 0x000ea80000300800 */
[----:B------:R-:W2:Y:S04]  /*37450*/  LDL.LU R6, [R1+0x2e28] ;  /* 0x002e280001067983 */ /* 0x000ea80000300800 */
[----:B------:R-:W-:Y:S01]  /*37460*/  STL.64 [R1+0x2da0], R20 ;  /* 0x002da01401007387 */ /* 0x000fe20000100a00 */
[----:B---3--:R-:W-:-:S02]  /*37470*/  IMAD.MOV.U32 R57, RZ, RZ, R61 ;  /* 0x000000ffff397224 */ /* 0x008fc400078e003d */
[----:B----4-:R-:W-:Y:S02]  /*37480*/  IMAD.MOV.U32 R56, RZ, RZ, R14 ;  /* 0x000000ffff387224 */ /* 0x010fe400078e000e */
[----:B------:R-:W3:Y:S04]  /*37490*/  LDL.LU R14, [R1+0x2e24] ;  /* 0x002e2400010e7983 */ /* 0x000ee80000300800 */
[----:B------:R-:W4:Y:S04]  /*374a0*/  LDL.LU R61, [R1+0x2e20] ;  /* 0x002e2000013d7983 */ /* 0x000f280000300800 */
[----:B------:R-:W4:Y:S04]  /*374b0*/  LDL.64 R48, [R1+0xd0] ;  /* 0x0000d00001307983 */ /* 0x000f280000100a00 */
[----:B------:R0:W-:Y:S01]  /*374c0*/  STL.64 [R1+0x2da8], R56 ;  /* 0x002da83801007387 */ /* 0x0001e20000100a00 */
[----:B--2---:R-:W-:-:S02]  /*374d0*/  IMAD.MOV.U32 R36, RZ, RZ, R3 ;  /* 0x000000ffff247224 */ /* 0x004fc400078e0003 */
[----:B------:R-:W-:Y:S01]  /*374e0*/  IMAD.MOV.U32 R37, RZ, RZ, R2 ;  /* 0x000000ffff257224 */ /* 0x000fe200078e0002 */
[----:B------:R-:W2:Y:S04]  /*374f0*/  LDL.LU R3, [R1+0x2e1c] ;  /* 0x002e1c0001037983 */ /* 0x000ea80000300800 */
[----:B------:R-:W2:Y:S01]  /*37500*/  LDL.LU R2, [R1+0x2e18] ;  /* 0x002e180001027983 */ /* 0x000ea20000300800 */
[----:B------:R-:W-:Y:S03]  /*37510*/  HMMA.16816.F32 R16, R52, R40, R16 ;  /* 0x000000283410723c */ /* 0x000fe60000001810 */
[----:B------:R-:W-:Y:S01]  /*37520*/  STL.64 [R1+0x2db0], R36 ;  /* 0x002db02401007387 */ /* 0x000fe20000100a00 */
[----:B------:R-:W-:-:S02]  /*37530*/  IMAD.MOV.U32 R60, RZ, RZ, R44 ;  /* 0x000000ffff3c7224 */ /* 0x000fc400078e002c */
[----:B------:R-:W-:Y:S02]  /*37540*/  IMAD.MOV.U32 R15, RZ, RZ, R45 ;  /* 0x000000ffff0f7224 */ /* 0x000fe400078e002d */
[----:B0-----:R-:W-:Y:S02]  /*37550*/  IMAD.MOV.U32 R56, RZ, RZ, R6 ;  /* 0x000000ffff387224 */ /* 0x001fe400078e0006 */
[----:B------:R-:W-:Y:S01]  /*37560*/  IMAD.MOV.U32 R57, RZ, RZ, R7 ;  /* 0x000000ffff397224 */ /* 0x000fe200078e0007 */
[----:B------:R-:W2:Y:S04]  /*37570*/  LDL.LU R6, [R1+0x2e14] ;  /* 0x002e140001067983 */ /* 0x000ea80000300800 */
[----:B------:R-:W2:Y:S04]  /*37580*/  LDL.LU R7, [R1+0x2e10] ;  /* 0x002e100001077983 */ /* 0x000ea80000300800 */
[----:B------:R-:W2:Y:S04]  /*37590*/  LDL R44, [R1+0xa0] ;  /* 0x0000a000012c7983 */ /* 0x000ea80000100800 */
[----:B------:R-:W2:Y:S04]  /*375a0*/  LDL R45, [R1+0xa4] ;  /* 0x0000a400012d7983 */ /* 0x000ea80000100800 */
[----:B------:R-:W2:Y:S04]  /*375b0*/  LDL.64 R24, [R1+0xc0] ;  /* 0x0000c00001187983 */ /* 0x000ea80000100a00 */
[----:B------:R-:W2:Y:S04]  /*375c0*/  LDL.64 R32, [R1+0xb0] ;  /* 0x0000b00001207983 */ /* 0x000ea80000100a00 */
[----:B------:R3:W-:Y:S02]  /*375d0*/  STL.64 [R1+0x2db8], R56 ;  /* 0x002db83801007387 */ /* 0x0007e40000100a00 */
[----:B---3--:R-:W-:-:S02]  /*375e0*/  IMAD.MOV.U32 R57, RZ, RZ, R14 ;  /* 0x000000ffff397224 */ /* 0x008fc400078e000e */
[----:B----4-:R-:W-:-:S05]  /*375f0*/  IMAD.MOV.U32 R56, RZ, RZ, R61 ;  /* 0x000000ffff387224 */ /* 0x010fca00078e003d */
[----:B------:R-:W-:Y:S04]  /*37600*/  STL.64 [R1+0x2dd0], R56 ;  /* 0x002dd03801007387 */ /* 0x000fe80000100a00 */
[----:B------:R-:W-:Y:S04]  /*37610*/  STL [R1+0x2cfc], R10 ;  /* 0x002cfc0a01007387 */ /* 0x000fe80000100800 */
[----:B------:R0:W-:Y:S04]  /*37620*/  STL.64 [R1+0x230], R16 ;  /* 0x0002301001007387 */ /* 0x0001e80000100a00 */
[----:B------:R1:W-:Y:S04]  /*37630*/  STL.64 [R1+0x238], R18 ;  /* 0x0002381201007387 */ /* 0x0003e80000100a00 */
[----:B------:R-:W3:Y:S04]  /*37640*/  LDL.LU.64 R36, [R1+0x220] ;  /* 0x0002200001247983 */ /* 0x000ee80000300a00 */
[----:B------:R-:W3:Y:S01]  /*37650*/  LDL.LU.64 R38, [R1+0x228] ;  /* 0x0002280001267983 */ /* 0x000ee20000300a00 */
[----:B------:R-:W-:-:S02]  /*37660*/  IMAD.MOV.U32 R14, RZ, RZ, R40 ;  /* 0x000000ffff0e7224 */ /* 0x000fc400078e0028 */
[----:B------:R-:W-:Y:S02]  /*37670*/  IMAD.MOV.U32 R61, RZ, RZ, R41 ;  /* 0x000000ffff3d7224 */ /* 0x000fe400078e0029 */
[----:B--2---:R-:W-:Y:S02]  /*37680*/  IMAD.MOV.U32 R40, RZ, RZ, R2 ;  /* 0x000000ffff287224 */ /* 0x004fe400078e0002 */
[----:B------:R-:W-:Y:S01]  /*37690*/  IMAD.MOV.U32 R41, RZ, RZ, R3 ;  /* 0x000000ffff297224 */ /* 0x000fe200078e0003 */
[----:B------:R-:W2:Y:S04]  /*376a0*/  LDL.LU R2, [R1+0x2e0c] ;  /* 0x002e0c0001027983 */ /* 0x000ea80000300800 */
[----:B------:R-:W4:Y:S04]  /*376b0*/  LDL.LU R3, [R1+0x2e08] ;  /* 0x002e080001037983 */ /* 0x000f280000300800 */
[----:B------:R0:W-:Y:S04]  /*376c0*/  STL.64 [R1+0x2dd8], R40 ;  /* 0x002dd82801007387 */ /* 0x0001e80000100a00 */
[----:B------:R-:W2:Y:S04]  /*376d0*/  LDL.LU.64 R28, [R1+0x760] ;  /* 0x00076000011c7983 */ /* 0x000ea80000300a00 */
[----:B------:R-:W2:Y:S04]  /*376e0*/  LDL.LU.64 R30, [R1+0x768] ;  /* 0x00076800011e7983 */ /* 0x000ea80000300a00 */
[----:B------:R-:W2:Y:S04]  /*376f0*/  LDL.LU.64 R20, [R1+0x750] ;  /* 0x0007500001147983 */ /* 0x000ea80000300a00 */
[----:B------:R-:W2:Y:S04]  /*37700*/  LDL.LU.64 R22, [R1+0x758] ;  /* 0x0007580001167983 */ /* 0x000ea80000300a00 */
[----:B0-----:R-:W2:Y:S04]  /*37710*/  LDL.LU.64 R16, [R1+0x740] ;  /* 0x0007400001107983 */ /* 0x001ea80000300a00 */
[----:B-1----:R-:W2:Y:S01]  /*37720*/  LDL.LU.64 R18, [R1+0x748] ;  /* 0x0007480001127983 */ /* 0x002ea20000300a00 */
[----:B------:R-:W-:-:S02]  /*37730*/  IMAD.MOV.U32 R40, RZ, RZ, R7 ;  /* 0x000000ffff287224 */ /* 0x000fc400078e0007 */
[----:B------:R-:W-:Y:S02]  /*37740*/  IMAD.MOV.U32 R41, RZ, RZ, R6 ;  /* 0x000000ffff297224 */ /* 0x000fe400078e0006 */
[----:B------:R-:W-:-:S03]  /*37750*/  IMAD.MOV.U32 R10, RZ, RZ, R48 ;  /* 0x000000ffff0a7224 */ /* 0x000fc600078e0030 */
[----:B------:R-:W-:Y:S04]  /*37760*/  STL.64 [R1+0x2df0], R40 ;  /* 0x002df02801007387 */ /* 0x000fe80000100a00 */
[----:B------:R-:W-:Y:S04]  /*37770*/  STL.64 [R1+0x2dc8], R14 ;  /* 0x002dc80e01007387 */ /* 0x000fe80000100a00 */
[----:B------:R3:W-:Y:S02]  /*37780*/  STL.64 [R1+0x2dc0], R12 ;  /* 0x002dc00c01007387 */ /* 0x0007e40000100a00 */
[----:B---3--:R-:W-:Y:S02]  /*37790*/  HMMA.16816.F32 R12, R52, R48, R36 ;  /* 0x00000030340c723c */ /* 0x008fe40000001824 */
[----:B------:R-:W0:-:S15]  /*377a0*/  LDSM.16.MT88.4 R48, [R0+UR5+0x4000] ;  /* 0x004000050030783b */ /* 0x000e1e0008004200 */
[----:B------:R-:W-:Y:S02]  /*377b0*/  NOP ;  /* 0x0000000000007918 */ /* 0x000fe40000000000 */
[----:B------:R-:W-:Y:S04]  /*377c0*/  STL.64 [R1+0x220], R12 ;  /* 0x0002200c01007387 */ /* 0x000fe80000100a00 */
[----:B------:R-:W-:Y:S04]  /*377d0*/  STL.64 [R1+0x228], R14 ;  /* 0x0002280e01007387 */ /* 0x000fe80000100a00 */
[----:B------:R-:W-:Y:S04]  /*377e0*/  STL.64 [R1+0x2de8], R10 ;  /* 0x002de80a01007387 */ /* 0x000fe80000100a00 */
[----:B------:R2:W-:Y:S02]  /*377f0*/  STL.64 [R1+0x2de0], R8 ;  /* 0x002de00801007387 */ /* 0x0005e40000100a00 */
[----:B--2---:R-:W-:Y:S02]  /*37800*/  HMMA.16816.F32 R8, R52, R24, R28 ;  /* 0x000000183408723c */ /* 0x004fe4000000181c */
[----:B0-----:R-:W-:Y:S04]  /*37810*/  STL.64 [R1+0x2e00], R50 ;  /* 0x002e003201007387 */ /* 0x001fe80000100a00 */
[----:B------:R-:W-:-:S13]  /*37820*/  STL.64 [R1+0x2df8], R48 ;  /* 0x002df83001007387 */ /* 0x000fda0000100a00 */
[----:B------:R-:W-:Y:S04]  /*37830*/  STL.64 [R1+0x760], R8 ;  /* 0x0007600801007387 */ /* 0x000fe80000100a00 */
[----:B------:R0:W-:Y:S02]  /*37840*/  STL.64 [R1+0x768], R10 ;  /* 0x0007680a01007387 */ /* 0x0001e40000100a00 */
[----:B0-----:R-:W-:-:S15]  /*37850*/  HMMA.16816.F32 R8, R52, R32, R20 ;  /* 0x000000203408723c */ /* 0x001fde0000001814 */
[----:B------:R-:W-:-:S04]  /*37860*/  NOP ;  /* 0x0000000000007918 */ /* 0x000fc80000000000 */
[----:B------:R-:W-:Y:S04]  /*37870*/  STL.64 [R1+0x750], R8 ;  /* 0x0007500801007387 */ /* 0x000fe80000100a00 */
[----:B------:R0:W-:Y:S04]  /*37880*/  STL.64 [R1+0x758], R10 ;  /* 0x0007580a01007387 */ /* 0x0001e80000100a00 */
[----:B------:R-:W2:Y:S04]  /*37890*/  LDL.LU.64 R48, [R1+0x730] ;  /* 0x0007300001307983 */ /* 0x000ea80000300a00 */
[----:B------:R-:W2:Y:S01]  /*378a0*/  LDL.LU.64 R50, [R1+0x738] ;  /* 0x0007380001327983 */ /* 0x000ea20000300a00 */
[----:B0-----:R-:W-:Y:S01]  /*378b0*/  HMMA.16816.F32 R8, R52, R44, R16 ;  /* 0x0000002c3408723c */ /* 0x001fe20000001810 */
[----:B----4-:R-:W-:-:S02]  /*378c0*/  IMAD.MOV.U32 R40, RZ, RZ, R3 ;  /* 0x000000ffff287224 */ /* 0x010fc400078e0003 */
[----:B------:R-:W-:Y:S02]  /*378d0*/  IMAD.MOV.U32 R41, RZ, RZ, R2 ;  /* 0x000000ffff297224 */ /* 0x000fe400078e0002 */
[----:B------:R-:W-:Y:S02]  /*378e0*/  IMAD.MOV.U32 R3, RZ, RZ, R24 ;  /* 0x000000ffff037224 */ /* 0x000fe400078e0018 */
[----:B------:R-:W-:-:S12]  /*378f0*/  IMAD.MOV.U32 R2, RZ, RZ, R25 ;  /* 0x000000ffff027224 */ /* 0x000fd800078e0019 */
[----:B------:R0:W-:Y:S04]  /*37900*/  STL.64 [R1+0x740], R8 ;  /* 0x0007400801007387 */ /* 0x0001e80000100a00 */
[----:B------:R1:W-:Y:S04]  /*37910*/  STL.64 [R1+0x748], R10 ;  /* 0x0007480a01007387 */ /* 0x0003e80000100a00 */
        /* <DEDUP_REMOVED lines=35> */
[----:B------:R-:W4:-:S15]  /*37b50*/  LDL.LU.64 R56, [R1+0x2dd0] ;  /* 0x002dd00001387983 */ /* 0x000f1e0000300a00 */
[----:B------:R-:W-:Y:S02]  /*37b60*/  NOP ;  /* 0x0000000000007918 */ /* 0x000fe40000000000 */
[----:B------:R0:W-:Y:S04]  /*37b70*/  STL.64 [R1+0x710], R40 ;  /* 0x0007102801007387 */ /* 0x0001e80000100a00 */
[----:B------:R1:W-:Y:S04]  /*37b80*/  STL.64 [R1+0x718], R42 ;  /* 0x0007182a01007387 */ /* 0x0003e80000100a00 */
[----:B0-----:R-:W2:Y:S04]  /*37b90*/  LDL.LU.64 R40, [R1+0x680] ;  /* 0x0006800001287983 */ /* 0x001ea80000300a00 */
[----:B-1----:R-:W2:Y:S01]  /*37ba0*/  LDL.LU.64 R42, [R1+0x688] ;  /* 0x00068800012a7983 */ /* 0x002ea20000300a00 */
[----:B----4-:R-:W-:Y:S03]  /*37bb0*/  HMMA.16816.F32 R56, R52, R56, R12 ;  /* 0x000000383438723c */ /* 0x010fe6000000180c */
[----:B------:R-:W4:Y:S04]  /*37bc0*/  LDL.LU.64 R14, [R1+0x2dc8] ;  /* 0x002dc800010e7983 */ /* 0x000f280000300a00 */
        /* <DEDUP_REMOVED lines=10> */
[----:B--2---:R-:W-:Y:S03]  /*37c70*/  HMMA.16816.F32 R36, R52, R36, R20 ;  /* 0x000000243424723c */ /* 0x004fe60000001814 */
[----:B------:R-:W2:-:S15]  /*37c80*/  LDL.LU.64 R20, [R1+0x2da0] ;  /* 0x002da00001147983 */ /* 0x000e9e0000300a00 */
[----:B------:R-:W-:Y:S01]  /*37c90*/  NOP ;  /* 0x0000000000007918 */ /* 0x000fe20000000000 */
[----:B------:R0:W-:Y:S01]  /*37ca0*/  STL.64 [R1+0x6e0], R36 ;  /* 0x0006e02401007387 */ /* 0x0001e20000100a00 */
[C---:B-1----:R-:W-:Y:S03]  /*37cb0*/  HMMA.16816.F32 R56, R52.reuse, R56, R28 ;  /* 0x000000383438723c */ /* 0x042fe6000000181c */
[----:B------:R1:W-:Y:S04]  /*37cc0*/  STL.64 [R1+0x6e8], R38 ;  /* 0x0006e82601007387 */ /* 0x0003e80000100a00 */
[----:B0-----:R-:W3:Y:S04]  /*37cd0*/  LDL.LU.64 R36, [R1+0x670] ;  /* 0x0006700001247983 */ /* 0x001ee80000300a00 */
[----:B-1----:R-:W3:Y:S04]  /*37ce0*/  LDL.LU.64 R38, [R1+0x678] ;  /* 0x0006780001267983 */ /* 0x002ee80000300a00 */
[----:B------:R-:W3:Y:S04]  /*37cf0*/  LDL.LU.64 R28, [R1+0x2d98] ;  /* 0x002d9800011c7983 */ /* 0x000ee80000300a00 */
[----:B------:R0:W-:Y:S04]  /*37d00*/  STL.64 [R1+0x6d0], R56 ;  /* 0x0006d03801007387 */ /* 0x0001e80000100a00 */
[----:B------:R-:W-:Y:S04]  /*37d10*/  STL.64 [R1+0x6d8], R58 ;  /* 0x0006d83a01007387 */ /* 0x000fe80000100a00 */
[----:B0-----:R-:W4:Y:S01]  /*37d20*/  LDL.LU.64 R56, [R1+0x2d90] ;  /* 0x002d900001387983 */ /* 0x001f220000300a00 */
[----:B--2---:R-:W-:Y:S03]  /*37d30*/  HMMA.16816.F32 R20, R52, R20, R16 ;  /* 0x000000143414723c */ /* 0x004fe60000001810 */
[----:B------:R-:W2:Y:S04]  /*37d40*/  LDL.LU.64 R18, [R1+0x2d88] ;  /* 0x002d880001127983 */ /* 0x000ea80000300a00 */
[----:B------:R-:W2:-:S12]  /*37d50*/  LDL.LU.64 R16, [R1+0x2d80] ;  /* 0x002d800001107983 */ /* 0x000e980000300a00 */
[----:B------:R0:W-:Y:S04]  /*37d60*/  STL.64 [R1+0x6c0], R20 ;  /* 0x0006c01401007387 */ /* 0x0001e80000100a00 */
[----:B------:R1:W-:Y:S04]  /*37d70*/  STL.64 [R1+0x6c8], R22 ;  /* 0x0006c81601007387 */ /* 0x0003e80000100a00 */
[----:B0-----:R-:W2:Y:S04]  /*37d80*/  LDL.LU.64 R20, [R1+0x650] ;  /* 0x0006500001147983 */ /* 0x001ea80000300a00 */
[----:B-1----:R-:W2:Y:S01]  /*37d90*/  LDL.LU.64 R22, [R1+0x658] ;  /* 0x0006580001167983 */ /* 0x002ea20000300a00 */
[C---:B---3--:R-:W-:Y:S03]  /*37da0*/  HMMA.16816.F32 R28, R52.reuse, R28, R24 ;  /* 0x0000001c341c723c */ /* 0x048fe60000001818 */
[----:B------:R-:W3:Y:S04]  /*37db0*/  LDL.LU.64 R26, [R1+0x2d78] ;  /* 0x002d7800011a7983 */ /* 0x000ee80000300a00 */
[----:B------:R-:W2:Y:S01]  /*37dc0*/  LDL.LU.64 R24, [R1+0x2d70] ;  /* 0x002d700001187983 */ /* 0x000ea20000300a00 */
[C---:B----4-:R-:W-:Y:S11]  /*37dd0*/  HMMA.16816.F32 R56, R52.reuse, R56, R32 ;  /* 0x000000383438723c */ /* 0x050ff60000001820 */
[----:B------:R-:W-:Y:S04]  /*37de0*/  STL.64 [R1+0x6b0], R28 ;  /* 0x0006b01c01007387 */ /* 0x000fe80000100a00 */
[----:B------:R0:W-:Y:S04]  /*37df0*/  STL.64 [R1+0x6b8], R30 ;  /* 0x0006b81e01007387 */ /* 0x0001e80000100a00 */
[----:B0-----:R-:W4:Y:S04]  /*37e00*/  LDL.LU.64 R30, [R1+0x2d68] ;  /* 0x002d6800011e7983 */ /* 0x001f280000300a00 */
[----:B------:R-:W2:Y:S04]  /*37e10*/  LDL.LU.64 R28, [R1+0x2d60] ;  /* 0x002d6000011c7983 */ /* 0x000ea80000300a00 */
        /* <DEDUP_REMOVED lines=14> */
[----:B0-----:R-:W3:Y:S04]  /*37f00*/  LDL.LU.64 R56, [R1+0x640] ;  /* 0x0006400001387983 */ /* 0x001ee80000300a00 */
[----:B------:R-:W3:Y:S01]  /*37f10*/  LDL.LU.64 R58, [R1+0x648] ;  /* 0x00064800013a7983 */ /* 0x000ee20000300a00 */
        /* <DEDUP_REMOVED lines=15> */
[----:B------:R-:W3:Y:S04]  /*38010*/  LDL.LU.64 R36, [R1+0x2d10] ;  /* 0x002d100001247983 */ /* 0x000ee80000300a00 */
[----:B------:R-:W-:Y:S04]  /*38020*/  STL.64 [R1+0x2c40], R42 ;  /* 0x002c402a01007387 */ /* 0x000fe80000100a00 */
[----:B------:R3:W-:Y:S02]  /*38030*/  STL.64 [R1+0x2c38], R40 ;  /* 0x002c382801007387 */ /* 0x0007e40000100a00 */
[C---:B---3--:R-:W-:Y:S02]  /*38040*/  HMMA.16816.F32 R40, R52.reuse, R36, R44 ;  /* 0x000000243428723c */ /* 0x048fe4000000182c */
[----:B--2---:R-:W-:Y:S04]  /*38050*/  STL.64 [R1+0x2c70], R38 ;  /* 0x002c702601007387 */ /* 0x004fe80000100a00 */
[----:B------:R0:W-:Y:S02]  /*38060*/  STL.64 [R1+0x2c68], R36 ;  /* 0x002c682401007387 */ /* 0x0001e40000100a00 */
[C---:B0-----:R-:W-:Y:S11]  /*38070*/  HMMA.16816.F32 R36, R52.reuse, R32, R20 ;  /* 0x000000203424723c */ /* 0x041ff60000001814 */
[----:B------:R0:W-:Y:S04]  /*38080*/  STL.64 [R1+0x660], R40 ;  /* 0x0006602801007387 */ /* 0x0001e80000100a00 */
[----:B------:R1:W-:Y:S04]  /*38090*/  STL.64 [R1+0x668], R42 ;  /* 0x0006682a01007387 */ /* 0x0003e80000100a00 */
[----:B------:R-:W2:Y:S04]  /*380a0*/  LDL.LU.64 R20, [R1+0x630] ;  /* 0x0006300001147983 */ /* 0x000ea80000300a00 */
[----:B------:R-:W2:Y:S04]  /*380b0*/  LDL.LU.64 R22, [R1+0x638] ;  /* 0x0006380001167983 */ /* 0x000ea80000300a00 */
[----:B------:R-:W-:Y:S04]  /*380c0*/  STL.64 [R1+0x650], R36 ;  /* 0x0006502401007387 */ /* 0x000fe80000100a00 */
[----:B------:R-:W-:Y:S04]  /*380d0*/  STL.64 [R1+0x658], R38 ;  /* 0x0006582601007387 */ /* 0x000fe80000100a00 */
[----:B------:R-:W3:Y:S04]  /*380e0*/  LDL.LU.64 R44, [R1+0x610] ;  /* 0x00061000012c7983 */ /* 0x000ee80000300a00 */
[----:B------:R-:W3:Y:S04]  /*380f0*/  LDL.LU.64 R46, [R1+0x618] ;  /* 0x00061800012e7983 */ /* 0x000ee80000300a00 */
[----:B------:R-:W-:Y:S04]  /*38100*/  STL.64 [R1+0x2c80], R34 ;  /* 0x002c802201007387 */ /* 0x000fe80000100a00 */
[----:B------:R4:W-:Y:S04]  /*38110*/  STL.64 [R1+0x2c78], R32 ;  /* 0x002c782001007387 */ /* 0x0009e80000100a00 */
[----:B0-----:R-:W3:Y:S04]  /*38120*/  LDL.LU.64 R40, [R1+0x600] ;  /* 0x0006000001287983 */ /* 0x001ee80000300a00 */
[----:B-1----:R-:W3:Y:S01]  /*38130*/  LDL.LU.64 R42, [R1+0x608] ;  /* 0x00060800012a7983 */ /* 0x002ee20000300a00 */
[----:B----4-:R-:W-:-:S15]  /*38140*/  HMMA.16816.F32 R32, R52, R28, R56 ;  /* 0x0000001c3420723c */ /* 0x010fde0000001838 */
[----:B------:R-:W-:-:S04]  /*38150*/  NOP ;  /* 0x0000000000007918 */ /* 0x000fc80000000000 */
[----:B------:R0:W-:Y:S04]  /*38160*/  STL.64 [R1+0x640], R32 ;  /* 0x0006402001007387 */ /* 0x0001e80000100a00 */
[----:B------:R1:W-:Y:S04]  /*38170*/  STL.64 [R1+0x648], R34 ;  /* 0x0006482201007387 */ /* 0x0003e80000100a00 */
[----:B0-----:R-:W4:Y:S04]  /*38180*/  LDL.LU.64 R32, [R1+0x5f0] ;  /* 0x0005f00001207983 */ /* 0x001f280000300a00 */
[----:B-1----:R-:W4:Y:S04]  /*38190*/  LDL.LU.64 R34, [R1+0x5f8] ;  /* 0x0005f80001227983 */ /* 0x002f280000300a00 */
[----:B------:R-:W3:Y:S04]  /*381a0*/  LDL.LU.64 R36, [R1+0x210] ;  /* 0x0002100001247983 */ /* 0x000ee80000300a00 */
[----:B------:R-:W3:Y:S04]  /*381b0*/  LDL.LU.64 R38, [R1+0x218] ;  /* 0x0002180001267983 */ /* 0x000ee80000300a00 */
[----:B------:R-:W3:Y:S04]  /*381c0*/  LDL.LU.64 R56, [R1+0x130] ;  /* 0x0001300001387983 */ /* 0x000ee80000300a00 */
        /* <DEDUP_REMOVED lines=16> */
[----:B------:R-:W-:Y:S04]  /*382d0*/  STL.64 [R1+0x620], R24 ;  /* 0x0006201801007387 */ /* 0x000fe80000100a00 */
[----:B------:R0:W-:Y:S04]  /*382e0*/  STL.64 [R1+0x628], R26 ;  /* 0x0006281a01007387 */ /* 0x0001e80000100a00 */
[----:B------:R-:W-:Y:S04]  /*382f0*/  STL.64 [R1+0x2cc0], R18 ;  /* 0x002cc01201007387 */ /* 0x000fe80000100a00 */
[----:B------:R4:W-:Y:S01]  /*38300*/  STL.64 [R1+0x2cb8], R16 ;  /* 0x002cb81001007387 */ /* 0x0009e20000100a00 */
[C---:B0-----:R-:W-:Y:S08]  /*38310*/  HMMA.16816.F32 R24, R52.reuse, R12, R40 ;  /* 0x0000000c3418723c */ /* 0x041ff00000001828 */
[C---:B----4-:R-:W-:Y:S01]  /*38320*/  HMMA.16816.F32 R16, R52.reuse, R8, R32 ;  /* 0x000000083410723c */ /* 0x050fe20000001820 */
[----:B------:R0:W-:Y:S04]  /*38330*/  STL.64 [R1+0x610], R20 ;  /* 0x0006101401007387 */ /* 0x0001e80000100a00 */
[----:B------:R-:W-:Y:S04]  /*38340*/  STL.64 [R1+0x618], R22 ;  /* 0x0006181601007387 */ /* 0x000fe80000100a00 */
[----:B0-----:R-:W2:Y:S04]  /*38350*/  LDL.LU.64 R20, [R1+0x120] ;  /* 0x0001200001147983 */ /* 0x001ea80000300a00 */
[----:B------:R-:W-:Y:S04]  /*38360*/  STL.64 [R1+0x600], R24 ;  /* 0x0006001801007387 */ /* 0x000fe80000100a00 */
[----:B------:R-:W-:Y:S04]  /*38370*/  STL.64 [R1+0x608], R26 ;  /* 0x0006081a01007387 */ /* 0x000fe80000100a00 */
[----:B------:R-:W3:Y:S04]  /*38380*/  LDL.LU.64 R32, [R1+0x1100] ;  /* 0x0011000001207983 */ /* 0x000ee80000300a00 */
[----:B------:R-:W3:Y:S04]  /*38390*/  LDL.LU.64 R34, [R1+0x1108] ;  /* 0x0011080001227983 */ /* 0x000ee80000300a00 */
[----:B------:R-:W-:Y:S04]  /*383a0*/  STL.64 [R1+0x5f0], R16 ;  /* 0x0005f01001007387 */ /* 0x000fe80000100a00 */
[----:B------:R0:W-:Y:S02]  /*383b0*/  STL.64 [R1+0x5f8], R18 ;  /* 0x0005f81201007387 */ /* 0x0001e40000100a00 */
[----:B0-----:R-:W-:Y:S02]  /*383c0*/  HMMA.16816.F32 R16, R52, R4, R36 ;  /* 0x000000043410723c */ /* 0x001fe40000001824 */
[----:B------:R-:W-:Y:S01]  /*383d0*/  STL [R1+0x2c2c], R9 ;  /* 0x002c2c0901007387 */ /* 0x000fe20000100800 */
[----:B------:R-:W-:-:S03]  /*383e0*/  IMAD.MOV.U32 R36, RZ, RZ, R10 ;  /* 0x000000ffff247224 */ /* 0x000fc600078e000a */
[----:B------:R-:W4:-:S13]  /*383f0*/  LDL.LU R10, [R1+0x2cfc] ;  /* 0x002cfc00010a7983 */ /* 0x000f1a0000300800 */
[----:B------:R-:W-:Y:S04]  /*38400*/  STL.64 [R1+0x210], R16 ;  /* 0x0002101001007387 */ /* 0x000fe80000100a00 */
[----:B------:R-:W-:Y:S04]  /*38410*/  STL.64 [R1+0x218], R18 ;  /* 0x0002181201007387 */ /* 0x000fe80000100a00 */
[----:B------:R-:W2:Y:S01]  /*38420*/  LDL R37, [R1+0xd4] ;  /* 0x0000d40001257983 */ /* 0x000ea20000100800 */
[----:B------:R-:W-:Y:S02]  /*38430*/  IMAD.MOV.U32 R24, RZ, RZ, R14 ;  /* 0x000000ffff187224 */ /* 0x000fe400078e000e */
[----:B------:R-:W-:-:S02]  /*38440*/  IMAD.MOV.U32 R40, RZ, RZ, R7 ;  /* 0x000000ffff287224 */ /* 0x000fc400078e0007 */
[----:B------:R-:W-:Y:S01]  /*38450*/  IMAD.MOV.U32 R41, RZ, RZ, R6 ;  /* 0x000000ffff297224 */ /* 0x000fe200078e0006 */
[----:B---3--:R-:W-:Y:S01]  /*38460*/  HMMA.16816.F32 R32, R48, R56, R32 ;  /* 0x000000383020723c */ /* 0x008fe20000001820 */
[----:B--2---:R0:W-:Y:S04]  /*38470*/  STL.64 [R1+0x2cf0], R36 ;  /* 0x002cf02401007387 */ /* 0x0041e80000100a00 */
[----:B------:R-:W2:Y:S04]  /*38480*/  LDL.LU R14, [R1+0x2cf8] ;  /* 0x002cf800010e7983 */ /* 0x000ea80000300800 */
[----:B0-----:R-:W3:Y:S04]  /*38490*/  LDL.LU.64 R36, [R1+0x110] ;  /* 0x0001100001247983 */ /* 0x001ee80000300a00 */
[----:B------:R-:W3:Y:S04]  /*384a0*/  LDL.LU.64 R16, [R1+0x10b0] ;  /* 0x0010b00001107983 */ /* 0x000ee80000300a00 */
[----:B------:R-:W3:Y:S04]  /*384b0*/  LDL.LU.64 R18, [R1+0x10b8] ;  /* 0x0010b80001127983 */ /* 0x000ee80000300a00 */
[----:B------:R-:W3:Y:S04]  /*384c0*/  LDL.64 R44, [R1+0xa0] ;  /* 0x0000a000012c7983 */ /* 0x000ee80000100a00 */
[----:B------:R-:W-:Y:S04]  /*384d0*/  STL [R1+0x2c28], R4 ;  /* 0x002c280401007387 */ /* 0x000fe80000100800 */
[----:B------:R0:W-:Y:S04]  /*384e0*/  STL [R1+0x2c24], R5 ;  /* 0x002c240501007387 */ /* 0x0001e80000100800 */
[----:B------:R-:W-:Y:S04]  /*384f0*/  STL.64 [R1+0x1100], R32 ;  /* 0x0011002001007387 */ /* 0x000fe80000100a00 */
[----:B------:R-:W-:Y:S04]  /*38500*/  STL.64 [R1+0x1108], R34 ;  /* 0x0011082201007387 */ /* 0x000fe80000100a00 */
[----:B0-----:R-:W3:Y:S04]  /*38510*/  LDL.LU.64 R4, [R1+0x1070] ;  /* 0x0010700001047983 */ /* 0x001ee80000300a00 */
[----:B------:R-:W3:Y:S01]  /*38520*/  LDL.LU.64 R6, [R1+0x1078] ;  /* 0x0010780001067983 */ /* 0x000ee20000300a00 */
[----:B------:R-:W-:-:S02]  /*38530*/  IMAD.MOV.U32 R29, RZ, RZ, R15 ;  /* 0x000000ffff1d7224 */ /* 0x000fc400078e000f */
[----:B------:R-:W-:Y:S02]  /*38540*/  IMAD.MOV.U32 R15, RZ, RZ, R56 ;  /* 0x000000ffff0f7224 */ /* 0x000fe400078e0038 */
[----:B------:R-:W-:Y:S02]  /*38550*/  IMAD.MOV.U32 R9, RZ, RZ, R57 ;  /* 0x000000ffff097224 */ /* 0x000fe400078e0039 */
[----:B------:R-:W3:Y:S01]  /*38560*/  LDL.LU.64 R56, [R1+0x90] ;  /* 0x0000900001387983 */ /* 0x000ee20000300a00 */
[----:B------:R-:W-:Y:S02]  /*38570*/  IMAD.MOV.U32 R52, RZ, RZ, R11 ;  /* 0x000000ffff347224 */ /* 0x000fe400078e000b */
[----:B----4-:R-:W-:Y:S02]  /*38580*/  IMAD.MOV.U32 R53, RZ, RZ, R10 ;  /* 0x000000ffff357224 */ /* 0x010fe400078e000a */
[----:B------:R-:W-:Y:S02]  /*38590*/  IMAD.MOV.U32 R11, RZ, RZ, R20 ;  /* 0x000000ffff0b7224 */ /* 0x000fe400078e0014 */
[----:B------:R-:W-:Y:S01]  /*385a0*/  IMAD.MOV.U32 R10, RZ, RZ, R21 ;  /* 0x000000ffff0a7224 */ /* 0x000fe200078e0015 */
[----:B--2---:R-:W-:Y:S01]  /*385b0*/  STL.64 [R1+0x2cd0], R14 ;  /* 0x002cd00e01007387 */ /* 0x004fe20000100a00 */
[C---:B---3--:R-:W-:Y:S03]  /*385c0*/  HMMA.16816.F32 R16, R48.reuse, R20, R16 ;  /* 0x000000143010723c */ /* 0x048fe60000001810 */
[----:B------:R0:W-:Y:S04]  /*385d0*/  STL.64 [R1+0x2cc8], R12 ;  /* 0x002cc80c01007387 */ /* 0x0001e80000100a00 */
[----:B0-----:R-:W2:Y:S01]  /*385e0*/  LDL.LU.64 R12, [R1+0x3c0] ;  /* 0x0003c000010c7983 */ /* 0x001ea20000300a00 */
[----:B------:R-:W-:Y:S03]  /*385f0*/  HMMA.16816.F32 R4, R48, R36, R4 ;  /* 0x000000243004723c */ /* 0x000fe60000001804 */
[----:B------:R-:W2:Y:S08]  /*38600*/  LDL.LU.64 R14, [R1+0x3c8] ;  /* 0x0003c800010e7983 */ /* 0x000eb00000300a00 */
[----:B------:R0:W-:Y:S04]  /*38610*/  STL.64 [R1+0x10b0], R16 ;  /* 0x0010b01001007387 */ /* 0x0001e80000100a00 */
[----:B------:R1:W-:Y:S04]  /*38620*/  STL.64 [R1+0x10b8], R18 ;  /* 0x0010b81201007387 */ /* 0x0003e80000100a00 */
[----:B0-----:R-:W3:Y:S04]  /*38630*/  LDL.LU.64 R16, [R1+0x3a0] ;  /* 0x0003a00001107983 */ /* 0x001ee80000300a00 */
[----:B-1----:R-:W3:Y:S04]  /*38640*/  LDL.LU.64 R18, [R1+0x3a8] ;  /* 0x0003a80001127983 */ /* 0x002ee80000300a00 */
[----:B------:R-:W4:Y:S04]  /*38650*/  LDL.LU.64 R20, [R1+0x390] ;  /* 0x0003900001147983 */ /* 0x000f280000300a00 */
[----:B------:R-:W4:Y:S04]  /*38660*/  LDL.LU.64 R22, [R1+0x398] ;  /* 0x0003980001167983 */ /* 0x000f280000300a00 */
[----:B------:R-:W-:Y:S04]  /*38670*/  STL.64 [R1+0x2ce0], R10 ;  /* 0x002ce00a01007387 */ /* 0x000fe80000100a00 */
[----:B------:R0:W-:Y:S04]  /*38680*/  STL.64 [R1+0x2cd8], R8 ;  /* 0x002cd80801007387 */ /* 0x0001e80000100a00 */
[----:B0-----:R-:W4:Y:S04]  /*38690*/  LDL.LU.64 R8, [R1+0x3b0] ;  /* 0x0003b00001087983 */ /* 0x001f280000300a00 */
[----:B------:R-:W4:Y:S04]  /*386a0*/  LDL.LU.64 R10, [R1+0x3b8] ;  /* 0x0003b800010a7983 */ /* 0x000f280000300a00 */
[----:B------:R-:W-:Y:S04]  /*386b0*/  STL.64 [R1+0x1070], R4 ;  /* 0x0010700401007387 */ /* 0x000fe80000100a00 */
[----:B------:R0:W-:Y:S02]  /*386c0*/  STL.64 [R1+0x1078], R6 ;  /* 0x0010780601007387 */ /* 0x0001e40000100a00 */
[----:B0-----:R-:W-:-:S02]  /*386d0*/  IMAD.MOV.U32 R7, RZ, RZ, R36 ;  /* 0x000000ffff077224 */ /* 0x001fc400078e0024 */
[----:B------:R-:W-:Y:S02]  /*386e0*/  IMAD.MOV.U32 R6, RZ, RZ, R37 ;  /* 0x000000ffff067224 */ /* 0x000fe400078e0025 */
[----:B------:R-:W4:Y:S01]  /*386f0*/  LDL.LU.64 R36, [R1+0x2cf0] ;  /* 0x002cf00001247983 */ /* 0x000f220000300a00 */
[----:B------:R-:W-:-:S03]  /*38700*/  IMAD.MOV.U32 R28, RZ, RZ, R60 ;  /* 0x000000ffff1c7224 */ /* 0x000fc600078e003c */
[----:B------:R2:W-:Y:S01]  /*38710*/  STL.64 [R1+0x2ce8], R6 ;  /* 0x002ce80601007387 */ /* 0x0005e20000100a00 */
[----:B------:R-:W-:-:S03]  /*38720*/  IMAD.MOV.U32 R25, RZ, RZ, R61 ;  /* 0x000000ffff197224 */ /* 0x000fc600078e003d */
[C---:B--2---:R-:W-:Y:S01]  /*38730*/  HMMA.16816.F32 R4, R48.reuse, R28, R12 ;  /* 0x0000001c3004723c */ /* 0x044fe2000000180c */
[----:B------:R-:W2:Y:S04]  /*38740*/  LDL.LU.64 R28, [R1+0xbe0] ;  /* 0x000be000011c7983 */ /* 0x000ea80000300a00 */
[----:B------:R-:W2:Y:S03]  /*38750*/  LDL.LU.64 R30, [R1+0xbe8] ;  /* 0x000be800011e7983 */ /* 0x000ea60000300a00 */
[C---:B---3--:R-:W-:Y:S11]  /*38760*/  HMMA.16816.F32 R24, R48.reuse, R24, R16 ;  /* 0x000000183018723c */ /* 0x048ff60000001810 */
[----:B------:R0:W-:Y:S04]  /*38770*/  STL.64 [R1+0x3c0], R4 ;  /* 0x0003c00401007387 */ /* 0x0001e80000100a00 */
[----:B------:R1:W-:Y:S04]  /*38780*/  STL.64 [R1+0x3c8], R6 ;  /* 0x0003c80601007387 */ /* 0x0003e80000100a00 */
[----:B------:R-:W3:Y:S04]  /*38790*/  LDL.LU.64 R12, [R1+0xbd0] ;  /* 0x000bd000010c7983 */ /* 0x000ee80000300a00 */
[----:B------:R-:W3:Y:S04]  /*387a0*/  LDL.LU.64 R14, [R1+0xbd8] ;  /* 0x000bd800010e7983 */ /* 0x000ee80000300a00 */
[----:B0-----:R-:W3:Y:S04]  /*387b0*/  LDL.LU.64 R4, [R1+0xbc0] ;  /* 0x000bc00001047983 */ /* 0x001ee80000300a00 */
[----:B-1----:R-:W3:Y:S01]  /*387c0*/  LDL.LU.64 R6, [R1+0xbc8] ;  /* 0x000bc80001067983 */ /* 0x002ee20000300a00 */
[C---:B----4-:R-:W-:Y:S03]  /*387d0*/  HMMA.16816.F32 R52, R48.reuse, R52, R8 ;  /* 0x000000343034723c */ /* 0x050fe60000001808 */
[----:B------:R-:W4:Y:S05]  /*387e0*/  LDL.64 R8, [R1+0x80] ;  /* 0x0000800001087983 */ /* 0x000f2a0000100a00 */
[----:B------:R-:W-:Y:S11]  /*387f0*/  HMMA.16816.F32 R20, R48, R36, R20 ;  /* 0x000000243014723c */ /* 0x000ff60000001814 */
[----:B------:R-:W-:Y:S04]  /*38800*/  STL.64 [R1+0x3b0], R52 ;  /* 0x0003b03401007387 */ /* 0x000fe80000100a00 */
[----:B------:R-:W-:Y:S04]  /*38810*/  STL.64 [R1+0x3b8], R54 ;  /* 0x0003b83601007387 */ /* 0x000fe80000100a00 */
[----:B------:R-:W4:Y:S04]  /*38820*/  LDL.LU.64 R16, [R1+0x70] ;  /* 0x0000700001107983 */ /* 0x000f280000300a00 */
[----:B------:R0:W-:Y:S04]  /*38830*/  STL.64 [R1+0x3a0], R24 ;  /* 0x0003a01801007387 */ /* 0x0001e80000100a00 */
[----:B------:R1:W-:Y:S04]  /*38840*/  STL.64 [R1+0x3a8], R26 ;  /* 0x0003a81a01007387 */ /* 0x0003e80000100a00 */
[----:B------:R-:W1:Y:S04]  /*38850*/  LDSM.16.MT88.4 R52, [R0+UR5+0x4080] ;  /* 0x004080050034783b */ /* 0x000e680008004200 */
[----:B0-----:R-:W4:Y:S04]  /*38860*/  LDL.LU.64 R24, [R1+0xbb0] ;  /* 0x000bb00001187983 */ /* 0x001f280000300a00 */
[----:B------:R0:W-:Y:S04]  /*38870*/  STL.64 [R1+0x390], R20 ;  /* 0x0003901401007387 */ /* 0x0001e80000100a00 */
[----:B------:R-:W-:Y:S04]  /*38880*/  STL.64 [R1+0x398], R22 ;  /* 0x0003981601007387 */ /* 0x000fe80000100a00 */
[----:B-1----:R-:W4:Y:S01]  /*38890*/  LDL.LU.64 R26, [R1+0xbb8] ;  /* 0x000bb800011a7983 */ /* 0x002f220000300a00 */
[----:B------:R-:W-:-:S02]  /*388a0*/  IMAD.MOV.U32 R32, RZ, RZ, R3 ;  /* 0x000000ffff207224 */ /* 0x000fc400078e0003 */
[----:B------:R-:W-:Y:S01]  /*388b0*/  IMAD.MOV.U32 R33, RZ, RZ, R2 ;  /* 0x000000ffff217224 */ /* 0x000fe200078e0002 */
[----:B0-----:R-:W4:Y:S04]  /*388c0*/  LDL.64 R20, [R1+0x60] ;  /* 0x0000600001147983 */ /* 0x001f280000100a00 */
[----:B------:R-:W4:Y:S04]  /*388d0*/  LDL.LU.64 R36, [R1+0x50] ;  /* 0x0000500001247983 */ /* 0x000f280000300a00 */
[----:B------:R-:W-:Y:S04]  /*388e0*/  STL [R1+0x2c0c], R52 ;  /* 0x002c0c3401007387 */ /* 0x000fe80000100800 */
[----:B------:R-:W-:Y:S04]  /*388f0*/  STL [R1+0x2c08], R53 ;  /* 0x002c083501007387 */ /* 0x000fe80000100800 */
[----:B------:R-:W-:Y:S04]  /*38900*/  STL [R1+0x2c04], R54 ;  /* 0x002c043601007387 */ /* 0x000fe80000100800 */
[----:B------:R0:W-:Y:S02]  /*38910*/  STL [R1+0x2c00], R55 ;  /* 0x002c003701007387 */ /* 0x0001e40000100800 */
[----:B0-----:R-:W-:Y:S01]  /*38920*/  IMAD.MOV.U32 R55, RZ, RZ, R44 ;  /* 0x000000ffff377224 */ /* 0x001fe200078e002c */
[C---:B--2---:R-:W-:Y:S08]  /*38930*/  HMMA.16816.F32 R32, R48.reuse, R32, R28 ;  /* 0x000000203020723c */ /* 0x044ff0000000181c */
[C---:B---3--:R-:W-:Y:S08]  /*38940*/  HMMA.16816.F32 R28, R48.reuse, R40, R12 ;  /* 0x00000028301c723c */ /* 0x048ff0000000180c */
[C---:B------:R-:W-:Y:S03]  /*38950*/  HMMA.16816.F32 R12, R48.reuse, R44, R4 ;  /* 0x0000002c300c723c */ /* 0x040fe60000001804 */
[----:B------:R-:W-:Y:S04]  /*38960*/  STL.64 [R1+0xbe0], R32 ;  /* 0x000be02001007387 */ /* 0x000fe80000100a00 */
[----:B------:R-:W-:Y:S04]  /*38970*/  STL.64 [R1+0xbe8], R34 ;  /* 0x000be82201007387 */ /* 0x000fe80000100a00 */
[----:B------:R-:W-:Y:S04]  /*38980*/  STL.64 [R1+0xbd0], R28 ;  /* 0x000bd01c01007387 */ /* 0x000fe80000100a00 */
[----:B------:R-:W-:Y:S04]  /*38990*/  STL.64 [R1+0xbd8], R30 ;  /* 0x000bd81e01007387 */ /* 0x000fe80000100a00 */
[----:B------:R-:W2:Y:S04]  /*389a0*/  LDL.LU.64 R4, [R1+0xba0] ;  /* 0x000ba00001047983 */ /* 0x000ea80000300a00 */
[----:B------:R0:W-:Y:S04]  /*389b0*/  STL.64 [R1+0xbc0], R12 ;  /* 0x000bc00c01007387 */ /* 0x0001e80000100a00 */
[----:B------:R1:W-:Y:S04]  /*389c0*/  STL.64 [R1+0xbc8], R14 ;  /* 0x000bc80e01007387 */ /* 0x0003e80000100a00 */
[----:B------:R-:W2:Y:S04]  /*389d0*/  LDL.LU.64 R6, [R1+0xba8] ;  /* 0x000ba80001067983 */ /* 0x000ea80000300a00 */
[----:B0-----:R-:W3:Y:S04]  /*389e0*/  LDL.LU.64 R12, [R1+0xb90] ;  /* 0x000b9000010c7983 */ /* 0x001ee80000300a00 */
[----:B-1----:R-:W3:Y:S04]  /*389f0*/  LDL.LU.64 R14, [R1+0xb98] ;  /* 0x000b9800010e7983 */ /* 0x002ee80000300a00 */
[----:B------:R-:W3:Y:S01]  /*38a00*/  LDL.LU.64 R44, [R1+0x40] ;  /* 0x00004000012c7983 */ /* 0x000ee20000300a00 */
[----:B----4-:R-:W-:Y:S03]  /*38a10*/  HMMA.16816.F32 R24, R48, R56, R24 ;  /* 0x000000383018723c */ /* 0x010fe60000001818 */
[----:B------:R0:W-:-:S15]  /*38a20*/  STL [R1+0x2c10], R55 ;  /* 0x002c103701007387 */ /* 0x0001de0000100800 */
[----:B------:R-:W-:Y:S01]  /*38a30*/  NOP ;  /* 0x0000000000007918 */ /* 0x000fe20000000000 */
[----:B------:R1:W-:Y:S04]  /*38a40*/  STL.64 [R1+0xbb0], R24 ;  /* 0x000bb01801007387 */ /* 0x0003e80000100a00 */
[----:B------:R-:W-:Y:S04]  /*38a50*/  STL.64 [R1+0xbb8], R26 ;  /* 0x000bb81a01007387 */ /* 0x000fe80000100a00 */
[----:B------:R-:W4:Y:S04]  /*38a60*/  LDL.LU.64 R52, [R1+0xb80] ;  /* 0x000b800001347983 */ /* 0x000f280000300a00 */
[----:B0-----:R-:W4:Y:S04]  /*38a70*/  LDL.LU.64 R54, [R1+0xb88] ;  /* 0x000b880001367983 */ /* 0x001f280000300a00 */
[----:B------:R-:W4:Y:S04]  /*38a80*/  LDL.LU.64 R28, [R1+0xb70] ;  /* 0x000b7000011c7983 */ /* 0x000f280000300a00 */
[----:B------:R-:W4:Y:S01]  /*38a90*/  LDL.LU.64 R30, [R1+0xb78] ;  /* 0x000b7800011e7983 */ /* 0x000f220000300a00 */
[----:B------:R-:W-:-:S02]  /*38aa0*/  IMAD.MOV.U32 R2, RZ, RZ, R57 ;  /* 0x000000ffff027224 */ /* 0x000fc400078e0039 */
[----:B------:R-:W-:Y:S01]  /*38ab0*/  IMAD.MOV.U32 R0, RZ, RZ, R56 ;  /* 0x000000ffff007224 */ /* 0x000fe200078e0038 */
[----:B------:R-:W4:Y:S04]  /*38ac0*/  LDL.LU.64 R40, [R1+0x30] ;  /* 0x0000300001287983 */ /* 0x000f280000300a00 */
[----:B-1----:R-:W4:Y:S04]  /*38ad0*/  LDL.LU.64 R24, [R1+0x20] ;  /* 0x0000200001187983 */ /* 0x002f280000300a00 */
[----:B------:R-:W4:Y:S04]  /*38ae0*/  LDL.LU.64 R32, [R1+0x10] ;  /* 0x0000100001207983 */ /* 0x000f280000300a00 */
[----:B------:R-:W4:Y:S04]  /*38af0*/  LDL.LU.64 R56, [R1] ;  /* 0x0000000001387983 */ /* 0x000f280000300a00 */
[----:B------:R0:W-:Y:S04]  /*38b00*/  STL [R1+0x2be8], R2 ;  /* 0x002be80201007387 */ /* 0x0001e80000100800 */
[----:B------:R1:W-:Y:S01]  /*38b10*/  STL [R1+0x2be4], R0 ;  /* 0x002be40001007387 */ /* 0x0003e20000100800 */
[----:B------:R-:W-:-:S02]  /*38b20*/  IMAD.MOV.U32 R60, RZ, RZ, R9 ;  /* 0x000000ffff3c7224 */ /* 0x000fc400078e0009 */
[----:B0-----:R-:W-:Y:S02]  /*38b30*/  IMAD.MOV.U32 R2, RZ, RZ, R16 ;  /* 0x000000ffff027224 */ /* 0x001fe400078e0010 */
[----:B-1----:R-:W-:Y:S02]  /*38b40*/  IMAD.MOV.U32 R0, RZ, RZ, R17 ;  /* 0x000000ffff007224 */ /* 0x002fe400078e0011 */
[----:B------:R-:W-:Y:S02]  /*38b50*/  IMAD.MOV.U32 R3, RZ, RZ, R36 ;  /* 0x000000ffff037224 */ /* 0x000fe400078e0024 */
[----:B------:R-:W-:Y:S01]  /*38b60*/  IMAD.MOV.U32 R61, RZ, RZ, R37 ;  /* 0x000000ffff3d7224 */ /* 0x000fe200078e0025 */
[C---:B--2---:R-:W-:Y:S08]  /*38b70*/  HMMA.16816.F32 R4, R48.reuse, R8, R4 ;  /* 0x000000083004723c */ /* 0x044ff00000001804 */
[C---:B---3--:R-:W-:Y:S11]  /*38b80*/  HMMA.16816.F32 R12, R48.reuse, R16, R12 ;  /* 0x00000010300c723c */ /* 0x048ff6000000180c */
[----:B------:R-:W-:Y:S04]  /*38b90*/  STL.64 [R1+0xba0], R4 ;  /* 0x000ba00401007387 */ /* 0x000fe80000100a00 */
[----:B------:R0:W-:Y:S04]  /*38ba0*/  STL.64 [R1+0xba8], R6 ;  /* 0x000ba80601007387 */ /* 0x0001e80000100a00 */
[----:B0-----:R-:W2:Y:S04]  /*38bb0*/  LDL.LU.64 R6, [R1+0x2ce8] ;  /* 0x002ce80001067983 */ /* 0x001ea80000300a00 */
[----:B------:R-:W3:Y:S04]  /*38bc0*/  LDL.LU.64 R10, [R1+0x2ce0] ;  /* 0x002ce000010a7983 */ /* 0x000ee80000300a00 */
[----:B------:R-:W2:Y:S01]  /*38bd0*/  LDL.LU.64 R8, [R1+0x2cd8] ;  /* 0x002cd80001087983 */ /* 0x000ea20000300a00 */
[C---:B----4-:R-:W-:Y:S08]  /*38be0*/  HMMA.16816.F32 R52, R48.reuse, R20, R52 ;  /* 0x000000143034723c */ /* 0x050ff00000001834 */
[----:B------:R-:W-:Y:S01]  /*38bf0*/  HMMA.16816.F32 R28, R48, R36, R28 ;  /* 0x00000024301c723c */ /* 0x000fe2000000181c */
[----:B------:R-:W-:Y:S04]  /*38c00*/  STL [R1+0x2bec], R60 ;  /* 0x002bec3c01007387 */ /* 0x000fe80000100800 */
[----:B------:R-:W-:Y:S04]  /*38c10*/  STL.64 [R1+0xb90], R12 ;  /* 0x000b900c01007387 */ /* 0x000fe80000100a00 */
[----:B------:R0:W-:Y:S04]  /*38c20*/  STL.64 [R1+0xb98], R14 ;  /* 0x000b980e01007387 */ /* 0x0001e80000100a00 */
[----:B0-----:R-:W4:Y:S04]  /*38c30*/  LDL.LU.64 R14, [R1+0x2cd0] ;  /* 0x002cd000010e7983 */ /* 0x001f280000300a00 */
[----:B------:R-:W2:Y:S04]  /*38c40*/  LDL.LU.64 R12, [R1+0x2cc8] ;  /* 0x002cc800010c7983 */ /* 0x000ea80000300a00 */
[----:B------:R-:W2:Y:S04]  /*38c50*/  LDL.LU.64 R16, [R1+0xb60] ;  /* 0x000b600001107983 */ /* 0x000ea80000300a00 */
[----:B------:R-:W2:Y:S04]  /*38c60*/  LDL.LU.64 R18, [R1+0xb68] ;  /* 0x000b680001127983 */ /* 0x000ea80000300a00 */
[----:B------:R-:W-:Y:S04]  /*38c70*/  STL [R1+0x2bf4], R0 ;  /* 0x002bf40001007387 */ /* 0x000fe80000100800 */
[----:B------:R-:W-:Y:S01]  /*38c80*/  STL [R1+0x2bf0], R2 ;  /* 0x002bf00201007387 */ /* 0x000fe20000100800 */
[----:B------:R-:W-:-:S03]  /*38c90*/  IMAD.MOV.U32 R60, RZ, RZ, R21 ;  /* 0x000000ffff3c7224 */ /* 0x000fc600078e0015 */
[----:B------:R-:W3:Y:S04]  /*38ca0*/  LDL.LU.64 R20, [R1+0xb50] ;  /* 0x000b500001147983 */ /* 0x000ee80000300a00 */
[----:B------:R0:W-:Y:S04]  /*38cb0*/  STL.64 [R1+0xb80], R52 ;  /* 0x000b803401007387 */ /* 0x0001e80000100a00 */
[----:B------:R1:W-:Y:S04]  /*38cc0*/  STL.64 [R1+0xb88], R54 ;  /* 0x000b883601007387 */ /* 0x0003e80000100a00 */
[----:B------:R-:W3:Y:S04]  /*38cd0*/  LDL.LU.64 R22, [R1+0xb58] ;  /* 0x000b580001167983 */ /* 0x000ee80000300a00 */
[----:B------:R-:W-:Y:S04]  /*38ce0*/  STL [R1+0x2bf8], R60 ;  /* 0x002bf83c01007387 */ /* 0x000fe80000100800 */
[----:B------:R1:W-:Y:S04]  /*38cf0*/  STL.64 [R1+0xb70], R28 ;  /* 0x000b701c01007387 */ /* 0x0003e80000100a00 */
[----:B------:R1:W-:Y:S04]  /*38d00*/  STL.64 [R1+0xb78], R30 ;  /* 0x000b781e01007387 */ /* 0x0003e80000100a00 */
[----:B0-----:R-:W4:Y:S04]  /*38d10*/  LDL.LU.64 R52, [R1+0xb40] ;  /* 0x000b400001347983 */ /* 0x001f280000300a00 */
[----:B-1----:R-:W4:Y:S04]  /*38d20*/  LDL.LU.64 R54, [R1+0xb48] ;  /* 0x000b480001367983 */ /* 0x002f280000300a00 */
[----:B------:R-:W4:Y:S04]  /*38d30*/  LDL.LU.64 R28, [R1+0xb30] ;  /* 0x000b3000011c7983 */ /* 0x000f280000300a00 */
[----:B------:R-:W4:Y:S04]  /*38d40*/  LDL.LU.64 R30, [R1+0xb38] ;  /* 0x000b3800011e7983 */ /* 0x000f280000300a00 */
[----:B------:R-:W4:Y:S04]  /*38d50*/  LDL.LU.64 R36, [R1+0xb20] ;  /* 0x000b200001247983 */ /* 0x000f280000300a00 */
[----:B------:R-:W4:Y:S04]  /*38d60*/  LDL.LU.64 R38, [R1+0xb28] ;  /* 0x000b280001267983 */ /* 0x000f280000300a00 */
[----:B------:R0:W-:Y:S01]  /*38d70*/  STL [R1+0x2bfc], R3 ;  /* 0x002bfc0301007387 */ /* 0x0001e20000100800 */
[----:B------:R-:W-:-:S02]  /*38d80*/  IMAD.MOV.U32 R0, RZ, RZ, R44 ;  /* 0x000000ffff007224 */ /* 0x000fc400078e002c */
[----:B------:R-:W-:Y:S02]  /*38d90*/  IMAD.MOV.U32 R2, RZ, RZ, R45 ;  /* 0x000000ffff027224 */ /* 0x000fe400078e002d */
[----:B------:R-:W-:Y:S02]  /*38da0*/  IMAD.MOV.U32 R60, RZ, RZ, R41 ;  /* 0x000000ffff3c7224 */ /* 0x000fe400078e0029 */
[----:B0-----:R-:W-:Y:S02]  /*38db0*/  IMAD.MOV.U32 R3, RZ, RZ, R40 ;  /* 0x000000ffff037224 */ /* 0x001fe400078e0028 */
[----:B------:R-:W-:Y:S02]  /*38dc0*/  IMAD.MOV.U32 R4, RZ, RZ, R56 ;  /* 0x000000ffff047224 */ /* 0x000fe400078e0038 */
[----:B------:R-:W-:Y:S01]  /*38dd0*/  IMAD.MOV.U32 R5, RZ, RZ, R57 ;  /* 0x000000ffff057224 */ /* 0x000fe200078e0039 */
[C---:B--2---:R-:W-:Y:S08]  /*38de0*/  HMMA.16816.F32 R16, R48.reuse, R44, R16 ;  /* 0x0000002c3010723c */ /* 0x044ff00000001810 */
[C---:B---3--:R-:W-:Y:S08]  /*38df0*/  HMMA.16816.F32 R20, R48.reuse, R40, R20 ;  /* 0x000000283014723c */ /* 0x048ff00000001814 */
[C---:B----4-:R-:W-:Y:S08]  /*38e00*/  HMMA.16816.F32 R52, R48.reuse, R24, R52 ;  /* 0x000000183034723c */ /* 0x050ff00000001834 */
[C---:B------:R-:W-:Y:S01]  /*38e10*/  HMMA.16816.F32 R28, R48.reuse, R32, R28 ;  /* 0x00000020301c723c */ /* 0x040fe2000000181c */
[----:B------:R-:W-:Y:S04]  /*38e20*/  STL.64 [R1+0xb60], R16 ;  /* 0x000b601001007387 */ /* 0x000fe80000100a00 */
[----:B------:R0:W-:Y:S03]  /*38e30*/  STL.64 [R1+0xb68], R18 ;  /* 0x000b681201007387 */ /* 0x0001e60000100a00 */
[----:B------:R-:W-:Y:S01]  /*38e40*/  HMMA.16816.F32 R36, R48, R56, R36 ;  /* 0x000000383024723c */ /* 0x000fe20000001824 */
[----:B0-----:R-:W2:Y:S04]  /*38e50*/  LDL.LU.64 R18, [R1+0x2cc0] ;  /* 0x002cc00001127983 */ /* 0x001ea80000300a00 */
[----:B------:R-:W3:Y:S04]  /*38e60*/  LDL.LU.64 R16, [R1+0x2cb8] ;  /* 0x002cb80001107983 */ /* 0x000ee80000300a00 */
[----:B------:R-:W4:Y:S04]  /*38e70*/  LDL.LU.64 R44, [R1+0xb10] ;  /* 0x000b1000012c7983 */ /* 0x000f280000300a00 */
[----:B------:R-:W4:Y:S04]  /*38e80*/  LDL.LU.64 R46, [R1+0xb18] ;  /* 0x000b1800012e7983 */ /* 0x000f280000300a00 */
[----:B------:R-:W-:Y:S04]  /*38e90*/  STL.64 [R1+0xb50], R20 ;  /* 0x000b501401007387 */ /* 0x000fe80000100a00 */
[----:B------:R0:W-:Y:S04]  /*38ea0*/  STL.64 [R1+0xb58], R22 ;  /* 0x000b581601007387 */ /* 0x0001e80000100a00 */
[----:B0-----:R-:W2:Y:S04]  /*38eb0*/  LDL.LU.64 R22, [R1+0x2cb0] ;  /* 0x002cb00001167983 */ /* 0x001ea80000300a00 */
[----:B------:R-:W2:Y:S04]  /*38ec0*/  LDL.LU.64 R20, [R1+0x2ca8] ;  /* 0x002ca80001147983 */ /* 0x000ea80000300a00 */
[----:B------:R-:W2:Y:S04]  /*38ed0*/  LDL.LU.64 R40, [R1+0xb00] ;  /* 0x000b000001287983 */ /* 0x000ea80000300a00 */
[----:B------:R-:W2:Y:S04]  /*38ee0*/  LDL.LU.64 R42, [R1+0xb08] ;  /* 0x000b0800012a7983 */ /* 0x000ea80000300a00 */
[----:B------:R0:W-:Y:S04]  /*38ef0*/  STL.64 [R1+0xb40], R52 ;  /* 0x000b403401007387 */ /* 0x0001e80000100a00 */
[----:B------:R1:W-:Y:S04]  /*38f00*/  STL.64 [R1+0xb48], R54 ;  /* 0x000b483601007387 */ /* 0x0003e80000100a00 */
[----:B------:R-:W2:Y:S01]  /*38f10*/  LDL.LU.64 R26, [R1+0x2ca0] ;  /* 0x002ca000011a7983 */ /* 0x000ea20000300a00 */
[----:B0-----:R-:W-:-:S02]  /*38f20*/  IMAD.MOV.U32 R53, RZ, RZ, R24 ;  /* 0x000000ffff357224 */ /* 0x001fc400078e0018 */
[----:B-1----:R-:W-:Y:S02]  /*38f30*/  IMAD.MOV.U32 R54, RZ, RZ, R25 ;  /* 0x000000ffff367224 */ /* 0x002fe400078e0019 */
[----:B------:R-:W2:Y:S04]  /*38f40*/  LDL.LU.64 R24, [R1+0x2c98] ;  /* 0x002c980001187983 */ /* 0x000ea80000300a00 */
[----:B------:R-:W-:Y:S04]  /*38f50*/  STL.64 [R1+0xb30], R28 ;  /* 0x000b301c01007387 */ /* 0x000fe80000100a00 */
[----:B------:R0:W-:Y:S01]  /*38f60*/  STL.64 [R1+0xb38], R30 ;  /* 0x000b381e01007387 */ /* 0x0001e20000100a00 */
[----:B------:R-:W-:-:S02]  /*38f70*/  IMAD.MOV.U32 R55, RZ, RZ, R32 ;  /* 0x000000ffff377224 */ /* 0x000fc400078e0020 */
[----:B------:R-:W-:Y:S01]  /*38f80*/  IMAD.MOV.U32 R52, RZ, RZ, R33 ;  /* 0x000000ffff347224 */ /* 0x000fe200078e0021 */
[----:B0-----:R-:W2:Y:S04]  /*38f90*/  LDL.LU.64 R30, [R1+0x2c90] ;  /* 0x002c9000011e7983 */ /* 0x001ea80000300a00 */
[----:B------:R-:W2:Y:S04]  /*38fa0*/  LDL.LU.64 R28, [R1+0x2c88] ;  /* 0x002c8800011c7983 */ /* 0x000ea80000300a00 */
[----:B------:R-:W2:Y:S04]  /*38fb0*/  LDL.LU.64 R34, [R1+0x2c80] ;  /* 0x002c800001227983 */ /* 0x000ea80000300a00 */
[----:B------:R-:W2:Y:S04]  /*38fc0*/  LDL.LU.64 R32, [R1+0x2c78] ;  /* 0x002c780001207983 */ /* 0x000ea80000300a00 */
[----:B------:R-:W-:Y:S04]  /*38fd0*/  STL.64 [R1+0xb20], R36 ;  /* 0x000b202401007387 */ /* 0x000fe80000100a00 */
[----:B------:R0:W-:Y:S04]  /*38fe0*/  STL.64 [R1+0xb28], R38 ;  /* 0x000b282601007387 */ /* 0x0001e80000100a00 */
[----:B0-----:R-:W2:Y:S04]  /*38ff0*/  LDL.LU.64 R38, [R1+0x2c70] ;  /* 0x002c700001267983 */ /* 0x001ea80000300a00 */
[----:B------:R-:W2:Y:S04]  /*39000*/  LDL.LU.64 R36, [R1+0x2c68] ;  /* 0x002c680001247983 */ /* 0x000ea80000300a00 */
[----:B------:R-:W2:Y:S04]  /*39010*/  LDL.LU.64 R58, [R1+0x2c60] ;  /* 0x002c6000013a7983 */ /* 0x000ea80000300a00 */
[----:B------:R-:W4:Y:S02]  /*39020*/  LDL.LU.64 R56, [R1+0x2c58] ;  /* 0x002c580001387983 */ /* 0x000f240000300a00 */
[----:B----4-:R-:W-:-:S15]  /*39030*/  HMMA.16816.F32 R44, R48, R56, R44 ;  /* 0x00000038302c723c */ /* 0x010fde000000182c */
[----:B------:R-:W-:-:S04]  /*39040*/  NOP ;  /* 0x0000000000007918 */ /* 0x000fc80000000000 */
[----:B------:R-:W-:Y:S04]  /*39050*/  STL.64 [R1+0xb10], R44 ;  /* 0x000b102c01007387 */ /* 0x000fe80000100a00 */
[----:B------:R0:W-:Y:S04]  /*39060*/  STL.64 [R1+0xb18], R46 ;  /* 0x000b182e01007387 */ /* 0x0001e80000100a00 */
[----:B0-----:R-:W4:Y:S04]  /*39070*/  LDL.LU.64 R46, [R1+0x2c50] ;  /* 0x002c5000012e7983 */ /* 0x001f280000300a00 */
[----:B------:R-:W3:Y:S04]  /*39080*/  LDL.LU.64 R44, [R1+0x2c48] ;  /* 0x002c4800012c7983 */ /* 0x000ee80000300a00 */
[----:B--2---:R-:W-:Y:S04]  /*39090*/  STL.64 [R1+0x2b10], R58 ;  /* 0x002b103a01007387 */ /* 0x004fe80000100a00 */
        /* <DEDUP_REMOVED lines=8> */
[----:B------:R-:W2:Y:S04]  /*39120*/  LDL.LU.64 R40, [R1+0x2c38] ;  /* 0x002c380001287983 */ /* 0x000ea80000300a00 */
[----:B----4-:R-:W-:Y:S04]  /*39130*/  STL.64 [R1+0x2b20], R46 ;  /* 0x002b202e01007387 */ /* 0x010fe80000100a00 */
[----:B------:R0:W-:Y:S04]  /*39140*/  STL.64 [R1+0x2b18], R44 ;  /* 0x002b182c01007387 */ /* 0x0001e80000100a00 */
[----:B0-----:R-:W4:Y:S04]  /*39150*/  LDL.LU.64 R44, [R1+0xae0] ;  /* 0x000ae000012c7983 */ /* 0x001f280000300a00 */
[----:B------:R-:W4:Y:S01]  /*39160*/  LDL.LU.64 R46, [R1+0xae8] ;  /* 0x000ae800012e7983 */ /* 0x000f220000300a00 */
[----:B--2---:R-:W-:-:S15]  /*39170*/  HMMA.16816.F32 R56, R48, R40, R56 ;  /* 0x000000283038723c */ /* 0x004fde0000001838 */
[----:B------:R-:W-:-:S04]  /*39180*/  NOP ;  /* 0x0000000000007918 */ /* 0x000fc80000000000 */
[----:B------:R0:W-:Y:S04]  /*39190*/  STL.64 [R1+0xaf0], R56 ;  /* 0x000af03801007387 */ /* 0x0001e80000100a00 */
[----:B------:R1:W-:Y:S04]  /*391a0*/  STL.64 [R1+0xaf8], R58 ;  /* 0x000af83a01007387 */ /* 0x0003e80000100a00 */
[----:B0-----:R-:W2:Y:S04]  /*391b0*/  LDL.LU.64 R56, [R1+0xaa0] ;  /* 0x000aa00001387983 */ /* 0x001ea80000300a00 */
[----:B-1----:R-:W2:Y:S04]  /*391c0*/  LDL.LU.64 R58, [R1+0xaa8] ;  /* 0x000aa800013a7983 */ /* 0x002ea80000300a00 */
[----:B---3--:R-:W-:Y:S04]  /*391d0*/  STL.64 [R1+0x2b30], R42 ;  /* 0x002b302a01007387 */ /* 0x008fe80000100a00 */
[----:B------:R0:W-:Y:S04]  /*391e0*/  STL.64 [R1+0x2b28], R40 ;  /* 0x002b282801007387 */ /* 0x0001e80000100a00 */
[----:B0-----:R-:W3:Y:S04]  /*391f0*/  LDL.LU.64 R40, [R1+0xad0] ;  /* 0x000ad00001287983 */ /* 0x001ee80000300a00 */
[----:B------:R-:W3:Y:S01]  /*39200*/  LDL.LU.64 R42, [R1+0xad8] ;  /* 0x000ad800012a7983 */ /* 0x000ee20000300a00 */
[----:B----4-:R-:W-:-:S15]  /*39210*/  HMMA.16816.F32 R44, R48, R36, R44 ;  /* 0x00000024302c723c */ /* 0x010fde000000182c */
[----:B------:R-:W-:-:S04]  /*39220*/  NOP ;  /* 0x0000000000007918 */ /* 0x000fc80000000000 */
[----:B------:R0:W-:Y:S04]  /*39230*/  STL.64 [R1+0xae0], R44 ;  /* 0x000ae02c01007387 */ /* 0x0001e80000100a00 */
[----:B------:R1:W-:Y:S04]  /*39240*/  STL.64 [R1+0xae8], R46 ;  /* 0x000ae82e01007387 */ /* 0x0003e80000100a00 */
[----:B0-----:R-:W4:Y:S04]  /*39250*/  LDL.LU.64 R44, [R1+0xa90] ;  /* 0x000a9000012c7983 */ /* 0x001f280000300a00 */
[----:B-1----:R-:W4:Y:S04]  /*39260*/  LDL.LU.64 R46, [R1+0xa98] ;  /* 0x000a9800012e7983 */ /* 0x002f280000300a00 */
[----:B------:R-:W-:Y:S04]  /*39270*/  STL.64 [R1+0x2b40], R38 ;  /* 0x002b402601007387 */ /* 0x000fe80000100a00 */
[----:B------:R0:W-:Y:S04]  /*39280*/  STL.64 [R1+0x2b38], R36 ;  /* 0x002b382401007387 */ /* 0x0001e80000100a00 */
[----:B0-----:R-:W2:Y:S04]  /*39290*/  LDL.LU.64 R36, [R1+0xab0] ;  /* 0x000ab00001247983 */ /* 0x001ea80000300a00 */
[----:B------:R-:W2:Y:S01]  /*392a0*/  LDL.LU.64 R38, [R1+0xab8] ;  /* 0x000ab80001267983 */ /* 0x000ea20000300a00 */
[----:B---3--:R-:W-:-:S15]  /*392b0*/  HMMA.16816.F32 R40, R48, R32, R40 ;  /* 0x000000203028723c */ /* 0x008fde0000001828 */
[----:B------:R-:W-:-:S04]  /*392c0*/  NOP ;  /* 0x0000000000007918 */ /* 0x000fc80000000000 */
        /* <DEDUP_REMOVED lines=8> */
[----:B------:R-:W-:Y:S04]  /*39350*/  STL.64 [R1+0x2b00], R30 ;  /* 0x002b001e01007387 */ /* 0x000fe80000100a00 */
[----:B------:R0:W-:Y:S01]  /*39360*/  STL.64 [R1+0x2af8], R28 ;  /* 0x002af81c01007387 */ /* 0x0001e20000100a00 */
[C---:B--2---:R-:W-:Y:S08]  /*39370*/  HMMA.16816.F32 R32, R48.reuse, R28, R32 ;  /* 0x0000001c3020723c */ /* 0x044ff00000001820 */
[C---:B0-----:R-:W-:Y:S11]  /*39380*/  HMMA.16816.F32 R28, R48.reuse, R24, R36 ;  /* 0x00000018301c723c */ /* 0x041ff60000001824 */
[----:B------:R-:W-:Y:S04]  /*39390*/  STL.64 [R1+0xac0], R32 ;  /* 0x000ac02001007387 */ /* 0x000fe80000100a00 */
[----:B------:R-:W-:Y:S04]  /*393a0*/  STL.64 [R1+0xac8], R34 ;  /* 0x000ac82201007387 */ /* 0x000fe80000100a00 */
[----:B------:R-:W-:Y:S04]  /*393b0*/  STL.64 [R1+0x2af0], R26 ;  /* 0x002af01a01007387 */ /* 0x000fe80000100a00 */
[----:B------:R0:W-:Y:S02]  /*393c0*/  STL.64 [R1+0x2ae8], R24 ;  /* 0x002ae81801007387 */ /* 0x0001e40000100a00 */
[C---:B0-----:R-:W-:Y:S02]  /*393d0*/  HMMA.16816.F32 R24, R48.reuse, R20, R56 ;  /* 0x000000143018723c */ /* 0x041fe40000001838 */
[----:B------:R-:W-:Y:S04]  /*393e0*/  STL.64 [R1+0xab0], R28 ;  /* 0x000ab01c01007387 */ /* 0x000fe80000100a00 */
[----:B------:R-:W-:Y:S04]  /*393f0*/  STL.64 [R1+0xab8], R30 ;  /* 0x000ab81e01007387 */ /* 0x000fe80000100a00 */
[----:B------:R-:W2:Y:S04]  /*39400*/  LDL.LU.64 R36, [R1+0xa70] ;  /* 0x000a700001247983 */ /* 0x000ea80000300a00 */
[----:B------:R-:W2:Y:S05]  /*39410*/  LDL.LU.64 R38, [R1+0xa78] ;  /* 0x000a780001267983 */ /* 0x000eaa0000300a00 */
[----:B------:R-:W-:Y:S04]  /*39420*/  STL.64 [R1+0xaa0], R24 ;  /* 0x000aa01801007387 */ /* 0x000fe80000100a00 */
[----:B------:R-:W-:Y:S04]  /*39430*/  STL.64 [R1+0xaa8], R26 ;  /* 0x000aa81a01007387 */ /* 0x000fe80000100a00 */
[----:B------:R-:W-:Y:S04]  /*39440*/  STL.64 [R1+0x2ae0], R22 ;  /* 0x002ae01601007387 */ /* 0x000fe80000100a00 */
[----:B------:R4:W-:Y:S04]  /*39450*/  STL.64 [R1+0x2ad8], R20 ;  /* 0x002ad81401007387 */ /* 0x0009e80000100a00 */
[----:B------:R-:W-:Y:S04]  /*39460*/  STL.64 [R1+0x2ad0], R18 ;  /* 0x002ad01201007387 */ /* 0x000fe80000100a00 */
[----:B------:R3:W-:Y:S01]  /*39470*/  STL.64 [R1+0x2ac8], R16 ;  /* 0x002ac81001007387 */ /* 0x0007e20000100a00 */
[C---:B----4-:R-:W-:Y:S08]  /*39480*/  HMMA.16816.F32 R20, R48.reuse, R16, R44 ;  /* 0x000000103014723c */ /* 0x050ff0000000182c */
[----:B---3--:R-:W-:Y:S01]  /*39490*/  HMMA.16816.F32 R16, R48, R12, R40 ;  /* 0x0000000c3010723c */ /* 0x008fe20000001828 */
[----:B------:R-:W-:-:S02]  /*394a0*/  IMAD.MOV.U32 R32, RZ, RZ, R15 ;  /* 0x000000ffff207224 */ /* 0x000fc400078e000f */
[----:B------:R-:W-:-:S08]  /*394b0*/  IMAD.MOV.U32 R33, RZ, RZ, R9 ;  /* 0x000000ffff217224 */ /* 0x000fd000078e0009 */
[----:B------:R-:W-:Y:S04]  /*394c0*/  STL.64 [R1+0xa90], R20 ;  /* 0x000a901401007387 */ /* 0x000fe80000100a00 */
[----:B------:R-:W-:Y:S04]  /*394d0*/  STL.64 [R1+0xa98], R22 ;  /* 0x000a981601007387 */ /* 0x000fe80000100a00 */
[----:B------:R-:W3:Y:S04]  /*394e0*/  LDL.LU.64 R24, [R1+0x380] ;  /* 0x0003800001187983 */ /* 0x000ee80000300a00 */
[----:B------:R-:W3:Y:S04]  /*394f0*/  LDL.LU.64 R26, [R1+0x388] ;  /* 0x00038800011a7983 */ /* 0x000ee80000300a00 */
[----:B------:R0:W-:Y:S04]  /*39500*/  STL.64 [R1+0xa80], R16 ;  /* 0x000a801001007387 */ /* 0x0001e80000100a00 */
[----:B------:R-:W-:Y:S04]  /*39510*/  STL.64 [R1+0xa88], R18 ;  /* 0x000a881201007387 */ /* 0x000fe80000100a00 */
[----:B------:R-:W4:Y:S04]  /*39520*/  LDL.LU R15, [R1+0x2c30] ;  /* 0x002c3000010f7983 */ /* 0x000f280000300800 */
[----:B------:R-:W2:Y:S01]  /*39530*/  LDL.LU R9, [R1+0x2c2c] ;  /* 0x002c2c0001097983 */ /* 0x000ea20000300800 */
[----:B------:R-:W-:-:S02]  /*39540*/  IMAD.MOV.U32 R28, RZ, RZ, R4 ;  /* 0x000000ffff1c7224 */ /* 0x000fc400078e0004 */
[----:B------:R-:W-:Y:S01]  /*39550*/  IMAD.MOV.U32 R29, RZ, RZ, R5 ;  /* 0x000000ffff1d7224 */ /* 0x000fe200078e0005 */
[----:B------:R-:W3:Y:S04]  /*39560*/  LDL.LU R4, [R1+0x2c28] ;  /* 0x002c280001047983 */ /* 0x000ee80000300800 */
[----:B------:R-:W3:Y:S01]  /*39570*/  LDL.LU R5, [R1+0x2c24] ;  /* 0x002c240001057983 */ /* 0x000ee20000300800 */
[----:B0-----:R-:W-:Y:S02]  /*39580*/  IMAD.MOV.U32 R16, RZ, RZ, R11 ;  /* 0x000000ffff107224 */ /* 0x001fe400078e000b */
[----:B------:R-:W-:Y:S01]  /*39590*/  IMAD.MOV.U32 R17, RZ, RZ, R10 ;  /* 0x000000ffff117224 */ /* 0x000fe200078e000a */
[----:B------:R-:W3:Y:S04]  /*395a0*/  LDL.LU R11, [R1+0x2c20] ;  /* 0x002c2000010b7983 */ /* 0x000ee80000300800 */
[----:B------:R-:W3:Y:S04]  /*395b0*/  LDL.LU R10, [R1+0x2c1c] ;  /* 0x002c1c00010a7983 */ /* 0x000ee80000300800 */
[----:B------:R-:W-:Y:S01]  /*395c0*/  STL.64 [R1+0x2b58], R28 ;  /* 0x002b581c01007387 */ /* 0x000fe20000100a00 */
[----:B------:R-:W-:Y:S01]  /*395d0*/  IMAD.MOV.U32 R44, RZ, RZ, R55 ;  /* 0x000000ffff2c7224 */ /* 0x000fe200078e0037 */
[----:B--2---:R-:W-:Y:S02]  /*395e0*/  HMMA.16816.F32 R20, R48, R8, R36 ;  /* 0x000000083014723c */ /* 0x004fe40000001824 */
[----:B----4-:R-:W-:Y:S04]  /*395f0*/  STL.64 [R1+0x2ac0], R14 ;  /* 0x002ac00e01007387 */ /* 0x010fe80000100a00 */
[----:B------:R0:W-:Y:S04]  /*39600*/  STL.64 [R1+0x2ab8], R12 ;  /* 0x002ab80c01007387 */ /* 0x0001e80000100a00 */
[----:B0-----:R-:W2:Y:S04]  /*39610*/  LDL.LU.64 R12, [R1+0x200] ;  /* 0x00020000010c7983 */ /* 0x001ea80000300a00 */
[----:B------:R-:W2:Y:S05]  /*39620*/  LDL.LU.64 R14, [R1+0x208] ;  /* 0x00020800010e7983 */ /* 0x000eaa0000300a00 */
[----:B------:R0:W-:Y:S04]  /*39630*/  STL.64 [R1+0xa70], R20 ;  /* 0x000a701401007387 */ /* 0x0001e80000100a00 */
[----:B------:R-:W-:Y:S01]  /*39640*/  STL.64 [R1+0xa78], R22 ;  /* 0x000a781601007387 */ /* 0x000fe20000100a00 */
[----:B0-----:R-:W-:-:S02]  /*39650*/  IMAD.MOV.U32 R20, RZ, RZ, R7 ;  /* 0x000000ffff147224 */ /* 0x001fc400078e0007 */
[----:B------:R-:W-:Y:S01]  /*39660*/  IMAD.MOV.U32 R21, RZ, RZ, R6 ;  /* 0x000000ffff157224 */ /* 0x000fe200078e0006 */
[----:B------:R-:W4:Y:S04]  /*39670*/  LDL.LU R7, [R1+0x2c18] ;  /* 0x002c180001077983 */ /* 0x000f280000300800 */
[----:B------:R-:W4:Y:S04]  /*39680*/  LDL.LU R6, [R1+0x2c14] ;  /* 0x002c140001067983 */ /* 0x000f280000300800 */
[----:B---3--:R-:W-:Y:S04]  /*39690*/  STL.64 [R1+0x2b68], R10 ;  /* 0x002b680a01007387 */ /* 0x008fe80000100a00 */
[----:B------:R0:W-:Y:S04]  /*396a0*/  STL.64 [R1+0x2b60], R8 ;  /* 0x002b600801007387 */ /* 0x0001e80000100a00 */
[----:B------:R-:W3:Y:S01]  /*396b0*/  LDL.LU R55, [R1+0x2c10] ;  /* 0x002c100001377983 */ /* 0x000ee20000300800 */
[----:B------:R-:W-:Y:S01]  /*396c0*/  HMMA.16816.F32 R24, R48, R4, R24 ;  /* 0x000000043018723c */ /* 0x000fe20000001818 */
[----:B------:R-:W-:-:S02]  /*396d0*/  IMAD.MOV.U32 R45, RZ, RZ, R52 ;  /* 0x000000ffff2d7224 */ /* 0x000fc400078e0034 */
[----:B------:R-:W2:Y:S04]  /*396e0*/  LDL.LU R52, [R1+0x2c0c] ;  /* 0x002c0c0001347983 */ /* 0x000ea80000300800 */
[----:B------:R-:W-:Y:S01]  /*396f0*/  STL.64 [R1+0x2b70], R44 ;  /* 0x002b702c01007387 */ /* 0x000fe20000100a00 */
[----:B------:R-:W-:-:S03]  /*39700*/  IMAD.MOV.U32 R36, RZ, RZ, R53 ;  /* 0x000000ffff247224 */ /* 0x000fc600078e0035 */
[----:B0-----:R-:W2:Y:S04]  /*39710*/  LDL.LU.64 R8, [R1+0x1f0] ;  /* 0x0001f00001087983 */ /* 0x001ea80000300a00 */
[----:B------:R-:W2:Y:S01]  /*39720*/  LDL.LU.64 R10, [R1+0x1f8] ;  /* 0x0001f800010a7983 */ /* 0x000ea20000300a00 */
[----:B------:R-:W-:-:S03]  /*39730*/  IMAD.MOV.U32 R37, RZ, RZ, R54 ;  /* 0x000000ffff257224 */ /* 0x000fc600078e0036 */
[----:B------:R-:W-:Y:S04]  /*39740*/  STL.64 [R1+0x380], R24 ;  /* 0x0003801801007387 */ /* 0x000fe80000100a00 */
[----:B------:R-:W-:Y:S04]  /*39750*/  STL.64 [R1+0x388], R26 ;  /* 0x0003881a01007387 */ /* 0x000fe80000100a00 */
[----:B----4-:R-:W-:Y:S04]  /*39760*/  STL.64 [R1+0x2b80], R6 ;  /* 0x002b800601007387 */ /* 0x010fe80000100a00 */
[----:B------:R0:W-:Y:S04]  /*39770*/  STL.64 [R1+0x2b78], R4 ;  /* 0x002b780401007387 */ /* 0x0001e80000100a00 */
[----:B------:R-:W2:Y:S04]  /*39780*/  LDL.LU R53, [R1+0x2c08] ;  /* 0x002c080001357983 */ /* 0x000ea80000300800 */
[----:B------:R-:W2:Y:S01]  /*39790*/  LDL.LU R54, [R1+0x2c04] ;  /* 0x002c040001367983 */ /* 0x000ea20000300800 */
[----:B---3--:R-:W-:-:S03]  /*397a0*/  IMAD.MOV.U32 R56, RZ, RZ, R55 ;  /* 0x000000ffff387224 */ /* 0x008fc600078e0037 */
[----:B------:R-:W2:Y:S04]  /*397b0*/  LDL.LU R55, [R1+0x2c00] ;  /* 0x002c000001377983 */ /* 0x000ea80000300800 */
[----:B------:R-:W3:Y:S04]  /*397c0*/  LDL.LU R57, [R1+0xa4] ;  /* 0x0000a40001397983 */ /* 0x000ee80000300800 */
[----:B---3--:R1:W-:Y:S04]  /*397d0*/  STL.64 [R1+0x2bc0], R56 ;  /* 0x002bc03801007387 */ /* 0x0083e80000100a00 */
[----:B------:R-:W3:Y:S04]  /*397e0*/  LDL.LU R40, [R1+0xb0] ;  /* 0x0000b00001287983 */ /* 0x000ee80000300800 */
[----:B------:R-:W3:Y:S04]  /*397f0*/  LDL.LU R41, [R1+0xb4] ;  /* 0x0000b40001297983 */ /* 0x000ee80000300800 */
[----:B0-----:R-:W4:Y:S04]  /*39800*/  LDL.LU.64 R4, [R1+0x1e0] ;  /* 0x0001e00001047983 */ /* 0x001f280000300a00 */
[----:B------:R-:W4:Y:S01]  /*39810*/  LDL.LU.64 R6, [R1+0x1e8] ;  /* 0x0001e80001067983 */ /* 0x000f220000300a00 */
[C---:B--2---:R-:W-:Y:S08]  /*39820*/  HMMA.16816.F32 R12, R52.reuse, R32, R12 ;  /* 0x00000020340c723c */ /* 0x044ff0000000180c */
[----:B------:R-:W-:Y:S01]  /*39830*/  HMMA.16816.F32 R8, R52, R16, R8 ;  /* 0x000000103408723c */ /* 0x000fe20000001808 */
[----:B------:R-:W-:-:S02]  /*39840*/  IMAD.MOV.U32 R28, RZ, RZ, R3 ;  /* 0x000000ffff1c7224 */ /* 0x000fc400078e0003 */
[----:B------:R-:W-:Y:S02]  /*39850*/  IMAD.MOV.U32 R29, RZ, RZ, R60 ;  /* 0x000000ffff1d7224 */ /* 0x000fe400078e003c */
[----:B------:R-:W-:Y:S02]  /*39860*/  IMAD.MOV.U32 R44, RZ, RZ, R0 ;  /* 0x000000ffff2c7224 */ /* 0x000fe400078e0000 */
[----:B------:R-:W-:Y:S01]  /*39870*/  IMAD.MOV.U32 R45, RZ, RZ, R2 ;  /* 0x000000ffff2d7224 */ /* 0x000fe200078e0002 */
[----:B---3--:R-:W-:Y:S04]  /*39880*/  STL.64 [R1+0x2bc8], R40 ;  /* 0x002bc82801007387 */ /* 0x008fe80000100a00 */
[----:B------:R-:W-:Y:S04]  /*39890*/  STL.64 [R1+0x2b88], R36 ;  /* 0x002b882401007387 */ /* 0x000fe80000100a00 */
[----:B------:R-:W2:Y:S04]  /*398a0*/  LDL.LU R32, [R1+0xc0] ;  /* 0x0000c00001207983 */ /* 0x000ea80000300800 */
[----:B------:R-:W-:Y:S01]  /*398b0*/  STL.64 [R1+0x200], R12 ;  /* 0x0002000c01007387 */ /* 0x000fe20000100a00 */
[----:B----4-:R-:W-:Y:S03]  /*398c0*/  HMMA.16816.F32 R4, R52, R20, R4 ;  /* 0x000000143404723c */ /* 0x010fe60000001804 */
[----:B------:R-:W-:Y:S04]  /*398d0*/  STL.64 [R1+0x208], R14 ;  /* 0x0002080e01007387 */ /* 0x000fe80000100a00 */
[----:B------:R-:W2:Y:S04]  /*398e0*/  LDL.LU R33, [R1+0xc4] ;  /* 0x0000c40001217983 */ /* 0x000ea80000300800 */
[----:B------:R-:W3:Y:S04]  /*398f0*/  LDL.LU R24, [R1+0xd0] ;  /* 0x0000d00001187983 */ /* 0x000ee80000300800 */
[----:B------:R-:W3:Y:S04]  /*39900*/  LDL.LU R25, [R1+0xd4] ;  /* 0x0000d40001197983 */ /* 0x000ee80000300800 */
[----:B------:R-:W4:Y:S04]  /*39910*/  LDL.LU R3, [R1+0x2bfc] ;  /* 0x002bfc0001037983 */ /* 0x000f280000300800 */
[----:B------:R-:W2:Y:S04]  /*39920*/  LDL.LU R60, [R1+0x2bf8] ;  /* 0x002bf800013c7983 */ /* 0x000ea80000300800 */
[----:B------:R-:W-:Y:S04]  /*39930*/  STL.64 [R1+0x2b90], R28 ;  /* 0x002b901c01007387 */ /* 0x000fe80000100a00 */
[----:B------:R-:W3:Y:S04]  /*39940*/  LDL.LU R0, [R1+0x2bf4] ;  /* 0x002bf40001007983 */ /* 0x000ee80000300800 */
[----:B------:R-:W-:Y:S04]  /*39950*/  STL.64 [R1+0x1f0], R8 ;  /* 0x0001f00801007387 */ /* 0x000fe80000100a00 */
[----:B------:R-:W-:Y:S04]  /*39960*/  STL.64 [R1+0x1f8], R10 ;  /* 0x0001f80a01007387 */ /* 0x000fe80000100a00 */
[----:B------:R-:W3:Y:S04]  /*39970*/  LDL.LU R2, [R1+0x2bf0] ;  /* 0x002bf00001027983 */ /* 0x000ee80000300800 */
[----:B-1----:R-:W3:Y:S04]  /*39980*/  LDL.LU R56, [R1+0x100] ;  /* 0x0001000001387983 */ /* 0x002ee80000300800 */
[----:B------:R-:W3:Y:S04]  /*39990*/  LDL.LU R57, [R1+0x104] ;  /* 0x0001040001397983 */ /* 0x000ee80000300800 */
[----:B------:R0:W-:Y:S04]  /*399a0*/  STL.64 [R1+0x2b98], R44 ;  /* 0x002b982c01007387 */ /* 0x0001e80000100a00 */
[----:B0-----:R-:W4:Y:S04]  /*399b0*/  LDL.LU R44, [R1+0xe0] ;  /* 0x0000e000012c7983 */ /* 0x001f280000300800 */
[----:B------:R-:W4:Y:S04]  /*399c0*/  LDL.LU R45, [R1+0xe4] ;  /* 0x0000e400012d7983 */ /* 0x000f280000300800 */
[----:B------:R-:W4:Y:S04]  /*399d0*/  LDL.LU.64 R40, [R1+0x1d0] ;  /* 0x0001d00001287983 */ /* 0x000f280000300a00 */
[----:B------:R-:W4:Y:S04]  /*399e0*/  LDL.LU.64 R42, [R1+0x1d8] ;  /* 0x0001d800012a7983 */ /* 0x000f280000300a00 */
[----:B------:R0:W-:Y:S04]  /*399f0*/  STL.64 [R1+0x1e0], R4 ;  /* 0x0001e00401007387 */ /* 0x0001e80000100a00 */
[----:B------:R1:W-:Y:S04]  /*39a00*/  STL.64 [R1+0x1e8], R6 ;  /* 0x0001e80601007387 */ /* 0x0003e80000100a00 */
[----:B------:R-:W4:Y:S01]  /*39a10*/  LDL.LU R12, [R1+0x60] ;  /* 0x00006000010c7983 */ /* 0x000f220000300800 */
[----:B--2---:R-:W-:-:S03]  /*39a20*/  IMAD.MOV.U32 R13, RZ, RZ, R60 ;  /* 0x000000ffff0d7224 */ /* 0x004fc600078e003c */
[----:B------:R-:W2:Y:S04]  /*39a30*/  LDL.LU R60, [R1+0x2bec] ;  /* 0x002bec00013c7983 */ /* 0x000ea80000300800 */
[----:B------:R-:W2:Y:S04]  /*39a40*/  LDL.LU.64 R28, [R1+0x1a0] ;  /* 0x0001a000011c7983 */ /* 0x000ea80000300a00 */
[----:B------:R-:W2:Y:S04]  /*39a50*/  LDL.LU.64 R30, [R1+0x1a8] ;  /* 0x0001a800011e7983 */ /* 0x000ea80000300a00 */
[----:B------:R-:W2:Y:S04]  /*39a60*/  LDL.LU.64 R20, [R1+0x190] ;  /* 0x0001900001147983 */ /* 0x000ea80000300a00 */
[----:B------:R-:W2:Y:S04]  /*39a70*/  LDL.LU.64 R22, [R1+0x198] ;  /* 0x0001980001167983 */ /* 0x000ea80000300a00 */
[----:B------:R-:W2:Y:S04]  /*39a80*/  LDL.LU.64 R8, [R1+0x180] ;  /* 0x0001800001087983 */ /* 0x000ea80000300a00 */
[----:B------:R-:W2:Y:S04]  /*39a90*/  LDL.LU.64 R10, [R1+0x188] ;  /* 0x00018800010a7983 */ /* 0x000ea80000300a00 */
[----:B0-----:R-:W2:Y:S04]  /*39aa0*/  LDL.LU.64 R4, [R1+0x170] ;  /* 0x0001700001047983 */ /* 0x001ea80000300a00 */
[----:B-1----:R-:W2:Y:S01]  /*39ab0*/  LDL.LU.64 R6, [R1+0x178] ;  /* 0x0001780001067983 */ /* 0x002ea20000300a00 */
[----:B---3--:R-:W-:-:S02]  /*39ac0*/  IMAD.MOV.U32 R16, RZ, RZ, R2 ;  /* 0x000000ffff107224 */ /* 0x008fc400078e0002 */
[----:B------:R-:W-:Y:S01]  /*39ad0*/  IMAD.MOV.U32 R17, RZ, RZ, R0 ;  /* 0x000000ffff117224 */ /* 0x000fe200078e0000 */
[----:B----4-:R0:W-:Y:S04]  /*39ae0*/  STL.64 [R1+0x2ba0], R12 ;  /* 0x002ba00c01007387 */ /* 0x0101e80000100a00 */
[----:B0-----:R-:W3:Y:S04]  /*39af0*/  LDL.LU.64 R12, [R1+0x1b0] ;  /* 0x0001b000010c7983 */ /* 0x001ee80000300a00 */
[----:B------:R-:W3:Y:S04]  /*39b00*/  LDL.LU.64 R14, [R1+0x1b8] ;  /* 0x0001b800010e7983 */ /* 0x000ee80000300a00 */
[----:B------:R-:W4:Y:S04]  /*39b10*/  LDL.LU R2, [R1+0x2be8] ;  /* 0x002be80001027983 */ /* 0x000f280000300800 */
[----:B------:R-:W3:Y:S04]  /*39b20*/  LDL.LU R0, [R1+0x2be4] ;  /* 0x002be40001007983 */ /* 0x000ee80000300800 */
[----:B------:R0:W-:Y:S04]  /*39b30*/  STL.64 [R1+0x2ba8], R16 ;  /* 0x002ba81001007387 */ /* 0x0001e80000100a00 */
[----:B0-----:R-:W3:Y:S04]  /*39b40*/  LDL.LU R16, [R1+0xf0] ;  /* 0x0000f00001107983 */ /* 0x001ee80000300800 */
[----:B------:R-:W3:Y:S04]  /*39b50*/  LDL.LU R17, [R1+0xf4] ;  /* 0x0000f40001117983 */ /* 0x000ee80000300800 */
[----:B------:R-:W3:Y:S01]  /*39b60*/  LDL.LU R48, [R1+0x80] ;  /* 0x0000800001307983 */ /* 0x000ee20000300800 */
[----:B------:R-:W-:-:S02]  /*39b70*/  IMAD.MOV.U32 R36, RZ, RZ, R3 ;  /* 0x000000ffff247224 */ /* 0x000fc400078e0003 */
[----:B------:R-:W-:Y:S01]  /*39b80*/  IMAD.MOV.U32 R37, RZ, RZ, R61 ;  /* 0x000000ffff257224 */ /* 0x000fe200078e003d */
[----:B------:R-:W-:Y:S01]  /*39b90*/  HMMA.16816.F32 R56, R52, R56, R40 ;  /* 0x000000383438723c */ /* 0x000fe20000001828 */
[----:B--2---:R-:W-:Y:S02]  /*39ba0*/  IMAD.MOV.U32 R49, RZ, RZ, R60 ;  /* 0x000000ffff317224 */ /* 0x004fe400078e003c */
[----:B------:R-:W2:Y:S04]  /*39bb0*/  LDL.LU R60, [R1+0x2be0] ;  /* 0x002be000013c7983 */ /* 0x000ea80000300800 */
[----:B---3--:R0:W-:Y:S02]  /*39bc0*/  STL.64 [R1+0x2bb0], R48 ;  /* 0x002bb03001007387 */ /* 0x0081e40000100a00 */
[----:B0-----:R-:W-:-:S02]  /*39bd0*/  IMAD.MOV.U32 R48, RZ, RZ, R0 ;  /* 0x000000ffff307224 */ /* 0x001fc400078e0000 */
[----:B----4-:R-:W-:Y:S01]  /*39be0*/  IMAD.MOV.U32 R49, RZ, RZ, R2 ;  /* 0x000000ffff317224 */ /* 0x010fe200078e0002 */
[----:B------:R-:W3:Y:S04]  /*39bf0*/  LDL.LU R0, [R1+0x2bdc] ;  /* 0x002bdc0001007983 */ /* 0x000ee80000300800 */
[----:B------:R-:W4:Y:S04]  /*39c00*/  LDL.LU R2, [R1+0x2bd8] ;  /* 0x002bd80001027983 */ /* 0x000f280000300800 */
[----:B------:R-:W2:Y:S04]  /*39c10*/  LDL.LU R3, [R1+0x2bd4] ;  /* 0x002bd40001037983 */ /* 0x000ea80000300800 */
[----:B------:R-:W2:Y:S04]  /*39c20*/  LDL.LU R61, [R1+0x2bd0] ;  /* 0x002bd000013d7983 */ /* 0x000ea80000300800 */
[----:B------:R0:W-:Y:S04]  /*39c30*/  STL.64 [R1+0x2bb8], R36 ;  /* 0x002bb82401007387 */ /* 0x0001e80000100a00 */
[----:B0-----:R-:W2:Y:S04]  /*39c40*/  LDL.LU.64 R36, [R1+0x1c0] ;  /* 0x0001c00001247983 */ /* 0x001ea80000300a00 */
[----:B------:R-:W2:Y:S04]  /*39c50*/  LDL.LU.64 R38, [R1+0x1c8] ;  /* 0x0001c80001267983 */ /* 0x000ea80000300a00 */
[----:B------:R-:W3:Y:S04]  /*39c60*/  LDL.LU.64 R40, [R1+0x2bc8] ;  /* 0x002bc80001287983 */ /* 0x000ee80000300a00 */
[----:B------:R0:W-:Y:S04]  /*39c70*/  STL.64 [R1+0x1d0], R56 ;  /* 0x0001d03801007387 */ /* 0x0001e80000100a00 */
[----:B------:R-:W-:Y:S04]  /*39c80*/  STL.64 [R1+0x1d8], R58 ;  /* 0x0001d83a01007387 */ /* 0x000fe80000100a00 */
[----:B0-----:R-:W3:Y:S01]  /*39c90*/  LDL.LU.64 R56, [R1+0x2bc0] ;  /* 0x002bc00001387983 */ /* 0x001ee20000300a00 */
[C---:B--2---:R-:W-:Y:S08]  /*39ca0*/  HMMA.16816.F32 R16, R52.reuse, R16, R36 ;  /* 0x000000103410723c */ /* 0x044ff00000001824 */
[C---:B------:R-:W-:Y:S08]  /*39cb0*/  HMMA.16816.F32 R36, R52.reuse, R44, R12 ;  /* 0x0000002c3424723c */ /* 0x040ff0000000180c */
[C---:B------:R-:W-:Y:S08]  /*39cc0*/  HMMA.16816.F32 R12, R52.reuse, R32, R20 ;  /* 0x00000020340c723c */ /* 0x040ff00000001814 */
[C---:B---3--:R-:W-:Y:S01]  /*39cd0*/  HMMA.16816.F32 R8, R52.reuse, R40, R8 ;  /* 0x000000283408723c */ /* 0x048fe20000001808 */
[----:B------:R-:W-:Y:S04]  /*39ce0*/  STL.64 [R1+0x1c0], R16 ;  /* 0x0001c01001007387 */ /* 0x000fe80000100a00 */
[----:B------:R0:W-:Y:S03]  /*39cf0*/  STL.64 [R1+0x1c8], R18 ;  /* 0x0001c81201007387 */ /* 0x0001e60000100a00 */
[----:B0-----:R-:W-:Y:S01]  /*39d00*/  HMMA.16816.F32 R16, R52, R24, R28 ;  /* 0x000000183410723c */ /* 0x001fe2000000181c */
[----:B------:R0:W-:Y:S04]  /*39d10*/  STL.64 [R1+0x1b0], R36 ;  /* 0x0001b02401007387 */ /* 0x0001e80000100a00 */
[----:B------:R1:W-:-:S14]  /*39d20*/  STL.64 [R1+0x1b8], R38 ;  /* 0x0001b82601007387 */ /* 0x0003dc0000100a00 */
[----:B------:R2:W-:Y:S04]  /*39d30*/  STL.64 [R1+0x1a0], R16 ;  /* 0x0001a01001007387 */ /* 0x0005e80000100a00 */
[----:B------:R3:W-:Y:S04]  /*39d40*/  STL.64 [R1+0x1a8], R18 ;  /* 0x0001a81201007387 */ /* 0x0007e80000100a00 */
[----:B------:R1:W-:Y:S04]  /*39d50*/  STL.64 [R1+0x190], R12 ;  /* 0x0001900c01007387 */ /* 0x0003e80000100a00 */
[----:B------:R1:W-:Y:S04]  /*39d60*/  STL.64 [R1+0x198], R14 ;  /* 0x0001980e01007387 */ /* 0x0003e80000100a00 */
[----:B0-----:R-:W4:Y:S04]  /*39d70*/  LDL.LU.64 R36, [R1+0x160] ;  /* 0x0001600001247983 */ /* 0x001f280000300a00 */
[----:B------:R-:W-:Y:S04]  /*39d80*/  STL.64 [R1+0x180], R8 ;  /* 0x0001800801007387 */ /* 0x000fe80000100a00 */
[----:B------:R-:W-:Y:S04]  /*39d90*/  STL.64 [R1+0x188], R10 ;  /* 0x0001880a01007387 */ /* 0x000fe80000100a00 */
[----:B-1----:R-:W4:Y:S01]  /*39da0*/  LDL.LU.64 R38, [R1+0x168] ;  /* 0x0001680001267983 */ /* 0x002f220000300a00 */
[----:B------:R-:W-:-:S15]  /*39db0*/  HMMA.16816.F32 R4, R52, R56, R4 ;  /* 0x000000383404723c */ /* 0x000fde0000001804 */
[----:B------:R-:W-:-:S04]  /*39dc0*/  NOP ;  /* 0x0000000000007918 */ /* 0x000fc80000000000 */
[----:B------:R0:W-:Y:S04]  /*39dd0*/  STL.64 [R1+0x170], R4 ;  /* 0x0001700401007387 */ /* 0x0001e80000100a00 */
[----:B------:R1:W-:Y:S04]  /*39de0*/  STL.64 [R1+0x178], R6 ;  /* 0x0001780601007387 */ /* 0x0003e80000100a00 */
[----:B--2---:R-:W2:Y:S04]  /*39df0*/  LDL.LU.64 R16, [R1+0x150] ;  /* 0x0001500001107983 */ /* 0x004ea80000300a00 */
[----:B---3--:R-:W2:Y:S04]  /*39e00*/  LDL.LU.64 R18, [R1+0x158] ;  /* 0x0001580001127983 */ /* 0x008ea80000300a00 */
[----:B------:R-:W3:Y:S04]  /*39e10*/  LDL.LU.64 R12, [R1+0x5e0] ;  /* 0x0005e000010c7983 */ /* 0x000ee80000300a00 */
[----:B------:R-:W3:Y:S04]  /*39e20*/  LDL.LU.64 R14, [R1+0x5e8] ;  /* 0x0005e800010e7983 */ /* 0x000ee80000300a00 */
[----:B------:R-:W2:Y:S04]  /*39e30*/  LDL.LU.64 R44, [R1+0x5d0] ;  /* 0x0005d000012c7983 */ /* 0x000ea80000300a00 */
[----:B------:R-:W2:Y:S04]  /*39e40*/  LDL.LU.64 R46, [R1+0x5d8] ;  /* 0x0005d800012e7983 */ /* 0x000ea80000300a00 */
[----:B------:R-:W2:Y:S04]  /*39e50*/  LDL.LU.64 R28, [R1+0x5c0] ;  /* 0x0005c000011c7983 */ /* 0x000ea80000300a00 */
[----:B------:R-:W2:Y:S04]  /*39e60*/  LDL.LU.64 R30, [R1+0x5c8] ;  /* 0x0005c800011e7983 */ /* 0x000ea80000300a00 */
[----:B0-----:R-:W2:Y:S04]  /*39e70*/  LDL.LU.64 R4, [R1+0x5b0] ;  /* 0x0005b00001047983 */ /* 0x001ea80000300a00 */
[----:B-1----:R-:W2:Y:S04]  /*39e80*/  LDL.LU.64 R6, [R1+0x5b8] ;  /* 0x0005b80001067983 */ /* 0x002ea80000300a00 */
[----:B------:R-:W2:Y:S04]  /*39e90*/  LDL.LU.64 R8, [R1+0x5a0] ;  /* 0x0005a00001087983 */ /* 0x000ea80000300a00 */
        /* <DEDUP_REMOVED lines=10> */
[----:B------:R-:W2:Y:S01]  /*39f40*/  LDL.LU.64 R22, [R1+0x558] ;  /* 0x0005580001167983 */ /* 0x000ea20000300a00 */
[----:B----4-:R-:W-:Y:S03]  /*39f50*/  HMMA.16816.F32 R48, R52, R48, R36 ;  /* 0x000000303430723c */ /* 0x010fe60000001824 */
[----:B------:R-:W4:-:S15]  /*39f60*/  LDL.LU.64 R36, [R1+0x2bb8] ;  /* 0x002bb80001247983 */ /* 0x000f1e0000300a00 */
[----:B------:R-:W-:Y:S01]  /*39f70*/  NOP ;  /* 0x0000000000007918 */ /* 0x000fe20000000000 */
[----:B------:R0:W-:Y:S04]  /*39f80*/  STL.64 [R1+0x160], R48 ;  /* 0x0001603001007387 */ /* 0x0001e80000100a00 */
[----:B------:R2:W-:Y:S04]  /*39f90*/  STL.64 [R1+0x168], R50 ;  /* 0x0001683201007387 */ /* 0x0005e80000100a00 */
[----:B0-----:R-:W2:Y:S02]  /*39fa0*/  LDL.LU.64 R48, [R1+0x2bb0] ;  /* 0x002bb00001307983 */ /* 0x001ea40000300a00 */
[----:B--2---:R-:W-:Y:S02]  /*39fb0*/  HMMA.16816.F32 R48, R52, R48, R16 ;  /* 0x000000303430723c */ /* 0x004fe40000001810 */
[----:B------:R-:W3:-:S15]  /*39fc0*/  LDL.LU.64 R16, [R1+0x2ba8] ;  /* 0x002ba80001107983 */ /* 0x000ede0000300a00 */
[----:B------:R-:W-:Y:S02]  /*39fd0*/  NOP ;  /* 0x0000000000007918 */ /* 0x000fe40000000000 */
[----:B------:R-:W-:Y:S04]  /*39fe0*/  STL.64 [R1+0x150], R48 ;  /* 0x0001503001007387 */ /* 0x000fe80000100a00 */
[----:B------:R-:W-:Y:S01]  /*39ff0*/  STL.64 [R1+0x158], R50 ;  /* 0x0001583201007387 */ /* 0x000fe20000100a00 */
[C---:B----4-:R-:W-:Y:S03]  /*3a000*/  HMMA.16816.F32 R36, R52.reuse, R36, R28 ;  /* 0x000000243424723c */ /* 0x050fe6000000181c */
[----:B------:R-:W0:Y:S05]  /*3a010*/  LDSM.16.MT88.4 R48, [R60+UR5+0x5000] ;  /* 0x005000053c30783b */ /* 0x000e2a0008004200 */
[----:B---3--:R-:W-:Y:S01]  /*3a020*/  HMMA.16816.F32 R16, R52, R16, R12 ;  /* 0x000000103410723c */ /* 0x008fe2000000180c */
[----:B------:R-:W2:-:S15]  /*3a030*/  LDL.LU.64 R12, [R1+0x2ba0] ;  /* 0x002ba000010c7983 */ /* 0x000e9e0000300a00 */
[----:B------:R-:W-:-:S03]  /*3a040*/  NOP ;  /* 0x0000000000007918 */ /* 0x000fc60000000000 */
[----:B------:R1:W-:Y:S04]  /*3a050*/  STL.64 [R1+0x5e0], R16 ;  /* 0x0005e01001007387 */ /* 0x0003e80000100a00 */
[----:B------:R3:W-:Y:S04]  /*3a060*/  STL.64 [R1+0x5e8], R18 ;  /* 0x0005e81201007387 */ /* 0x0007e80000100a00 */
[----:B-1----:R-:W4:Y:S04]  /*3a070*/  LDL.LU.64 R16, [R1+0x540] ;  /* 0x0005400001107983 */ /* 0x002f280000300a00 */
[----:B---3--:R-:W4:Y:S01]  /*3a080*/  LDL.LU.64 R18, [R1+0x548] ;  /* 0x0005480001127983 */ /* 0x008f220000300a00 */
[----:B--2---:R-:W-:Y:S03]  /*3a090*/  HMMA.16816.F32 R12, R52, R12, R44 ;  /* 0x0000000c340c723c */ /* 0x004fe6000000182c */
[----:B------:R-:W2:-:S15]  /*3a0a0*/  LDL.LU.64 R44, [R1+0x2b98] ;  /* 0x002b9800012c7983 */ /* 0x000e9e0000300a00 */
[----:B------:R-:W-:Y:S01]  /*3a0b0*/  NOP ;  /* 0x0000000000007918 */ /* 0x000fe20000000000 */
[----:B------:R1:W-:Y:S04]  /*3a0c0*/  STL.64 [R1+0x5d0], R12 ;  /* 0x0005d00c01007387 */ /* 0x0003e80000100a00 */
[----:B------:R3:W-:Y:S04]  /*3a0d0*/  STL.64 [R1+0x5d8], R14 ;  /* 0x0005d80e01007387 */ /* 0x0007e80000100a00 */
[----:B-1----:R-:W4:Y:S04]  /*3a0e0*/  LDL.LU.64 R12, [R1+0x530] ;  /* 0x00053000010c7983 */ /* 0x002f280000300a00 */
[----:B---3--:R-:W3:Y:S04]  /*3a0f0*/  LDL.LU.64 R14, [R1+0x538] ;  /* 0x00053800010e7983 */ /* 0x008ee80000300a00 */
[----:B------:R-:W3:Y:S04]  /*3a100*/  LDL.LU.64 R28, [R1+0x2b90] ;  /* 0x002b9000011c7983 */ /* 0x000ee80000300a00 */
[----:B------:R1:W-:Y:S04]  /*3a110*/  STL.64 [R1+0x5c0], R36 ;  /* 0x0005c02401007387 */ /* 0x0003e80000100a00 */
[----:B------:R-:W-:Y:S04]  /*3a120*/  STL.64 [R1+0x5c8], R38 ;  /* 0x0005c82601007387 */ /* 0x000fe80000100a00 */
[----:B-1----:R-:W4:Y:S01]  /*3a130*/  LDL.LU.64 R36, [R1+0x2b88] ;  /* 0x002b880001247983 */ /* 0x002f220000300a00 */
[----:B--2---:R-:W-:Y:S03]  /*3a140*/  HMMA.16816.F32 R44, R52, R44, R4 ;  /* 0x0000002c342c723c */ /* 0x004fe60000001804 */
[----:B------:R-:W2:Y:S04]  /*3a150*/  LDL.LU.64 R6, [R1+0x2b80] ;  /* 0x002b800001067983 */ /* 0x000ea80000300a00 */
[----:B------:R-:W2:-:S12]  /*3a160*/  LDL.LU.64 R4, [R1+0x2b78] ;  /* 0x002b780001047983 */ /* 0x000e980000300a00 */
[----:B------:R1:W-:Y:S04]  /*3a170*/  STL.64 [R1+0x5b0], R44 ;  /* 0x0005b02c01007387 */ /* 0x0003e80000100a00 */
[----:B------:R-:W-:Y:S04]  /*3a180*/  STL.64 [R1+0x5b8], R46 ;  /* 0x0005b82e01007387 */ /* 0x000fe80000100a00 */
[----:B-1----:R-:W2:Y:S01]  /*3a190*/  LDL.LU.64 R44, [R1+0x2b70] ;  /* 0x002b7000012c7983 */ /* 0x002ea20000300a00 */
[----:B---3--:R-:W-:Y:S03]  /*3a1a0*/  HMMA.16816.F32 R28, R52, R28, R8 ;  /* 0x0000001c341c723c */ /* 0x008fe60000001808 */
[----:B------:R-:W3:Y:S04]  /*3a1b0*/  LDL.LU.64 R10, [R1+0x2b68] ;  /* 0x002b6800010a7983 */ /* 0x000ee80000300a00 */
[----:B------:R-:W3:-:S12]  /*3a1c0*/  LDL.LU.64 R8, [R1+0x2b60] ;  /* 0x002b600001087983 */ /* 0x000ed80000300a00 */
[----:B------:R1:W-:Y:S04]  /*3a1d0*/  STL.64 [R1+0x5a0], R28 ;  /* 0x0005a01c01007387 */ /* 0x0003e80000100a00 */
[----:B------:R-:W-:Y:S04]  /*3a1e0*/  STL.64 [R1+0x5a8], R30 ;  /* 0x0005a81e01007387 */ /* 0x000fe80000100a00 */
[----:B-1----:R-:W3:Y:S01]  /*3a1f0*/  LDL.LU.64 R28, [R1+0x2b58] ;  /* 0x002b5800011c7983 */ /* 0x002ee20000300a00 */
[----:B----4-:R-:W-:Y:S03]  /*3a200*/  HMMA.16816.F32 R36, R52, R36, R32 ;  /* 0x000000243424723c */ /* 0x010fe60000001820 */
[----:B------:R-:W4:Y:S04]  /*3a210*/  LDL.LU.64 R34, [R1+0x2b50] ;  /* 0x002b500001227983 */ /* 0x000f280000300a00 */
[----:B------:R-:W4:-:S12]  /*3a220*/  LDL.LU.64 R32, [R1+0x2b48] ;  /* 0x002b480001207983 */ /* 0x000f180000300a00 */
[----:B------:R-:W-:Y:S04]  /*3a230*/  STL.64 [R1+0x590], R36 ;  /* 0x0005902401007387 */ /* 0x000fe80000100a00 */
[----:B------:R1:W-:Y:S04]  /*3a240*/  STL.64 [R1+0x598], R38 ;  /* 0x0005982601007387 */ /* 0x0003e80000100a00 */
[----:B-1----:R-:W4:Y:S04]  /*3a250*/  LDL.LU.64 R38, [R1+0x2b40] ;  /* 0x002b400001267983 */ /* 0x002f280000300a00 */
[----:B------:R-:W4:Y:S01]  /*3a260*/  LDL.LU.64 R36, [R1+0x2b38] ;  /* 0x002b380001247983 */ /* 0x000f220000300a00 */
[----:B--2---:R-:W-:Y:S03]  /*3a270*/  HMMA.16816.F32 R44, R52, R44, R40 ;  /* 0x0000002c342c723c */ /* 0x004fe60000001828 */
[----:B------:R-:W2:Y:S04]  /*3a280*/  LDL.LU.64 R42, [R1+0x2b30] ;  /* 0x002b3000012a7983 */ /* 0x000ea80000300a00 */
[----:B------:R-:W2:-:S12]  /*3a290*/  LDL.LU.64 R40, [R1+0x2b28] ;  /* 0x002b280001287983 */ /* 0x000e980000300a00 */
[----:B------:R-:W-:Y:S04]  /*3a2a0*/  STL.64 [R1+0x580], R44 ;  /* 0x0005802c01007387 */ /* 0x000fe80000100a00 */
[----:B------:R1:W-:Y:S04]  /*3a2b0*/  STL.64 [R1+0x588], R46 ;  /* 0x0005882e01007387 */ /* 0x0003e80000100a00 */
[----:B-1----:R-:W2:Y:S04]  /*3a2c0*/  LDL.LU.64 R46, [R1+0x2b20] ;  /* 0x002b2000012e7983 */ /* 0x002ea80000300a00 */
[----:B------:R-:W2:Y:S01]  /*3a2d0*/  LDL.LU.64 R44, [R1+0x2b18] ;  /* 0x002b1800012c7983 */ /* 0x000ea20000300a00 */
[----:B---3--:R-:W-:Y:S03]  /*3a2e0*/  HMMA.16816.F32 R28, R52, R28, R56 ;  /* 0x0000001c341c723c */ /* 0x008fe60000001838 */
[----:B------:R-:W3:Y:S04]  /*3a2f0*/  LDL.LU.64 R58, [R1+0x2b10] ;  /* 0x002b1000013a7983 */ /* 0x000ee80000300a00 */
[----:B------:R-:W2:-:S12]  /*3a300*/  LDL.LU.64 R56, [R1+0x2b08] ;  /* 0x002b080001387983 */ /* 0x000e980000300a00 */
[----:B------:R1:W-:Y:S04]  /*3a310*/  STL.64 [R1+0x570], R28 ;  /* 0x0005701c01007387 */ /* 0x0003e80000100a00 */
[----:B------:R0:W-:Y:S04]  /*3a320*/  STL.64 [R1+0x578], R30 ;  /* 0x0005781e01007387 */ /* 0x0001e80000100a00 */
[----:B-1----:R-:W3:Y:S01]  /*3a330*/  LDL.LU.64 R28, [R1+0x520] ;  /* 0x00052000011c7983 */ /* 0x002ee20000300a00 */
[----:B--2---:R-:W-:-:S15]  /*3a340*/  HMMA.16816.F32 R24, R52, R56, R24 ;  /* 0x000000383418723c */ /* 0x004fde0000001818 */
[----:B------:R-:W-:-:S04]  /*3a350*/  NOP ;  /* 0x0000000000007918 */ /* 0x000fc80000000000 */
[----:B------:R-:W-:Y:S04]  /*3a360*/  STL.64 [R1+0x560], R24 ;  /* 0x0005601801007387 */ /* 0x000fe80000100a00 */
[----:B------:R-:W-:Y:S04]  /*3a370*/  STL.64 [R1+0x568], R26 ;  /* 0x0005681a01007387 */ /* 0x000fe80000100a00 */
[----:B0-----:R-:W3:Y:S01]  /*3a380*/  LDL.LU.64 R30, [R1+0x528] ;  /* 0x00052800011e7983 */ /* 0x001ee20000300a00 */
[C---:B------:R-:W-:Y:S08]  /*3a390*/  HMMA.16816.F32 R20, R52.reuse, R44, R20 ;  /* 0x0000002c3414723c */ /* 0x040ff00000001814 */
[C---:B------:R-:W-:Y:S08]  /*3a3a0*/  HMMA.16816.F32 R16, R52.reuse, R40, R16 ;  /* 0x000000283410723c */ /* 0x040ff00000001810 */
[C---:B----4-:R-:W-:Y:S03]  /*3a3b0*/  HMMA.16816.F32 R12, R52.reuse, R36, R12 ;  /* 0x00000024340c723c */ /* 0x050fe6000000180c */
[----:B------:R-:W-:Y:S04]  /*3a3c0*/  STL.64 [R1+0x550], R20 ;  /* 0x0005501401007387 */ /* 0x000fe80000100a00 */
[----:B------:R-:W-:Y:S04]  /*3a3d0*/  STL.64 [R1+0x558], R22 ;  /* 0x0005581601007387 */ /* 0x000fe80000100a00 */
[----:B------:R0:W-:Y:S04]  /*3a3e0*/  STL.64 [R1+0x2a40], R46 ;  /* 0x002a402e01007387 */ /* 0x0001e80000100a00 */
[----:B0-----:R-:W2:Y:S04]  /*3a3f0*/  LDL R46, [R1+0x138] ;  /* 0x00013800012e7983 */ /* 0x001ea80000100800 */
[----:B------:R-:W2:Y:S04]  /*3a400*/  LDL R47, [R1+0x13c] ;  /* 0x00013c00012f7983 */ /* 0x000ea80000100800 */
[----:B------:R-:W4:Y:S04]  /*3a410*/  LDL.LU.64 R24, [R1+0x510] ;  /* 0x0005100001187983 */ /* 0x000f280000300a00 */
[----:B------:R-:W4:Y:S04]  /*3a420*/  LDL.LU.64 R26, [R1+0x518] ;  /* 0x00051800011a7983 */ /* 0x000f280000300a00 */
[----:B------:R0:W-:Y:S04]  /*3a430*/  STL.64 [R1+0x540], R16 ;  /* 0x0005401001007387 */ /* 0x0001e80000100a00 */
[----:B------:R1:W-:Y:S04]  /*3a440*/  STL.64 [R1+0x548], R18 ;  /* 0x0005481201007387 */ /* 0x0003e80000100a00 */
[----:B------:R-:W2:Y:S04]  /*3a450*/  LDL.LU.64 R20, [R1+0x500] ;  /* 0x0005000001147983 */ /* 0x000ea80000300a00 */
[----:B------:R-:W2:Y:S04]  /*3a460*/  LDL.LU.64 R22, [R1+0x508] ;  /* 0x0005080001167983 */ /* 0x000ea80000300a00 */
[----:B------:R1:W-:Y:S04]  /*3a470*/  STL.64 [R1+0x530], R12 ;  /* 0x0005300c01007387 */ /* 0x0003e80000100a00 */
[----:B------:R1:W-:Y:S04]  /*3a480*/  STL.64 [R1+0x538], R14 ;  /* 0x0005380e01007387 */ /* 0x0003e80000100a00 */
[----:B0-----:R-:W2:Y:S04]  /*3a490*/  LDL.LU.64 R16, [R1+0x4f0] ;  /* 0x0004f00001107983 */ /* 0x001ea80000300a00 */
[----:B-1----:R-:W2:Y:S04]  /*3a4a0*/  LDL.LU.64 R18, [R1+0x4f8] ;  /* 0x0004f80001127983 */ /* 0x002ea80000300a00 */
[----:B------:R-:W2:Y:S04]  /*3a4b0*/  LDL.LU.64 R12, [R1+0x4e0] ;  /* 0x0004e000010c7983 */ /* 0x000ea80000300a00 */
[----:B------:R-:W2:Y:S04]  /*3a4c0*/  LDL.LU.64 R14, [R1+0x4e8] ;  /* 0x0004e800010e7983 */ /* 0x000ea80000300a00 */
[----:B------:R-:W-:Y:S01]  /*3a4d0*/  STL.64 [R1+0x2a08], R38 ;  /* 0x002a082601007387 */ /* 0x000fe20000100a00 */
[----:B---3--:R-:W-:-:S15]  /*3a4e0*/  HMMA.16816.F32 R28, R52, R32, R28 ;  /* 0x00000020341c723c */ /* 0x008fde000000181c */
[----:B------:R-:W-:-:S04]  /*3a4f0*/  NOP ;  /* 0x0000000000007918 */ /* 0x000fc80000000000 */
[----:B------:R-:W-:Y:S04]  /*3a500*/  STL.64 [R1+0x520], R28 ;  /* 0x0005201c01007387 */ /* 0x000fe80000100a00 */
[----:B------:R0:W-:Y:S04]  /*3a510*/  STL.64 [R1+0x528], R30 ;  /* 0x0005281e01007387 */ /* 0x0001e80000100a00 */
[----:B0-----:R-:W3:Y:S04]  /*3a520*/  LDL.LU.64 R30, [R1+0x2b00] ;  /* 0x002b0000011e7983 */ /* 0x001ee80000300a00 */
[----:B------:R-:W4:Y:S04]  /*3a530*/  LDL.LU.64 R28, [R1+0x2af8] ;  /* 0x002af800011c7983 */ /* 0x000f280000300a00 */
[----:B------:R0:W-:Y:S04]  /*3a540*/  STL.64 [R1+0x2ab0], R34 ;  /* 0x002ab02201007387 */ /* 0x0001e80000100a00 */
[----:B------:R-:W2:Y:S04]  /*3a550*/  LDL.LU.64 R32, [R1+0x140] ;  /* 0x0001400001207983 */ /* 0x000ea80000300a00 */
[----:B0-----:R-:W2:Y:S01]  /*3a560*/  LDL.LU.64 R34, [R1+0x148] ;  /* 0x0001480001227983 */ /* 0x001ea20000300a00 */
[----:B----4-:R-:W-:-:S15]  /*3a570*/  HMMA.16816.F32 R24, R52, R28, R24 ;  /* 0x0000001c3418723c */ /* 0x010fde0000001818 */
[----:B------:R-:W-:-:S04]  /*3a580*/  NOP ;  /* 0x0000000000007918 */ /* 0x000fc80000000000 */
[----:B------:R-:W-:Y:S04]  /*3a590*/  STL.64 [R1+0x510], R24 ;  /* 0x0005101801007387 */ /* 0x000fe80000100a00 */
[----:B------:R0:W-:Y:S04]  /*3a5a0*/  STL.64 [R1+0x518], R26 ;  /* 0x0005181a01007387 */ /* 0x0001e80000100a00 */
[----:B0-----:R-:W4:Y:S04]  /*3a5b0*/  LDL.LU.64 R26, [R1+0x2af0] ;  /* 0x002af000011a7983 */ /* 0x001f280000300a00 */
[----:B------:R-:W2:Y:S04]  /*3a5c0*/  LDL.LU.64 R24, [R1+0x2ae8] ;  /* 0x002ae80001187983 */ /* 0x000ea80000300a00 */
[----:B---3--:R0:W-:Y:S04]  /*3a5d0*/  STL.64 [R1+0x29f8], R30 ;  /* 0x0029f81e01007387 */ /* 0x0081e80000100a00 */
[----:B------:R-:W3:Y:S04]  /*3a5e0*/  LDL.LU.64 R28, [R1+0x4c0] ;  /* 0x0004c000011c7983 */ /* 0x000ee80000300a00 */
[----:B0-----:R-:W3:Y:S01]  /*3a5f0*/  LDL.LU.64 R30, [R1+0x4c8] ;  /* 0x0004c800011e7983 */ /* 0x001ee20000300a00 */
[----:B--2---:R-:W-:-:S15]  /*3a600*/  HMMA.16816.F32 R20, R52, R24, R20 ;  /* 0x000000183414723c */ /* 0x004fde0000001814 */
[----:B------:R-:W-:-:S04]  /*3a610*/  NOP ;  /* 0x0000000000007918 */ /* 0x000fc80000000000 */
        /* <DEDUP_REMOVED lines=10> */
[----:B------:R0:W-:Y:S04]  /*3a6c0*/  STL.64 [R1+0x2aa8], R22 ;  /* 0x002aa81601007387 */ /* 0x0001e80000100a00 */
[----:B------:R-:W3:Y:S04]  /*3a6d0*/  LDL.LU.64 R20, [R1+0x4d0] ;  /* 0x0004d00001147983 */ /* 0x000ee80000300a00 */
[----:B0-----:R-:W3:Y:S01]  /*3a6e0*/  LDL.LU.64 R22, [R1+0x4d8] ;  /* 0x0004d80001167983 */ /* 0x001ee20000300a00 */
[----:B--2---:R-:W-:-:S15]  /*3a6f0*/  HMMA.16816.F32 R12, R52, R16, R12 ;  /* 0x00000010340c723c */ /* 0x004fde000000180c */
[----:B------:R-:W-:-:S04]  /*3a700*/  NOP ;  /* 0x0000000000007918 */ /* 0x000fc80000000000 */
[----:B------:R-:W-:Y:S04]  /*3a710*/  STL.64 [R1+0x4e0], R12 ;  /* 0x0004e00c01007387 */ /* 0x000fe80000100a00 */
[----:B------:R0:W-:Y:S04]  /*3a720*/  STL.64 [R1+0x4e8], R14 ;  /* 0x0004e80e01007387 */ /* 0x0001e80000100a00 */
[----:B0-----:R-:W2:Y:S04]  /*3a730*/  LDL.LU.64 R14, [R1+0x2ac0] ;  /* 0x002ac000010e7983 */ /* 0x001ea80000300a00 */
[----:B------:R-:W3:Y:S01]  /*3a740*/  LDL.LU.64 R12, [R1+0x2ab8] ;  /* 0x002ab800010c7983 */ /* 0x000ee20000300a00 */
[----:B------:R-:W-:-:S02]  /*3a750*/  IMAD.MOV.U32 R39, RZ, RZ, R0 ;  /* 0x000000ffff277224 */ /* 0x000fc400078e0000 */
[----:B------:R-:W-:Y:S02]  /*3a760*/  IMAD.MOV.U32 R36, RZ, RZ, R61 ;  /* 0x000000ffff247224 */ /* 0x000fe400078e003d */
[----:B------:R-:W-:Y:S02]  /*3a770*/  IMAD.MOV.U32 R37, RZ, RZ, R3 ;  /* 0x000000ffff257224 */ /* 0x000fe400078e0003 */
[----:B------:R-:W-:Y:S01]  /*3a780*/  IMAD.MOV.U32 R38, RZ, RZ, R2 ;  /* 0x000000ffff267224 */ /* 0x000fe200078e0002 */
[----:B---3--:R-:W-:-:S15]  /*3a790*/  HMMA.16816.F32 R20, R52, R12, R20 ;  /* 0x0000000c3414723c */ /* 0x008fde0000001814 */
[----:B------:R-:W-:-:S04]  /*3a7a0*/  NOP ;  /* 0x0000000000007918 */ /* 0x000fc80000000000 */
[----:B------:R-:W-:Y:S04]  /*3a7b0*/  STL.64 [R1+0x4d0], R20 ;  /* 0x0004d01401007387 */ /* 0x000fe80000100a00 */
[----:B------:R0:W-:Y:S02]  /*3a7c0*/  STL.64 [R1+0x4d8], R22 ;  /* 0x0004d81601007387 */ /* 0x0001e40000100a00 */
[----:B0-----:R-:W-:-:S15]  /*3a7d0*/  HMMA.16816.F32 R20, R52, R8, R28 ;  /* 0x000000083414723c */ /* 0x001fde000000181c */
[----:B------:R-:W-:-:S04]  /*3a7e0*/  NOP ;  /* 0x0000000000007918 */ /* 0x000fc80000000000 */
[----:B------:R-:W-:Y:S04]  /*3a7f0*/  STL.64 [R1+0x4c0], R20 ;  /* 0x0004c01401007387 */ /* 0x000fe80000100a00 */
[----:B------:R0:W-:Y:S01]  /*3a800*/  STL [R1+0x4c8], R22 ;  /* 0x0004c81601007387 */ /* 0x0001e20000100800 */
[----:B------:R-:W-:Y:S02]  /*3a810*/  IMAD.MOV.U32 R0, RZ, RZ, R23 ;  /* 0x000000ffff007224 */ /* 0x000fe400078e0017 */
[----:B0-----:R-:W-:Y:S03]  /*3a820*/  HMMA.16816.F32 R20, R52, R4, R32 ;  /* 0x000000043414723c */ /* 0x001fe60000001820 */
[----:B------:R-:W-:Y:S04]  /*3a830*/  STL [R1+0x2058], R0 ;  /* 0x0020580001007387 */ /* 0x000fe80000100800 */
[----:B------:R-:W3:Y:S04]  /*3a840*/  LDL.LU R32, [R1+0x10e0] ;  /* 0x0010e00001207983 */ /* 0x000ee80000300800 */
[----:B------:R-:W3:Y:S04]  /*3a850*/  LDL.LU R33, [R1+0x10e4] ;  /* 0x0010e40001217983 */ /* 0x000ee80000300800 */
[----:B------:R-:W3:Y:S04]  /*3a860*/  LDL.LU R34, [R1+0x10e8] ;  /* 0x0010e80001227983 */ /* 0x000ee80000300800 */
[----:B------:R-:W3:Y:S01]  /*3a870*/  LDL.LU R35, [R1+0x10ec] ;  /* 0x0010ec0001237983 */ /* 0x000ee20000300800 */
[----:B------:R-:W-:-:S02]  /*3a880*/  IMAD.MOV.U32 R61, RZ, RZ, R20 ;  /* 0x000000ffff3d7224 */ /* 0x000fc400078e0014 */
[----:B------:R-:W-:Y:S02]  /*3a890*/  IMAD.MOV.U32 R60, RZ, RZ, R21 ;  /* 0x000000ffff3c7224 */ /* 0x000fe400078e0015 */
[----:B------:R-:W-:Y:S02]  /*3a8a0*/  IMAD.MOV.U32 R3, RZ, RZ, R22 ;  /* 0x000000ffff037224 */ /* 0x000fe400078e0016 */
[----:B------:R-:W-:Y:S02]  /*3a8b0*/  IMAD.MOV.U32 R2, RZ, RZ, R23 ;  /* 0x000000ffff027224 */ /* 0x000fe400078e0017 */
[----:B------:R-:W-:Y:S01]  /*3a8c0*/  HMMA.16816.F32 R20, R48, R46, R36 ;  /* 0x0000002e3014723c */ /* 0x000fe20000001824 */
[----:B------:R-:W-:Y:S04]  /*3a8d0*/  STL.64 [R1+0x2aa0], R6 ;  /* 0x002aa00601007387 */ /* 0x000fe80000100a00 */
[----:B------:R-:W-:Y:S04]  /*3a8e0*/  STL [R1+0x2068], R2 ;  /* 0x0020680201007387 */ /* 0x000fe80000100800 */
[----:B------:R-:W-:Y:S04]  /*3a8f0*/  STL [R1+0x2064], R3 ;  /* 0x0020640301007387 */ /* 0x000fe80000100800 */
[----:B------:R-:W-:Y:S04]  /*3a900*/  STL [R1+0x2060], R60 ;  /* 0x0020603c01007387 */ /* 0x000fe80000100800 */
[----:B------:R-:W-:Y:S04]  /*3a910*/  STL [R1+0x205c], R61 ;  /* 0x00205c3d01007387 */ /* 0x000fe80000100800 */
[----:B------:R-:W-:Y:S01]  /*3a920*/  STL.64 [R1+0x1130], R20 ;  /* 0x0011301401007387 */ /* 0x000fe20000100a00 */
[----:B------:R-:W-:-:S03]  /*3a930*/  IMAD.MOV.U32 R41, RZ, RZ, R23 ;  /* 0x000000ffff297224 */ /* 0x000fc600078e0017 */
[----:B------:R0:W-:Y:S01]  /*3a940*/  STL.64 [R1+0x1138], R22 ;  /* 0x0011381601007387 */ /* 0x0001e20000100a00 */
[----:B------:R-:W-:-:S03]  /*3a950*/  IMAD.MOV.U32 R56, RZ, RZ, R20 ;  /* 0x000000ffff387224 */ /* 0x000fc600078e0014 */
[----:B0-----:R-:W2:Y:S04]  /*3a960*/  LDL.64 R22, [R1+0x118] ;  /* 0x0001180001167983 */ /* 0x001ea80000100a00 */
[----:B------:R-:W2:Y:S04]  /*3a970*/  LDL.LU R36, [R1+0x490] ;  /* 0x0004900001247983 */ /* 0x000ea80000300800 */
[----:B------:R-:W2:Y:S04]  /*3a980*/  LDL.LU R37, [R1+0x494] ;  /* 0x0004940001257983 */ /* 0x000ea80000300800 */
[----:B------:R-:W2:Y:S04]  /*3a990*/  LDL.LU R38, [R1+0x498] ;  /* 0x0004980001267983 */ /* 0x000ea80000300800 */
[----:B------:R-:W2:Y:S04]  /*3a9a0*/  LDL.LU R39, [R1+0x49c] ;  /* 0x00049c0001277983 */ /* 0x000ea80000300800 */
[----:B------:R-:W2:Y:S04]  /*3a9b0*/  LDL.64 R6, [R1+0x108] ;  /* 0x0001080001067983 */ /* 0x000ea80000100a00 */
[----:B------:R-:W2:Y:S04]  /*3a9c0*/  LDL.LU R52, [R1+0x4a0] ;  /* 0x0004a00001347983 */ /* 0x000ea80000300800 */
[----:B------:R-:W2:Y:S04]  /*3a9d0*/  LDL.LU R53, [R1+0x4a4] ;  /* 0x0004a40001357983 */ /* 0x000ea80000300800 */
[----:B------:R-:W2:Y:S04]  /*3a9e0*/  LDL.LU R54, [R1+0x4a8] ;  /* 0x0004a80001367983 */ /* 0x000ea80000300800 */
[----:B------:R-:W2:Y:S04]  /*3a9f0*/  LDL.LU R55, [R1+0x4ac] ;  /* 0x0004ac0001377983 */ /* 0x000ea80000300800 */
[----:B------:R-:W2:Y:S04]  /*3aa00*/  LDL.64 R30, [R1+0xf8] ;  /* 0x0000f800011e7983 */ /* 0x000ea80000100a00 */
[----:B------:R-:W2:Y:S04]  /*3aa10*/  LDL.64 R46, [R1+0xe8] ;  /* 0x0000e800012e7983 */ /* 0x000ea80000100a00 */
[----:B------:R-:W-:Y:S04]  /*3aa20*/  STL [R1+0x1e8c], R56 ;  /* 0x001e8c3801007387 */ /* 0x000fe80000100800 */
[----:B------:R0:W-:Y:S04]  /*3aa30*/  STL.64 [R1+0x2a98], R58 ;  /* 0x002a983a01007387 */ /* 0x0001e80000100a00 */
[----:B0-----:R-:W3:Y:S04]  /*3aa40*/  LDL R58, [R1+0x128] ;  /* 0x00012800013a7983 */ /* 0x001ee80000100800 */
[----:B------:R-:W3:Y:S01]  /*3aa50*/  LDL R59, [R1+0x12c] ;  /* 0x00012c00013b7983 */ /* 0x000ee20000100800 */
[----:B------:R-:W-:-:S05]  /*3aa60*/  IMAD.MOV.U32 R40, RZ, RZ, R21 ;  /* 0x000000ffff287224 */ /* 0x000fca00078e0015 */
[----:B------:R0:W-:Y:S04]  /*3aa70*/  STL [R1+0x1e88], R40 ;  /* 0x001e882801007387 */ /* 0x0001e80000100800 */
[----:B------:R1:W-:Y:S04]  /*3aa80*/  STL [R1+0x1e84], R41 ;  /* 0x001e842901007387 */ /* 0x0003e80000100800 */
[----:B------:R4:W-:Y:S04]  /*3aa90*/  STL.64 [R1+0x2a90], R42 ;  /* 0x002a902a01007387 */ /* 0x0009e80000100a00 */
[----:B0-----:R-:W2:Y:S04]  /*3aaa0*/  LDL.LU R40, [R1+0x4b0] ;  /* 0x0004b00001287983 */ /* 0x001ea80000300800 */
[----:B-1----:R-:W2:Y:S04]  /*3aab0*/  LDL.LU R41, [R1+0x4b4] ;  /* 0x0004b40001297983 */ /* 0x002ea80000300800 */
[----:B----4-:R-:W4:Y:S04]  /*3aac0*/  LDL.LU R42, [R1+0x4b8] ;  /* 0x0004b800012a7983 */ /* 0x010f280000300800 */
[----:B------:R-:W4:Y:S01]  /*3aad0*/  LDL.LU R43, [R1+0x4bc] ;  /* 0x0004bc00012b7983 */ /* 0x000f220000300800 */
[----:B---3--:R-:W-:Y:S03]  /*3aae0*/  HMMA.16816.F32 R56, R48, R58, R32 ;  /* 0x0000003a3038723c */ /* 0x008fe60000001820 */
[----:B------:R-:W3:-:S15]  /*3aaf0*/  LDL.LU.64 R34, [R1+0x2ab0] ;  /* 0x002ab00001227983 */ /* 0x000ede0000300a00 */
[----:B------:R-:W-:Y:S01]  /*3ab00*/  NOP ;  /* 0x0000000000007918 */ /* 0x000fe20000000000 */
[----:B------:R-:W-:Y:S02]  /*3ab10*/  IMAD.MOV.U32 R32, RZ, RZ, R56 ;  /* 0x000000ffff207224 */ /* 0x000fe400078e0038 */
[----:B------:R-:W-:Y:S01]  /*3ab20*/  IMAD.MOV.U32 R33, RZ, RZ, R58 ;  /* 0x000000ffff217224 */ /* 0x000fe200078e003a */
[----:B------:R0:W-:Y:S01]  /*3ab30*/  STL.64 [R1+0x10e0], R56 ;  /* 0x0010e03801007387 */ /* 0x0001e20000100a00 */
[----:B------:R-:W-:-:S03]  /*3ab40*/  IMAD.MOV.U32 R24, RZ, RZ, R57 ;  /* 0x000000ffff187224 */ /* 0x000fc600078e0039 */
[----:B------:R-:W-:Y:S04]  /*3ab50*/  STL.64 [R1+0x10e8], R58 ;  /* 0x0010e83a01007387 */ /* 0x000fe80000100a00 */
[----:B0-----:R-:W4:Y:S04]  /*3ab60*/  LDL R57, [R1+0x1168] ;  /* 0x0011680001397983 */ /* 0x001f280000100800 */
[----:B------:R0:W-:Y:S04]  /*3ab70*/  STL [R1+0x273c], R32 ;  /* 0x00273c2001007387 */ /* 0x0001e80000100800 */
[----:B------:R1:W-:Y:S04]  /*3ab80*/  STL [R1+0x2738], R33 ;  /* 0x0027382101007387 */ /* 0x0003e80000100800 */
[----:B---3--:R3:W-:Y:S04]  /*3ab90*/  STL.64 [R1+0x2a18], R34 ;  /* 0x002a182201007387 */ /* 0x0087e80000100a00 */
[----:B0-----:R-:W4:Y:S04]  /*3aba0*/  LDL.LU R32, [R1+0x10a0] ;  /* 0x0010a00001207983 */ /* 0x001f280000300800 */
[----:B-1----:R-:W4:Y:S04]  /*3abb0*/  LDL.LU R33, [R1+0x10a4] ;  /* 0x0010a40001217983 */ /* 0x002f280000300800 */
[----:B---3--:R-:W4:Y:S04]  /*3abc0*/  LDL.LU R34, [R1+0x10a8] ;  /* 0x0010a80001227983 */ /* 0x008f280000300800 */
[----:B------:R-:W4:Y:S01]  /*3abd0*/  LDL.LU R35, [R1+0x10ac] ;  /* 0x0010ac0001237983 */ /* 0x000f220000300800 */
[----:B------:R-:W-:-:S03]  /*3abe0*/  IMAD.MOV.U32 R25, RZ, RZ, R59 ;  /* 0x000000ffff197224 */ /* 0x000fc600078e003b */
[----:B------:R-:W-:Y:S01]  /*3abf0*/  STL [R1+0x2734], R24 ;  /* 0x0027341801007387 */ /* 0x000fe20000100800 */
[----:B--2---:R-:W-:Y:S02]  /*3ac00*/  IMAD.MOV.U32 R13, RZ, RZ, R22 ;  /* 0x000000ffff0d7224 */ /* 0x004fe400078e0016 */
[----:B------:R-:W-:Y:S01]  /*3ac10*/  IMAD.MOV.U32 R12, RZ, RZ, R23 ;  /* 0x000000ffff0c7224 */ /* 0x000fe200078e0017 */
[----:B------:R-:W-:Y:S01]  /*3ac20*/  STL [R1+0x2730], R25 ;  /* 0x0027301901007387 */ /* 0x000fe20000100800 */
[----:B------:R-:W-:Y:S02]  /*3ac30*/  IMAD.MOV.U32 R8, RZ, RZ, R6 ;  /* 0x000000ffff087224 */ /* 0x000fe400078e0006 */
[----:B------:R-:W-:Y:S01]  /*3ac40*/  IMAD.MOV.U32 R3, RZ, RZ, R7 ;  /* 0x000000ffff037224 */ /* 0x000fe200078e0007 */
[----:B----4-:R-:W-:Y:S01]  /*3ac50*/  HMMA.16816.F32 R32, R48, R22, R32 ;  /* 0x000000163020723c */ /* 0x010fe20000001820 */
[----:B------:R-:W2:-:S15]  /*3ac60*/  LDL.LU.64 R22, [R1+0x2aa8] ;  /* 0x002aa80001167983 */ /* 0x000e9e0000300a00 */
[----:B------:R-:W-:-:S03]  /*3ac70*/  NOP ;  /* 0x0000000000007918 */ /* 0x000fc60000000000 */
[----:B------:R-:W-:Y:S02]  /*3ac80*/  IMAD.MOV.U32 R17, RZ, RZ, R34 ;  /* 0x000000ffff117224 */ /* 0x000fe400078e0022 */
[----:B------:R-:W-:Y:S01]  /*3ac90*/  IMAD.MOV.U32 R16, RZ, RZ, R32 ;  /* 0x000000ffff107224 */ /* 0x000fe200078e0020 */
[----:B------:R-:W-:Y:S04]  /*3aca0*/  STL.64 [R1+0x10a0], R32 ;  /* 0x0010a02001007387 */ /* 0x000fe80000100a00 */
[----:B------:R-:W-:Y:S04]  /*3acb0*/  STL.64 [R1+0x10a8], R34 ;  /* 0x0010a82201007387 */ /* 0x000fe80000100a00 */
[----:B------:R-:W-:Y:S04]  /*3acc0*/  STL.64 [R1+0x29c8], R18 ;  /* 0x0029c81201007387 */ /* 0x000fe80000100a00 */
[----:B------:R-:W-:Y:S04]  /*3acd0*/  STL.64 [R1+0x29c0], R16 ;  /* 0x0029c01001007387 */ /* 0x000fe80000100a00 */
[----:B------:R-:W-:Y:S04]  /*3ace0*/  STL.64 [R1+0x29a8], R14 ;  /* 0x0029a80e01007387 */ /* 0x000fe80000100a00 */
[----:B------:R0:W-:Y:S02]  /*3acf0*/  STL.64 [R1+0x29a0], R12 ;  /* 0x0029a00c01007387 */ /* 0x0001e40000100a00 */
[C---:B0-----:R-:W-:Y:S08]  /*3ad00*/  HMMA.16816.F32 R12, R48.reuse, R6, R40 ;  /* 0x00000006300c723c */ /* 0x041ff00000001828 */
[C---:B------:R-:W-:Y:S01]  /*3ad10*/  HMMA.16816.F32 R4, R48.reuse, R30, R52 ;  /* 0x0000001e3004723c */ /* 0x040fe20000001834 */
[----:B------:R-:W0:Y:S10]  /*3ad20*/  LDSM.16.MT88.4 R52, [R57+UR5+0x5080] ;  /* 0x005080053934783b */ /* 0x000e340008004200 */
[----:B------:R-:W-:Y:S04]  /*3ad30*/  STL.64 [R1+0x4b0], R12 ;  /* 0x0004b00c01007387 */ /* 0x000fe80000100a00 */
[----:B------:R-:W-:Y:S04]  /*3ad40*/  STL.64 [R1+0x4b8], R14 ;  /* 0x0004b80e01007387 */ /* 0x000fe80000100a00 */
[----:B------:R-:W-:Y:S04]  /*3ad50*/  STL.64 [R1+0x2a50], R10 ;  /* 0x002a500a01007387 */ /* 0x000fe80000100a00 */
[----:B------:R-:W-:Y:S04]  /*3ad60*/  STL [R1+0x2a48], R8 ;  /* 0x002a480801007387 */ /* 0x000fe80000100800 */
[----:B------:R-:W-:Y:S04]  /*3ad70*/  STL.64 [R1+0x4a0], R4 ;  /* 0x0004a00401007387 */ /* 0x000fe80000100a00 */
[----:B------:R1:W-:Y:S02]  /*3ad80*/  STL.64 [R1+0x4a8], R6 ;  /* 0x0004a80601007387 */ /* 0x0003e40000100a00 */
[----:B-1----:R-:W-:Y:S01]  /*3ad90*/  HMMA.16816.F32 R4, R48, R46, R36 ;  /* 0x0000002e3004723c */ /* 0x002fe20000001824 */
[----:B------:R-:W-:-:S02]  /*3ada0*/  IMAD.MOV.U32 R21, RZ, RZ, R46 ;  /* 0x000000ffff157224 */ /* 0x000fc400078e002e */
[----:B------:R-:W-:-:S15]  /*3adb0*/  IMAD.MOV.U32 R20, RZ, RZ, R47 ;  /* 0x000000ffff147224 */ /* 0x000fde00078e002f */
[----:B------:R-:W-:Y:S01]  /*3adc0*/  NOP ;  /* 0x0000000000007918 */ /* 0x000fe20000000000 */
[----:B------:R1:W-:Y:S04]  /*3add0*/  STL.64 [R1+0x490], R4 ;  /* 0x0004900401007387 */ /* 0x0003e80000100a00 */
[----:B------:R3:W-:Y:S04]  /*3ade0*/  STL.64 [R1+0x498], R6 ;  /* 0x0004980601007387 */ /* 0x0007e80000100a00 */
[----:B-1----:R-:W4:Y:S04]  /*3adf0*/  LDL.LU R4, [R1+0x480] ;  /* 0x0004800001047983 */ /* 0x002f280000300800 */
[----:B------:R-:W4:Y:S04]  /*3ae00*/  LDL.LU R5, [R1+0x484] ;  /* 0x0004840001057983 */ /* 0x000f280000300800 */
[----:B---3--:R-:W4:Y:S04]  /*3ae10*/  LDL.LU R6, [R1+0x488] ;  /* 0x0004880001067983 */ /* 0x008f280000300800 */
[----:B------:R-:W4:Y:S04]  /*3ae20*/  LDL.LU R7, [R1+0x48c] ;  /* 0x00048c0001077983 */ /* 0x000f280000300800 */
[----:B------:R-:W4:Y:S04]  /*3ae30*/  LDL.64 R58, [R1+0xd8] ;  /* 0x0000d800013a7983 */ /* 0x000f280000100a00 */
[----:B------:R-:W3:Y:S04]  /*3ae40*/  LDL.LU R36, [R1+0x1060] ;  /* 0x0010600001247983 */ /* 0x000ee80000300800 */
[----:B------:R-:W3:Y:S04]  /*3ae50*/  LDL.LU R37, [R1+0x1064] ;  /* 0x0010640001257983 */ /* 0x000ee80000300800 */
[----:B------:R-:W3:Y:S04]  /*3ae60*/  LDL.LU R38, [R1+0x1068] ;  /* 0x0010680001267983 */ /* 0x000ee80000300800 */
[----:B------:R-:W3:Y:S04]  /*3ae70*/  LDL.LU R39, [R1+0x106c] ;  /* 0x00106c0001277983 */ /* 0x000ee80000300800 */
[----:B------:R-:W3:Y:S01]  /*3ae80*/  LDL.64 R46, [R1+0xc8] ;  /* 0x0000c800012e7983 */ /* 0x000ee20000100a00 */
[----:B------:R-:W-:-:S02]  /*3ae90*/  IMAD.MOV.U32 R2, RZ, RZ, R30 ;  /* 0x000000ffff027224 */ /* 0x000fc400078e001e */
[----:B------:R-:W-:Y:S01]  /*3aea0*/  IMAD.MOV.U32 R0, RZ, RZ, R31 ;  /* 0x000000ffff007224 */ /* 0x000fe200078e001f */
[----:B--2---:R-:W-:Y:S04]  /*3aeb0*/  STL.64 [R1+0x29e8], R22 ;  /* 0x0029e81601007387 */ /* 0x004fe80000100a00 */
[----:B------:R1:W-:Y:S04]  /*3aec0*/  STL.64 [R1+0x29e0], R20 ;  /* 0x0029e01401007387 */ /* 0x0003e80000100a00 */
[----:B------:R-:W2:Y:S04]  /*3aed0*/  LDL.LU R40, [R1+0x1050] ;  /* 0x0010500001287983 */ /* 0x000ea80000300800 */
[----:B------:R-:W2:Y:S04]  /*3aee0*/  LDL.LU R41, [R1+0x1054] ;  /* 0x0010540001297983 */ /* 0x000ea80000300800 */
[----:B------:R-:W2:Y:S04]  /*3aef0*/  LDL.LU R42, [R1+0x1058] ;  /* 0x00105800012a7983 */ /* 0x000ea80000300800 */
[----:B------:R-:W2:Y:S04]  /*3af00*/  LDL.LU R43, [R1+0x105c] ;  /* 0x00105c00012b7983 */ /* 0x000ea80000300800 */
[----:B-1----:R-:W2:Y:S04]  /*3af10*/  LDL.LU R20, [R1+0x1040] ;  /* 0x0010400001147983 */ /* 0x002ea80000300800 */
        /* <DEDUP_REMOVED lines=14> */
[----:B0-----:R0:W-:Y:S04]  /*3b000*/  STL.64 [R1+0x2a60], R54 ;  /* 0x002a603601007387 */ /* 0x0011e80000100a00 */
[----:B------:R-:W-:Y:S04]  /*3b010*/  STL.64 [R1+0x2a58], R52 ;  /* 0x002a583401007387 */ /* 0x000fe80000100a00 */
[----:B0-----:R-:W2:Y:S01]  /*3b020*/  LDL.64 R54, [R1+0xb8] ;  /* 0x0000b80001367983 */ /* 0x001ea20000100a00 */
[C---:B----4-:R-:W-:Y:S08]  /*3b030*/  HMMA.16816.F32 R4, R48.reuse, R58, R4 ;  /* 0x0000003a3004723c */ /* 0x050ff00000001804 */
[----:B---3--:R-:W-:Y:S01]  /*3b040*/  HMMA.16816.F32 R36, R48, R46, R36 ;  /* 0x0000002e3024723c */ /* 0x008fe20000001824 */
[----:B------:R-:W-:-:S02]  /*3b050*/  IMAD.MOV.U32 R56, RZ, RZ, R47 ;  /* 0x000000ffff387224 */ /* 0x000fc400078e002f */
[----:B------:R-:W-:-:S08]  /*3b060*/  IMAD.MOV.U32 R60, RZ, RZ, R46 ;  /* 0x000000ffff3c7224 */ /* 0x000fd000078e002e */
[----:B------:R0:W-:Y:S04]  /*3b070*/  STL.64 [R1+0x480], R4 ;  /* 0x0004800401007387 */ /* 0x0001e80000100a00 */
[----:B------:R1:W-:Y:S01]  /*3b080*/  STL.64 [R1+0x488], R6 ;  /* 0x0004880601007387 */ /* 0x0003e20000100a00 */
[----:B0-----:R-:W-:Y:S02]  /*3b090*/  IMAD.MOV.U32 R4, RZ, RZ, R59 ;  /* 0x000000ffff047224 */ /* 0x001fe400078e003b */
[----:B------:R-:W-:Y:S01]  /*3b0a0*/  IMAD.MOV.U32 R5, RZ, RZ, R58 ;  /* 0x000000ffff057224 */ /* 0x000fe200078e003a */
[----:B-1----:R-:W3:Y:S04]  /*3b0b0*/  LDL.LU.64 R6, [R1+0x2aa0] ;  /* 0x002aa00001067983 */ /* 0x002ee80000300a00 */
[----:B------:R-:W4:Y:S04]  /*3b0c0*/  LDL.LU.64 R58, [R1+0x2a98] ;  /* 0x002a9800013a7983 */ /* 0x000f280000300a00 */
[----:B------:R-:W-:Y:S04]  /*3b0d0*/  STL [R1+0x292c], R4 ;  /* 0x00292c0401007387 */ /* 0x000fe80000100800 */
[----:B------:R-:W-:Y:S04]  /*3b0e0*/  STL [R1+0x2928], R5 ;  /* 0x0029280501007387 */ /* 0x000fe80000100800 */
[----:B------:R0:W-:Y:S04]  /*3b0f0*/  STL.64 [R1+0x1060], R36 ;  /* 0x0010602401007387 */ /* 0x0001e80000100a00 */
[----:B------:R1:W-:Y:S04]  /*3b100*/  STL.64 [R1+0x1068], R38 ;  /* 0x0010682601007387 */ /* 0x0003e80000100a00 */
[----:B0-----:R-:W3:Y:S04]  /*3b110*/  LDL.LU R36, [R1+0x1010] ;  /* 0x0010100001247983 */ /* 0x001ee80000300800 */
[----:B------:R-:W3:Y:S04]  /*3b120*/  LDL.LU R37, [R1+0x1014] ;  /* 0x0010140001257983 */ /* 0x000ee80000300800 */
[----:B-1----:R-:W3:Y:S04]  /*3b130*/  LDL.LU R38, [R1+0x1018] ;  /* 0x0010180001267983 */ /* 0x002ee80000300800 */
[----:B------:R-:W3:Y:S04]  /*3b140*/  LDL.LU R39, [R1+0x101c] ;  /* 0x00101c0001277983 */ /* 0x000ee80000300800 */
[----:B------:R-:W3:Y:S04]  /*3b150*/  LDL.64 R46, [R1+0x78] ;  /* 0x00007800012e7983 */ /* 0x000ee80000100a00 */
[----:B------:R-:W-:Y:S04]  /*3b160*/  STL [R1+0x2934], R56 ;  /* 0x0029343801007387 */ /* 0x000fe80000100800 */
[----:B------:R-:W-:Y:S01]  /*3b170*/  STL [R1+0x2930], R60 ;  /* 0x0029303c01007387 */ /* 0x000fe20000100800 */
[----:B--2---:R-:W-:-:S15]  /*3b180*/  HMMA.16816.F32 R40, R48, R54, R40 ;  /* 0x000000363028723c */ /* 0x004fde0000001828 */
[----:B------:R-:W-:-:S04]  /*3b190*/  NOP ;  /* 0x0000000000007918 */ /* 0x000fc80000000000 */
[----:B------:R-:W-:Y:S04]  /*3b1a0*/  STL.64 [R1+0x1050], R40 ;  /* 0x0010502801007387 */ /* 0x000fe80000100a00 */
[----:B------:R0:W-:Y:S04]  /*3b1b0*/  STL.64 [R1+0x1058], R42 ;  /* 0x0010582a01007387 */ /* 0x0001e80000100a00 */
[----:B0-----:R-:W2:Y:S01]  /*3b1c0*/  LDL.LU.64 R42, [R1+0x2a90] ;  /* 0x002a9000012a7983 */ /* 0x001ea20000300a00 */
[----:B------:R-:W-:Y:S01]  /*3b1d0*/  HMMA.16816.F32 R20, R48, R10, R20 ;  /* 0x0000000a3014723c */ /* 0x000fe20000001814 */
[----:B------:R-:W-:-:S02]  /*3b1e0*/  IMAD.MOV.U32 R60, RZ, RZ, R10 ;  /* 0x000000ffff3c7224 */ /* 0x000fc400078e000a */
[----:B------:R-:W-:-:S05]  /*3b1f0*/  IMAD.MOV.U32 R4, RZ, RZ, R11 ;  /* 0x000000ffff047224 */ /* 0x000fca00078e000b */
[----:B------:R-:W-:Y:S01]  /*3b200*/  HMMA.16816.F32 R8, R48, R18, R12 ;  /* 0x000000123008723c */ /* 0x000fe2000000180c */
[----:B------:R-:W-:Y:S02]  /*3b210*/  IMAD.MOV.U32 R61, RZ, RZ, R55 ;  /* 0x000000ffff3d7224 */ /* 0x000fe400078e0037 */
[----:B------:R-:W-:-:S03]  /*3b220*/  IMAD.MOV.U32 R5, RZ, RZ, R54 ;  /* 0x000000ffff057224 */ /* 0x000fc600078e0036 */
[----:B------:R-:W-:Y:S04]  /*3b230*/  STL [R1+0x293c], R61 ;  /* 0x00293c3d01007387 */ /* 0x000fe80000100800 */
[----:B------:R-:W-:Y:S04]  /*3b240*/  STL [R1+0x2938], R5 ;  /* 0x0029380501007387 */ /* 0x000fe80000100800 */
[----:B------:R-:W-:Y:S04]  /*3b250*/  STL.64 [R1+0x1040], R20 ;  /* 0x0010401401007387 */ /* 0x000fe80000100a00 */
[----:B------:R-:W-:Y:S04]  /*3b260*/  STL.64 [R1+0x1048], R22 ;  /* 0x0010481601007387 */ /* 0x000fe80000100a00 */
[----:B------:R-:W-:Y:S04]  /*3b270*/  STL [R1+0x2944], R4 ;  /* 0x0029440401007387 */ /* 0x000fe80000100800 */
[----:B------:R-:W-:Y:S04]  /*3b280*/  STL [R1+0x2940], R60 ;  /* 0x0029403c01007387 */ /* 0x000fe80000100800 */
[----:B------:R-:W-:Y:S04]  /*3b290*/  STL.64 [R1+0x1030], R8 ;  /* 0x0010300801007387 */ /* 0x000fe80000100a00 */
[----:B------:R0:W-:Y:S01]  /*3b2a0*/  STL.64 [R1+0x1038], R10 ;  /* 0x0010380a01007387 */ /* 0x0001e20000100a00 */
[----:B------:R-:W-:Y:S01]  /*3b2b0*/  IMAD.MOV.U32 R40, RZ, RZ, R19 ;  /* 0x000000ffff287224 */ /* 0x000fe200078e0013 */
[----:B0-----:R-:W-:Y:S01]  /*3b2c0*/  HMMA.16816.F32 R8, R48, R30, R32 ;  /* 0x0000001e3008723c */ /* 0x001fe20000001820 */
[----:B------:R-:W-:-:S03]  /*3b2d0*/  IMAD.MOV.U32 R41, RZ, RZ, R18 ;  /* 0x000000ffff297224 */ /* 0x000fc600078e0012 */
[----:B------:R-:W-:Y:S04]  /*3b2e0*/  STL [R1+0x294c], R40 ;  /* 0x00294c2801007387 */ /* 0x000fe80000100800 */
[----:B------:R-:W-:Y:S01]  /*3b2f0*/  STL [R1+0x2948], R41 ;  /* 0x0029482901007387 */ /* 0x000fe20000100800 */
[----:B------:R-:W-:Y:S02]  /*3b300*/  IMAD.MOV.U32 R56, RZ, RZ, R31 ;  /* 0x000000ffff387224 */ /* 0x000fe400078e001f */
[----:B------:R-:W-:Y:S02]  /*3b310*/  IMAD.MOV.U32 R5, RZ, RZ, R30 ;  /* 0x000000ffff057224 */ /* 0x000fe400078e001e */
[----:B---3--:R-:W-:Y:S02]  /*3b320*/  IMAD.MOV.U32 R25, RZ, RZ, R46 ;  /* 0x000000ffff197224 */ /* 0x008fe400078e002e */
[----:B------:R-:W-:Y:S01]  /*3b330*/  IMAD.MOV.U32 R24, RZ, RZ, R47 ;  /* 0x000000ffff187224 */ /* 0x000fe200078e002f */
[----:B--2---:R-:W-:Y:S04]  /*3b340*/  STL.64 [R1+0x2a88], R42 ;  /* 0x002a882a01007387 */ /* 0x004fe80000100a00 */
[----:B------:R-:W-:Y:S04]  /*3b350*/  STL.64 [R1+0x1020], R8 ;  /* 0x0010200801007387 */ /* 0x000fe80000100a00 */
[----:B------:R-:W-:Y:S04]  /*3b360*/  STL.64 [R1+0x1028], R10 ;  /* 0x0010280a01007387 */ /* 0x000fe80000100a00 */
[----:B------:R-:W2:Y:S04]  /*3b370*/  LDL.LU R16, [R1+0x1000] ;  /* 0x0010000001107983 */ /* 0x000ea80000300800 */
[----:B------:R-:W2:Y:S04]  /*3b380*/  LDL.LU R17, [R1+0x1004] ;  /* 0x0010040001117983 */ /* 0x000ea80000300800 */
[----:B------:R-:W2:Y:S04]  /*3b390*/  LDL.LU R18, [R1+0x1008] ;  /* 0x0010080001127983 */ /* 0x000ea80000300800 */
[----:B------:R-:W2:Y:S04]  /*3b3a0*/  LDL.LU R19, [R1+0x100c] ;  /* 0x00100c0001137983 */ /* 0x000ea80000300800 */
[----:B------:R-:W2:Y:S04]  /*3b3b0*/  LDL.64 R30, [R1+0x68] ;  /* 0x00006800011e7983 */ /* 0x000ea80000100a00 */
[----:B------:R-:W-:Y:S04]  /*3b3c0*/  STL [R1+0x2954], R56 ;  /* 0x0029543801007387 */ /* 0x000fe80000100800 */
[----:B----4-:R-:W-:Y:S04]  /*3b3d0*/  STL.64 [R1+0x2a68], R58 ;  /* 0x002a683a01007387 */ /* 0x010fe80000100a00 */
[----:B------:R-:W-:Y:S04]  /*3b3e0*/  STL [R1+0x2950], R5 ;  /* 0x0029500501007387 */ /* 0x000fe80000100800 */
[----:B------:R0:W-:Y:S02]  /*3b3f0*/  STL.64 [R1+0x2a80], R6 ;  /* 0x002a800601007387 */ /* 0x0001e40000100a00 */
[----:B0-----:R-:W-:-:S15]  /*3b400*/  HMMA.16816.F32 R4, R48, R46, R36 ;  /* 0x0000002e3004723c */ /* 0x001fde0000001824 */
[----:B------:R-:W-:-:S04]  /*3b410*/  NOP ;  /* 0x0000000000007918 */ /* 0x000fc80000000000 */
[----:B------:R-:W-:Y:S04]  /*3b420*/  STL.64 [R1+0x1010], R4 ;  /* 0x0010100401007387 */ /* 0x000fe80000100a00 */
[----:B------:R0:W-:Y:S04]  /*3b430*/  STL.64 [R1+0x1018], R6 ;  /* 0x0010180601007387 */ /* 0x0001e80000100a00 */
[----:B------:R-:W3:Y:S04]  /*3b440*/  LDL.LU R44, [R1+0xfc0] ;  /* 0x000fc000012c7983 */ /* 0x000ee80000300800 */
[----:B------:R-:W3:Y:S04]  /*3b450*/  LDL.LU R45, [R1+0xfc4] ;  /* 0x000fc400012d7983 */ /* 0x000ee80000300800 */
[----:B------:R-:W4:Y:S04]  /*3b460*/  LDL.LU R46, [R1+0xfc8] ;  /* 0x000fc800012e7983 */ /* 0x000f280000300800 */
[----:B------:R-:W4:Y:S04]  /*3b470*/  LDL.LU R47, [R1+0xfcc] ;  /* 0x000fcc00012f7983 */ /* 0x000f280000300800 */
[----:B------:R-:W2:Y:S04]  /*3b480*/  LDL.LU R40, [R1+0xff0] ;  /* 0x000ff00001287983 */ /* 0x000ea80000300800 */
[----:B------:R-:W2:Y:S04]  /*3b490*/  LDL.LU R41, [R1+0xff4] ;  /* 0x000ff40001297983 */ /* 0x000ea80000300800 */
[----:B------:R-:W2:Y:S04]  /*3b4a0*/  LDL.LU R42, [R1+0xff8] ;  /* 0x000ff800012a7983 */ /* 0x000ea80000300800 */
[----:B------:R-:W2:Y:S04]  /*3b4b0*/  LDL.LU R43, [R1+0xffc] ;  /* 0x000ffc00012b7983 */ /* 0x000ea80000300800 */
[----:B0-----:R-:W2:Y:S04]  /*3b4c0*/  LDL.64 R6, [R1+0x58] ;  /* 0x0000580001067983 */ /* 0x001ea80000100a00 */
[----:B----4-:R-:W-:Y:S04]  /*3b4d0*/  STL.64 [R1+0x2a78], R46 ;  /* 0x002a782e01007387 */ /* 0x010fe80000100a00 */
[----:B---3--:R0:W-:Y:S04]  /*3b4e0*/  STL.64 [R1+0x2a70], R44 ;  /* 0x002a702c01007387 */ /* 0x0081e80000100a00 */
[----:B0-----:R-:W3:Y:S04]  /*3b4f0*/  LDL.LU R44, [R1+0xfe0] ;  /* 0x000fe000012c7983 */ /* 0x001ee80000300800 */
[----:B------:R-:W3:Y:S04]  /*3b500*/  LDL.LU R45, [R1+0xfe4] ;  /* 0x000fe400012d7983 */ /* 0x000ee80000300800 */
[----:B------:R-:W3:Y:S04]  /*3b510*/  LDL.LU R46, [R1+0xfe8] ;  /* 0x000fe800012e7983 */ /* 0x000ee80000300800 */
[----:B------:R-:W3:Y:S04]  /*3b520*/  LDL.LU R47, [R1+0xfec] ;  /* 0x000fec00012f7983 */ /* 0x000ee80000300800 */
[----:B------:R-:W3:Y:S01]  /*3b530*/  LDL.64 R58, [R1+0x48] ;  /* 0x00004800013a7983 */ /* 0x000ee20000100a00 */
[C---:B--2---:R-:W-:Y:S03]  /*3b540*/  HMMA.16816.F32 R12, R48.reuse, R30, R16 ;  /* 0x0000001e300c723c */ /* 0x044fe60000001810 */
[----:B------:R-:W2:Y:S04]  /*3b550*/  LDL.LU R52, [R1+0xfd0] ;  /* 0x000fd00001347983 */ /* 0x000ea80000300800 */
[----:B------:R-:W2:Y:S04]  /*3b560*/  LDL.LU R53, [R1+0xfd4] ;  /* 0x000fd40001357983 */ /* 0x000ea80000300800 */
[----:B------:R-:W2:Y:S04]  /*3b570*/  LDL.LU R54, [R1+0xfd8] ;  /* 0x000fd80001367983 */ /* 0x000ea80000300800 */
[----:B------:R-:W2:Y:S04]  /*3b580*/  LDL.LU R55, [R1+0xfdc] ;  /* 0x000fdc0001377983 */ /* 0x000ea80000300800 */
[----:B------:R-:W2:Y:S04]  /*3b590*/  LDL.64 R10, [R1+0x38] ;  /* 0x00003800010a7983 */ /* 0x000ea80000100a00 */
[----:B------:R-:W4:Y:S04]  /*3b5a0*/  LDL.64 R22, [R1+0x28] ;  /* 0x0000280001167983 */ /* 0x000f280000100a00 */
[----:B------:R-:W2:Y:S04]  /*3b5b0*/  LDL.LU R32, [R1+0xfb0] ;  /* 0x000fb00001207983 */ /* 0x000ea80000300800 */
[----:B------:R-:W2:Y:S01]  /*3b5c0*/  LDL.LU R33, [R1+0xfb4] ;  /* 0x000fb40001217983 */ /* 0x000ea20000300800 */
[----:B------:R-:W-:Y:S03]  /*3b5d0*/  HMMA.16816.F32 R40, R48, R6, R40 ;  /* 0x000000063028723c */ /* 0x000fe60000001828 */
[----:B------:R-:W2:Y:S04]  /*3b5e0*/  LDL.LU R34, [R1+0xfb8] ;  /* 0x000fb80001227983 */ /* 0x000ea80000300800 */
[----:B------:R-:W2:Y:S04]  /*3b5f0*/  LDL.LU R35, [R1+0xfbc] ;  /* 0x000fbc0001237983 */ /* 0x000ea80000300800 */
[----:B------:R-:W2:Y:S04]  /*3b600*/  LDL.64 R38, [R1+0x18] ;  /* 0x0000180001267983 */ /* 0x000ea80000100a00 */
[----:B------:R-:W-:Y:S04]  /*3b610*/  STL [R1+0x295c], R24 ;  /* 0x00295c1801007387 */ /* 0x000fe80000100800 */
[----:B------:R-:W-:Y:S04]  /*3b620*/  STL [R1+0x2958], R25 ;  /* 0x0029581901007387 */ /* 0x000fe80000100800 */
[----:B------:R0:W-:Y:S04]  /*3b630*/  STL.64 [R1+0x1000], R12 ;  /* 0x0010000c01007387 */ /* 0x0001e80000100a00 */
[----:B------:R1:W-:Y:S01]  /*3b640*/  STL.64 [R1+0x1008], R14 ;  /* 0x0010080e01007387 */ /* 0x0003e20000100a00 */
[----:B------:R-:W-:-:S02]  /*3b650*/  IMAD.MOV.U32 R61, RZ, RZ, R31 ;  /* 0x000000ffff3d7224 */ /* 0x000fc400078e001f */
[----:B------:R-:W-:Y:S01]  /*3b660*/  IMAD.MOV.U32 R60, RZ, RZ, R30 ;  /* 0x000000ffff3c7224 */ /* 0x000fe200078e001e */
[----:B0-----:R-:W4:Y:S04]  /*3b670*/  LDL.LU R12, [R1+0xfa0] ;  /* 0x000fa000010c7983 */ /* 0x001f280000300800 */
[----:B------:R-:W4:Y:S04]  /*3b680*/  LDL.LU R13, [R1+0xfa4] ;  /* 0x000fa400010d7983 */ /* 0x000f280000300800 */
[----:B-1----:R-:W4:Y:S04]  /*3b690*/  LDL.LU R14, [R1+0xfa8] ;  /* 0x000fa800010e7983 */ /* 0x002f280000300800 */
[----:B------:R-:W4:Y:S04]  /*3b6a0*/  LDL.LU R15, [R1+0xfac] ;  /* 0x000fac00010f7983 */ /* 0x000f280000300800 */
[----:B------:R-:W4:Y:S04]  /*3b6b0*/  LDL.64 R18, [R1+0x8] ;  /* 0x0000080001127983 */ /* 0x000f280000100a00 */
[----:B------:R-:W4:Y:S04]  /*3b6c0*/  LDL.LU R28, [R1+0xf90] ;  /* 0x000f9000011c7983 */ /* 0x000f280000300800 */
[----:B------:R-:W4:Y:S04]  /*3b6d0*/  LDL.LU R29, [R1+0xf94] ;  /* 0x000f9400011d7983 */ /* 0x000f280000300800 */
[----:B------:R-:W4:Y:S04]  /*3b6e0*/  LDL.LU R30, [R1+0xf98] ;  /* 0x000f9800011e7983 */ /* 0x000f280000300800 */
[----:B------:R-:W4:Y:S04]  /*3b6f0*/  LDL.LU R31, [R1+0xf9c] ;  /* 0x000f9c00011f7983 */ /* 0x000f280000300800 */
[----:B------:R-:W-:Y:S04]  /*3b700*/  STL [R1+0x2964], R61 ;  /* 0x0029643d01007387 */ /* 0x000fe80000100800 */
[----:B------:R-:W-:Y:S04]  /*3b710*/  STL [R1+0x2960], R60 ;  /* 0x0029603c01007387 */ /* 0x000fe80000100800 */
[----:B------:R0:W-:Y:S01]  /*3b720*/  STL.64 [R1+0xff0], R40 ;  /* 0x000ff02801007387 */ /* 0x0001e20000100a00 */
[----:B------:R-:W-:-:S03]  /*3b730*/  IMAD.MOV.U32 R4, RZ, RZ, R7 ;  /* 0x000000ffff047224 */ /* 0x000fc600078e0007 */
[----:B------:R1:W-:Y:S01]  /*3b740*/  STL.64 [R1+0xff8], R42 ;  /* 0x000ff82a01007387 */ /* 0x0003e20000100a00 */
[----:B0-----:R-:W-:-:S03]  /*3b750*/  IMAD.MOV.U32 R41, RZ, RZ, R6 ;  /* 0x000000ffff297224 */ /* 0x001fc600078e0006 */
[----:B-1----:R-:W4:Y:S04]  /*3b760*/  LDL.LU.64 R42, [R1+0x2a88] ;  /* 0x002a8800012a7983 */ /* 0x002f280000300a00 */
[----:B------:R-:W4:Y:S04]  /*3b770*/  LDL.LU.64 R6, [R1+0x2a80] ;  /* 0x002a800001067983 */ /* 0x000f280000300a00 */
[----:B------:R-:W-:Y:S04]  /*3b780*/  STL [R1+0x296c], R4 ;  /* 0x00296c0401007387 */ /* 0x000fe80000100800 */
[----:B------:R-:W-:Y:S01]  /*3b790*/  STL [R1+0x2968], R41 ;  /* 0x0029682901007387 */ /* 0x000fe20000100800 */
[----:B---3--:R-:W-:-:S15]  /*3b7a0*/  HMMA.16816.F32 R44, R48, R58, R44 ;  /* 0x0000003a302c723c */ /* 0x008fde000000182c */
[----:B------:R-:W-:-:S04]  /*3b7b0*/  NOP ;  /* 0x0000000000007918 */ /* 0x000fc80000000000 */
[----:B------:R-:W-:Y:S04]  /*3b7c0*/  STL.64 [R1+0xfe0], R44 ;  /* 0x000fe02c01007387 */ /* 0x000fe80000100a00 */
[----:B------:R0:W-:Y:S04]  /*3b7d0*/  STL.64 [R1+0xfe8], R46 ;  /* 0x000fe82e01007387 */ /* 0x0001e80000100a00 */
[----:B0-----:R-:W3:Y:S04]  /*3b7e0*/  LDL.LU.64 R46, [R1+0x2a78] ;  /* 0x002a7800012e7983 */ /* 0x001ee80000300a00 */
[----:B------:R-:W3:Y:S01]  /*3b7f0*/  LDL.LU.64 R44, [R1+0x2a70] ;  /* 0x002a7000012c7983 */ /* 0x000ee20000300a00 */
[----:B------:R-:W-:-:S02]  /*3b800*/  IMAD.MOV.U32 R5, RZ, RZ, R58 ;  /* 0x000000ffff057224 */ /* 0x000fc400078e003a */
[----:B------:R-:W-:Y:S02]  /*3b810*/  IMAD.MOV.U32 R40, RZ, RZ, R59 ;  /* 0x000000ffff287224 */ /* 0x000fe400078e003b */
[----:B------:R-:W3:Y:S01]  /*3b820*/  LDL.LU.64 R58, [R1+0x2a68] ;  /* 0x002a6800013a7983 */ /* 0x000ee20000300a00 */
[----:B--2---:R-:W-:Y:S01]  /*3b830*/  HMMA.16816.F32 R52, R48, R10, R52 ;  /* 0x0000000a3034723c */ /* 0x004fe20000001834 */
[----:B----4-:R-:W-:Y:S02]  /*3b840*/  IMAD.MOV.U32 R60, RZ, RZ, R22 ;  /* 0x000000ffff3c7224 */ /* 0x010fe400078e0016 */
[----:B------:R-:W-:Y:S02]  /*3b850*/  IMAD.MOV.U32 R24, RZ, RZ, R23 ;  /* 0x000000ffff187224 */ /* 0x000fe400078e0017 */
[----:B------:R-:W-:Y:S02]  /*3b860*/  IMAD.MOV.U32 R25, RZ, RZ, R10 ;  /* 0x000000ffff197224 */ /* 0x000fe400078e000a */
[----:B------:R-:W-:-:S12]  /*3b870*/  IMAD.MOV.U32 R56, RZ, RZ, R11 ;  /* 0x000000ffff387224 */ /* 0x000fd800078e000b */
[----:B------:R-:W-:Y:S04]  /*3b880*/  STL.64 [R1+0xfd0], R52 ;  /* 0x000fd03401007387 */ /* 0x000fe80000100a00 */
[----:B------:R0:W-:Y:S04]  /*3b890*/  STL.64 [R1+0xfd8], R54 ;  /* 0x000fd83601007387 */ /* 0x0001e80000100a00 */
[----:B0-----:R-:W2:Y:S04]  /*3b8a0*/  LDL.LU.64 R54, [R1+0x2a60] ;  /* 0x002a600001367983 */ /* 0x001ea80000300a00 */
[----:B------:R-:W2:Y:S04]  /*3b8b0*/  LDL.LU.64 R52, [R1+0x2a58] ;  /* 0x002a580001347983 */ /* 0x000ea80000300a00 */
[----:B------:R-:W4:Y:S04]  /*3b8c0*/  LDL.LU.64 R10, [R1+0x2a50] ;  /* 0x002a5000010a7983 */ /* 0x000f280000300a00 */
[----:B------:R-:W2:Y:S01]  /*3b8d0*/  LDL.LU R8, [R1+0x2a48] ;  /* 0x002a480001087983 */ /* 0x000ea20000300800 */
[C---:B---3--:R-:W-:Y:S08]  /*3b8e0*/  HMMA.16816.F32 R44, R48.reuse, R22, R44 ;  /* 0x00000016302c723c */ /* 0x048ff0000000182c */
[----:B------:R-:W-:Y:S01]  /*3b8f0*/  HMMA.16816.F32 R20, R48, R38, R32 ;  /* 0x000000263014723c */ /* 0x000fe20000001820 */
[----:B------:R-:W-:-:S02]  /*3b900*/  IMAD.MOV.U32 R35, RZ, RZ, R58 ;  /* 0x000000ffff237224 */ /* 0x000fc400078e003a */
[----:B------:R-:W-:-:S08]  /*3b910*/  IMAD.MOV.U32 R36, RZ, RZ, R59 ;  /* 0x000000ffff247224 */ /* 0x000fd000078e003b */
[----:B------:R-:W-:Y:S04]  /*3b920*/  STL.64 [R1+0xfc0], R44 ;  /* 0x000fc02c01007387 */ /* 0x000fe80000100a00 */
[----:B------:R0:W-:Y:S04]  /*3b930*/  STL.64 [R1+0xfc8], R46 ;  /* 0x000fc82e01007387 */ /* 0x0001e80000100a00 */
[----:B0-----:R-:W3:Y:S04]  /*3b940*/  LDL.LU.64 R46, [R1+0x2a40] ;  /* 0x002a4000012e7983 */ /* 0x001ee80000300a00 */
[----:B------:R-:W2:Y:S04]  /*3b950*/  LDL R57, [R1+0x1e64] ;  /* 0x001e640001397983 */ /* 0x000ea80000100800 */
[----:B------:R-:W-:Y:S04]  /*3b960*/  STL.64 [R1+0xfb0], R20 ;  /* 0x000fb01401007387 */ /* 0x000fe80000100a00 */
[----:B------:R-:W-:Y:S04]  /*3b970*/  STL.64 [R1+0xfb8], R22 ;  /* 0x000fb81601007387 */ /* 0x000fe80000100a00 */
[----:B------:R-:W2:Y:S04]  /*3b980*/  LDL.LU R32, [R1+0xf80] ;  /* 0x000f800001207983 */ /* 0x000ea80000300800 */
[----:B------:R-:W2:Y:S04]  /*3b990*/  LDL.LU R33, [R1+0xf84] ;  /* 0x000f840001217983 */ /* 0x000ea80000300800 */
[----:B------:R-:W2:Y:S04]  /*3b9a0*/  LDL.LU R34, [R1+0xf88] ;  /* 0x000f880001227983 */ /* 0x000ea80000300800 */
[----:B------:R-:W2:Y:S04]  /*3b9b0*/  LDL.LU R58, [R1+0x2a3c] ;  /* 0x002a3c00013a7983 */ /* 0x000ea80000300800 */
[----:B------:R-:W2:Y:S01]  /*3b9c0*/  LDL.LU R59, [R1+0x2a38] ;  /* 0x002a3800013b7983 */ /* 0x000ea20000300800 */
[----:B------:R-:W-:Y:S01]  /*3b9d0*/  HMMA.16816.F32 R12, R48, R18, R12 ;  /* 0x00000012300c723c */ /* 0x000fe2000000180c */
[----:B------:R-:W-:-:S02]  /*3b9e0*/  IMAD.MOV.U32 R61, RZ, RZ, R38 ;  /* 0x000000ffff3d7224 */ /* 0x000fc400078e0026 */
[----:B------:R-:W3:Y:S01]  /*3b9f0*/  LDL.LU R37, [R1+0xf74] ;  /* 0x000f740001257983 */ /* 0x000ee20000300800 */
[----:B------:R-:W-:-:S03]  /*3ba00*/  IMAD.MOV.U32 R9, RZ, RZ, R39 ;  /* 0x000000ffff097224 */ /* 0x000fc600078e0027 */
[----:B------:R-:W3:Y:S04]  /*3ba10*/  LDL.LU R38, [R1+0xf78] ;  /* 0x000f780001267983 */ /* 0x000ee80000300800 */
[----:B------:R-:W3:Y:S08]  /*3ba20*/  LDL.LU R39, [R1+0xf7c] ;  /* 0x000f7c0001277983 */ /* 0x000ef00000300800 */
[----:B------:R-:W-:Y:S04]  /*3ba30*/  STL.64 [R1+0xfa0], R12 ;  /* 0x000fa00c01007387 */ /* 0x000fe80000100a00 */
[----:B------:R2:W-:Y:S01]  /*3ba40*/  STL.64 [R1+0xfa8], R14 ;  /* 0x000fa80e01007387 */ /* 0x0005e20000100a00 */
[----:B------:R-:W-:-:S02]  /*3ba50*/  IMAD.MOV.U32 R4, RZ, RZ, R18 ;  /* 0x000000ffff047224 */ /* 0x000fc400078e0012 */
[----:B------:R-:W-:Y:S01]  /*3ba60*/  IMAD.MOV.U32 R41, RZ, RZ, R19 ;  /* 0x000000ffff297224 */ /* 0x000fe200078e0013 */
[----:B--2---:R-:W-:Y:S01]  /*3ba70*/  HMMA.16816.F32 R12, R48, R58, R28 ;  /* 0x0000003a300c723c */ /* 0x004fe2000000181c */
[----:B------:R-:W2:-:S15]  /*3ba80*/  LDL.LU R28, [R1+0xf60] ;  /* 0x000f6000011c7983 */ /* 0x000e9e0000300800 */
[----:B------:R-:W-:-:S03]  /*3ba90*/  NOP ;  /* 0x0000000000007918 */ /* 0x000fc60000000000 */
[----:B------:R-:W-:Y:S04]  /*3baa0*/  STL.64 [R1+0xf90], R12 ;  /* 0x000f900c01007387 */ /* 0x000fe80000100a00 */
[----:B------:R-:W-:Y:S04]  /*3bab0*/  STL.64 [R1+0xf98], R14 ;  /* 0x000f980e01007387 */ /* 0x000fe80000100a00 */
        /* <DEDUP_REMOVED lines=11> */
[----:B------:R-:W-:Y:S04]  /*3bb70*/  STL.64 [R1+0x2978], R58 ;  /* 0x0029783a01007387 */ /* 0x000fe80000100a00 */
[----:B------:R0:W-:Y:S02]  /*3bb80*/  STL.64 [R1+0x2970], R56 ;  /* 0x0029703801007387 */ /* 0x0001e40000100a00 */
[----:B0-----:R-:W-:-:S02]  /*3bb90*/  IMAD.MOV.U32 R56, RZ, RZ, R42 ;  /* 0x000000ffff387224 */ /* 0x001fc400078e002a */
[----:B---3--:R-:W-:Y:S01]  /*3bba0*/  IMAD.MOV.U32 R57, RZ, RZ, R46 ;  /* 0x000000ffff397224 */ /* 0x008fe200078e002e */
[----:B------:R-:W3:Y:S04]  /*3bbb0*/  LDL.LU R42, [R1+0x2a34] ;  /* 0x002a3400012a7983 */ /* 0x000ee80000300800 */
[----:B------:R-:W2:Y:S01]  /*3bbc0*/  LDL.LU R46, [R1+0x2a30] ;  /* 0x002a3000012e7983 */ /* 0x000ea20000300800 */
[----:B------:R-:W-:-:S03]  /*3bbd0*/  IMAD.MOV.U32 R58, RZ, RZ, R47 ;  /* 0x000000ffff3a7224 */ /* 0x000fc600078e002f */
[----:B------:R-:W2:Y:S01]  /*3bbe0*/  LDL.LU R47, [R1+0x2a2c] ;  /* 0x002a2c00012f7983 */ /* 0x000ea20000300800 */
[----:B------:R-:W-:-:S03]  /*3bbf0*/  IMAD.MOV.U32 R59, RZ, RZ, R26 ;  /* 0x000000ffff3b7224 */ /* 0x000fc600078e001a */
[----:B------:R-:W4:Y:S04]  /*3bc00*/  LDL.LU R26, [R1+0x2a28] ;  /* 0x002a2800011a7983 */ /* 0x000f280000300800 */
[----:B------:R-:W4:Y:S04]  /*3bc10*/  LDL.LU R12, [R1+0xf20] ;  /* 0x000f2000010c7983 */ /* 0x000f280000300800 */
[----:B------:R-:W4:Y:S01]  /*3bc20*/  LDL.LU R13, [R1+0xf24] ;  /* 0x000f2400010d7983 */ /* 0x000f220000300800 */
[----:B------:R-:W-:Y:S02]  /*3bc30*/  IMAD.MOV.U32 R15, RZ, RZ, R43 ;  /* 0x000000ffff0f7224 */ /* 0x000fe400078e002b */
[----:B---3--:R-:W-:-:S02]  /*3bc40*/  IMAD.MOV.U32 R14, RZ, RZ, R42 ;  /* 0x000000ffff0e7224 */ /* 0x008fc400078e002a */
[----:B------:R-:W3:Y:S04]  /*3bc50*/  LDL.LU R42, [R1+0x2a24] ;  /* 0x002a2400012a7983 */ /* 0x000ee80000300800 */
[----:B------:R-:W3:Y:S01]  /*3bc60*/  LDL.LU R43, [R1+0x2a20] ;  /* 0x002a2000012b7983 */ /* 0x000ee20000300800 */
[----:B--2---:R-:W-:-:S15]  /*3bc70*/  HMMA.16816.F32 R32, R48, R46, R32 ;  /* 0x0000002e3020723c */ /* 0x004fde0000001820 */
[----:B------:R-:W-:-:S04]  /*3bc80*/  NOP ;  /* 0x0000000000007918 */ /* 0x000fc80000000000 */
[----:B------:R-:W-:Y:S04]  /*3bc90*/  STL.64 [R1+0xf80], R32 ;  /* 0x000f802001007387 */ /* 0x000fe80000100a00 */
[----:B------:R0:W-:Y:S04]  /*3bca0*/  STL.64 [R1+0xf88], R34 ;  /* 0x000f882201007387 */ /* 0x0001e80000100a00 */
[----:B0-----:R-:W2:Y:S04]  /*3bcb0*/  LDL.LU.64 R34, [R1+0x2a18] ;  /* 0x002a180001227983 */ /* 0x001ea80000300a00 */
[----:B------:R0:W-:Y:S04]  /*3bcc0*/  STL.64 [R1+0x2998], R46 ;  /* 0x0029982e01007387 */ /* 0x0001e80000100a00 */
[----:B------:R-:W4:Y:S04]  /*3bcd0*/  LDL.LU R44, [R1+0xf50] ;  /* 0x000f5000012c7983 */ /* 0x000f280000300800 */
[----:B------:R-:W4:Y:S04]  /*3bce0*/  LDL.LU R45, [R1+0xf54] ;  /* 0x000f5400012d7983 */ /* 0x000f280000300800 */
[----:B0-----:R-:W4:Y:S01]  /*3bcf0*/  LDL.LU R46, [R1+0xf58] ;  /* 0x000f5800012e7983 */ /* 0x001f220000300800 */
[----:B---3--:R-:W-:Y:S01]  /*3bd00*/  HMMA.16816.F32 R36, R48, R42, R36 ;  /* 0x0000002a3024723c */ /* 0x008fe20000001824 */
[----:B--2---:R-:W-:-:S02]  /*3bd10*/  IMAD.MOV.U32 R47, RZ, RZ, R34 ;  /* 0x000000ffff2f7224 */ /* 0x004fc400078e0022 */
[----:B------:R-:W4:-:S15]  /*3bd20*/  LDL.LU R34, [R1+0x2a10] ;  /* 0x002a100001227983 */ /* 0x000f1e0000300800 */
[----:B------:R-:W-:Y:S01]  /*3bd30*/  NOP ;  /* 0x0000000000007918 */ /* 0x000fe20000000000 */
[----:B------:R-:W-:Y:S04]  /*3bd40*/  STL.64 [R1+0xf70], R36 ;  /* 0x000f702401007387 */ /* 0x000fe80000100a00 */
[----:B------:R0:W-:Y:S04]  /*3bd50*/  STL.64 [R1+0xf78], R38 ;  /* 0x000f782601007387 */ /* 0x0001e80000100a00 */
[----:B0-----:R-:W2:Y:S04]  /*3bd60*/  LDL.LU.64 R38, [R1+0x2a08] ;  /* 0x002a080001267983 */ /* 0x001ea80000300a00 */
[----:B------:R-:W-:Y:S04]  /*3bd70*/  STL.64 [R1+0x27d8], R42 ;  /* 0x0027d82a01007387 */ /* 0x000fe80000100a00 */
[----:B------:R0:W-:Y:S02]  /*3bd80*/  STL.64 [R1+0x2980], R40 ;  /* 0x0029802801007387 */ /* 0x0001e40000100a00 */
[----:B0-----:R-:W-:-:S02]  /*3bd90*/  IMAD.MOV.U32 R40, RZ, RZ, R35 ;  /* 0x000000ffff287224 */ /* 0x001fc400078e0023 */
[----:B------:R-:W4:Y:S04]  /*3bda0*/  LDL.LU R35, [R1+0x2a04] ;  /* 0x002a040001237983 */ /* 0x000f280000300800 */
[----:B------:R-:W3:Y:S04]  /*3bdb0*/  LDL.LU R41, [R1+0xef4] ;  /* 0x000ef40001297983 */ /* 0x000ee80000300800 */
[----:B------:R-:W3:Y:S01]  /*3bdc0*/  LDL.LU R42, [R1+0xef8] ;  /* 0x000ef800012a7983 */ /* 0x000ee20000300800 */
[----:B------:R-:W-:-:S03]  /*3bdd0*/  IMAD.MOV.U32 R43, RZ, RZ, R6 ;  /* 0x000000ffff2b7224 */ /* 0x000fc600078e0006 */
[----:B------:R-:W3:Y:S01]  /*3bde0*/  LDL.LU R6, [R1+0x2a00] ;  /* 0x002a000001067983 */ /* 0x000ee20000300800 */
[----:B--2---:R-:W-:-:S15]  /*3bdf0*/  HMMA.16816.F32 R28, R48, R38, R28 ;  /* 0x00000026301c723c */ /* 0x004fde000000181c */
[----:B------:R-:W-:-:S04]  /*3be00*/  NOP ;  /* 0x0000000000007918 */ /* 0x000fc80000000000 */
[----:B------:R-:W-:Y:S04]  /*3be10*/  STL.64 [R1+0xf60], R28 ;  /* 0x000f601c01007387 */ /* 0x000fe80000100a00 */
[----:B------:R0:W-:Y:S04]  /*3be20*/  STL.64 [R1+0xf68], R30 ;  /* 0x000f681e01007387 */ /* 0x0001e80000100a00 */
[----:B0-----:R-:W2:Y:S01]  /*3be30*/  LDL.LU.64 R30, [R1+0x29f8] ;  /* 0x0029f800011e7983 */ /* 0x001ea20000300a00 */
[----:B----4-:R-:W-:-:S15]  /*3be40*/  HMMA.16816.F32 R44, R48, R34, R44 ;  /* 0x00000022302c723c */ /* 0x010fde000000182c */
[----:B------:R-:W-:-:S04]  /*3be50*/  NOP ;  /* 0x0000000000007918 */ /* 0x000fc80000000000 */
[----:B------:R-:W-:Y:S04]  /*3be60*/  STL.64 [R1+0xf50], R44 ;  /* 0x000f502c01007387 */ /* 0x000fe80000100a00 */
[----:B------:R0:W-:Y:S04]  /*3be70*/  STL.64 [R1+0xf58], R46 ;  /* 0x000f582e01007387 */ /* 0x0001e80000100a00 */
[----:B0-----:R-:W4:Y:S04]  /*3be80*/  LDL.64 R46, [R1+0x138] ;  /* 0x00013800012e7983 */ /* 0x001f280000100a00 */
[----:B------:R0:W-:Y:S04]  /*3be90*/  STL.64 [R1+0x27e0], R34 ;  /* 0x0027e02201007387 */ /* 0x0001e80000100a00 */
[----:B------:R-:W3:Y:S04]  /*3bea0*/  LDL.LU R32, [R1+0xf00] ;  /* 0x000f000001207983 */ /* 0x000ee80000300800 */
[----:B------:R-:W3:Y:S01]  /*3beb0*/  LDL.LU R33, [R1+0xf04] ;  /* 0x000f040001217983 */ /* 0x000ee20000300800 */
[----:B0-----:R-:W-:-:S02]  /*3bec0*/  IMAD.MOV.U32 R34, RZ, RZ, R26 ;  /* 0x000000ffff227224 */ /* 0x001fc400078e001a */
[----:B------:R-:W-:Y:S01]  /*3bed0*/  IMAD.MOV.U32 R35, RZ, RZ, R27 ;  /* 0x000000ffff237224 */ /* 0x000fe200078e001b */
[----:B------:R-:W3:Y:S04]  /*3bee0*/  LDL.LU R26, [R1+0x29f4] ;  /* 0x0029f400011a7983 */ /* 0x000ee80000300800 */
[----:B------:R-:W3:Y:S01]  /*3bef0*/  LDL.LU R27, [R1+0x29f0] ;  /* 0x0029f000011b7983 */ /* 0x000ee20000300800 */
[----:B--2---:R-:W-:-:S15]  /*3bf00*/  HMMA.16816.F32 R20, R48, R30, R20 ;  /* 0x0000001e3014723c */ /* 0x004fde0000001814 */
[----:B------:R-:W-:-:S04]  /*3bf10*/  NOP ;  /* 0x0000000000007918 */ /* 0x000fc80000000000 */
[----:B------:R-:W-:Y:S04]  /*3bf20*/  STL.64 [R1+0xf40], R20 ;  /* 0x000f401401007387 */ /* 0x000fe80000100a00 */
[----:B------:R0:W-:Y:S04]  /*3bf30*/  STL.64 [R1+0xf48], R22 ;  /* 0x000f481601007387 */ /* 0x0001e80000100a00 */
[----:B0-----:R-:W2:Y:S04]  /*3bf40*/  LDL.LU.64 R22, [R1+0x29e8] ;  /* 0x0029e80001167983 */ /* 0x001ea80000300a00 */
[----:B------:R-:W4:Y:S04]  /*3bf50*/  LDL.LU.64 R20, [R1+0x29e0] ;  /* 0x0029e00001147983 */ /* 0x000f280000300a00 */
[----:B------:R2:W-:Y:S04]  /*3bf60*/  STL.64 [R1+0x2988], R30 ;  /* 0x0029881e01007387 */ /* 0x0005e80000100a00 */
[----:B------:R-:W4:Y:S01]  /*3bf70*/  LDL.LU R28, [R1+0xf10] ;  /* 0x000f1000011c7983 */ /* 0x000f220000300800 */
[----:B---3--:R-:W-:Y:S01]  /*3bf80*/  HMMA.16816.F32 R16, R48, R26, R16 ;  /* 0x0000001a3010723c */ /* 0x008fe20000001810 */
[----:B------:R-:W-:-:S02]  /*3bf90*/  IMAD.MOV.U32 R29, RZ, RZ, R6 ;  /* 0x000000ffff1d7224 */ /* 0x000fc400078e0006 */
[----:B------:R-:W3:Y:S01]  /*3bfa0*/  LDL.LU R6, [R1+0x29d8] ;  /* 0x0029d80001067983 */ /* 0x000ee20000300800 */
[----:B--2---:R-:W-:Y:S02]  /*3bfb0*/  IMAD.MOV.U32 R30, RZ, RZ, R22 ;  /* 0x000000ffff1e7224 */ /* 0x004fe400078e0016 */
[----:B------:R-:W-:Y:S01]  /*3bfc0*/  IMAD.MOV.U32 R31, RZ, RZ, R23 ;  /* 0x000000ffff1f7224 */ /* 0x000fe200078e0017 */
[----:B------:R-:W2:Y:S04]  /*3bfd0*/  LDL.LU R22, [R1+0x29d4] ;  /* 0x0029d40001167983 */ /* 0x000ea80000300800 */
[----:B------:R-:W2:Y:S08]  /*3bfe0*/  LDL.LU R23, [R1+0x29d0] ;  /* 0x0029d00001177983 */ /* 0x000eb00000300800 */
[----:B------:R-:W-:Y:S04]  /*3bff0*/  STL.64 [R1+0xf30], R16 ;  /* 0x000f301001007387 */ /* 0x000fe80000100a00 */
[----:B------:R0:W-:Y:S04]  /*3c000*/  STL.64 [R1+0xf38], R18 ;  /* 0x000f381201007387 */ /* 0x0001e80000100a00 */
[----:B0-----:R-:W3:Y:S04]  /*3c010*/  LDL.LU.64 R18, [R1+0x29c8] ;  /* 0x0029c80001127983 */ /* 0x001ee80000300a00 */
[----:B------:R-:W4:Y:S04]  /*3c020*/  LDL.LU.64 R16, [R1+0x29c0] ;  /* 0x0029c00001107983 */ /* 0x000f280000300a00 */
[----:B------:R0:W-:Y:S04]  /*3c030*/  STL.64 [R1+0x27e8], R26 ;  /* 0x0027e81a01007387 */ /* 0x0001e80000100a00 */
[----:B------:R1:W-:Y:S01]  /*3c040*/  STL.64 [R1+0x2990], R24 ;  /* 0x0029901801007387 */ /* 0x0003e20000100a00 */
[----:B0-----:R-:W-:-:S02]  /*3c050*/  IMAD.MOV.U32 R26, RZ, RZ, R10 ;  /* 0x000000ffff1a7224 */ /* 0x001fc400078e000a */
[----:B-1----:R-:W-:Y:S02]  /*3c060*/  IMAD.MOV.U32 R25, RZ, RZ, R7 ;  /* 0x000000ffff197224 */ /* 0x002fe400078e0007 */
[----:B------:R-:W-:Y:S01]  /*3c070*/  IMAD.MOV.U32 R27, RZ, RZ, R11 ;  /* 0x000000ffff1b7224 */ /* 0x000fe200078e000b */
[----:B--2---:R-:W-:Y:S01]  /*3c080*/  HMMA.16816.F32 R12, R48, R22, R12 ;  /* 0x00000016300c723c */ /* 0x004fe2000000180c */
[----:B---3--:R-:W-:Y:S02]  /*3c090*/  IMAD.MOV.U32 R24, RZ, RZ, R19 ;  /* 0x000000ffff187224 */ /* 0x008fe400078e0013 */
[----:B------:R-:W2:Y:S04]  /*3c0a0*/  LDL.LU R19, [R1+0x29bc] ;  /* 0x0029bc0001137983 */ /* 0x000ea80000300800 */
[----:B------:R-:W3:Y:S04]  /*3c0b0*/  LDL.LU R7, [R1+0x29b8] ;  /* 0x0029b80001077983 */ /* 0x000ee80000300800 */
[----:B------:R-:W3:Y:S04]  /*3c0c0*/  LDL.LU R10, [R1+0x29b4] ;  /* 0x0029b400010a7983 */ /* 0x000ee80000300800 */
[----:B------:R-:W3:Y:S04]  /*3c0d0*/  LDL.LU R11, [R1+0x29b0] ;  /* 0x0029b000010b7983 */ /* 0x000ee80000300800 */
[----:B------:R-:W-:Y:S04]  /*3c0e0*/  STL.64 [R1+0xf20], R12 ;  /* 0x000f200c01007387 */ /* 0x000fe80000100a00 */
[----:B------:R0:W-:Y:S04]  /*3c0f0*/  STL.64 [R1+0xf28], R14 ;  /* 0x000f280e01007387 */ /* 0x0001e80000100a00 */
[----:B0-----:R-:W3:Y:S04]  /*3c100*/  LDL.LU.64 R14, [R1+0x29a8] ;  /* 0x0029a800010e7983 */ /* 0x001ee80000300a00 */
[----:B------:R-:W3:Y:S01]  /*3c110*/  LDL.LU.64 R12, [R1+0x29a0] ;  /* 0x0029a000010c7983 */ /* 0x000ee20000300a00 */
[----:B----4-:R-:W-:Y:S08]  /*3c120*/  HMMA.16816.F32 R24, R52, R46, R24 ;  /* 0x0000002e3418723c */ /* 0x010ff00000001818 */
[C---:B--2---:R-:W-:Y:S01]  /*3c130*/  HMMA.16816.F32 R28, R48.reuse, R18, R28 ;  /* 0x00000012301c723c */ /* 0x044fe2000000181c */
[----:B------:R-:W-:Y:S04]  /*3c140*/  STL.64 [R1+0x27d0], R18 ;  /* 0x0027d01201007387 */ /* 0x000fe80000100a00 */
[----:B------:R0:W-:Y:S03]  /*3c150*/  STL.64 [R1+0x27c8], R16 ;  /* 0x0027c81001007387 */ /* 0x0001e60000100a00 */
[C---:B---3--:R-:W-:Y:S11]  /*3c160*/  HMMA.16816.F32 R32, R48.reuse, R14, R32 ;  /* 0x0000000e3020723c */ /* 0x048ff60000001820 */
[----:B------:R-:W-:Y:S04]  /*3c170*/  STL.64 [R1+0xf10], R28 ;  /* 0x000f101c01007387 */ /* 0x000fe80000100a00 */
[----:B------:R1:W-:Y:S01]  /*3c180*/  STL.64 [R1+0xf18], R30 ;  /* 0x000f181e01007387 */ /* 0x0003e20000100a00 */
[C---:B0-----:R-:W-:Y:S08]  /*3c190*/  HMMA.16816.F32 R16, R48.reuse, R6, R56 ;  /* 0x000000063010723c */ /* 0x041ff00000001838 */
[----:B-1----:R-:W-:Y:S01]  /*3c1a0*/  HMMA.16816.F32 R28, R48, R10, R40 ;  /* 0x0000000a301c723c */ /* 0x002fe20000001828 */
[----:B------:R-:W-:Y:S04]  /*3c1b0*/  STL.64 [R1+0xf00], R32 ;  /* 0x000f002001007387 */ /* 0x000fe80000100a00 */
[----:B------:R-:W-:Y:S04]  /*3c1c0*/  STL.64 [R1+0xf08], R34 ;  /* 0x000f082201007387 */ /* 0x000fe80000100a00 */
[----:B------:R-:W2:Y:S10]  /*3c1d0*/  LDL.LU R40, [R1+0x370] ;  /* 0x0003700001287983 */ /* 0x000eb40000300800 */
[----:B------:R-:W-:Y:S04]  /*3c1e0*/  STL.64 [R1+0xef0], R28 ;  /* 0x000ef01c01007387 */ /* 0x000fe80000100a00 */
[----:B------:R0:W-:Y:S04]  /*3c1f0*/  STL.64 [R1+0xef8], R30 ;  /* 0x000ef81e01007387 */ /* 0x0001e80000100a00 */
[----:B------:R1:W-:Y:S04]  /*3c200*/  STL.64 [R1+0x470], R16 ;  /* 0x0004701001007387 */ /* 0x0003e80000100a00 */
[----:B------:R3:W-:Y:S04]  /*3c210*/  STL.64 [R1+0x478], R18 ;  /* 0x0004781201007387 */ /* 0x0007e80000100a00 */
[----:B------:R-:W2:Y:S04]  /*3c220*/  LDL.LU R41, [R1+0x374] ;  /* 0x0003740001297983 */ /* 0x000ea80000300800 */
[----:B------:R-:W2:Y:S04]  /*3c230*/  LDL.LU R42, [R1+0x378] ;  /* 0x00037800012a7983 */ /* 0x000ea80000300800 */
[----:B------:R-:W2:Y:S04]  /*3c240*/  LDL.LU R43, [R1+0x37c] ;  /* 0x00037c00012b7983 */ /* 0x000ea80000300800 */
[----:B0-----:R-:W2:Y:S04]  /*3c250*/  LDL.64 R30, [R1+0x128] ;  /* 0x00012800011e7983 */ /* 0x001ea80000100a00 */
[----:B-1----:R-:W4:Y:S04]  /*3c260*/  LDL.LU R16, [R1+0x330] ;  /* 0x0003300001107983 */ /* 0x002f280000300800 */
[----:B------:R-:W4:Y:S04]  /*3c270*/  LDL.LU R17, [R1+0x334] ;  /* 0x0003340001117983 */ /* 0x000f280000300800 */
[----:B---3--:R-:W4:Y:S04]  /*3c280*/  LDL.LU R18, [R1+0x338] ;  /* 0x0003380001127983 */ /* 0x008f280000300800 */
[----:B------:R-:W4:Y:S04]  /*3c290*/  LDL.LU R19, [R1+0x33c] ;  /* 0x00033c0001137983 */ /* 0x000f280000300800 */
[----:B------:R-:W3:Y:S04]  /*3c2a0*/  LDL.LU R56, [R1+0x360] ;  /* 0x0003600001387983 */ /* 0x000ee80000300800 */
[----:B------:R-:W3:Y:S04]  /*3c2b0*/  LDL.LU R57, [R1+0x364] ;  /* 0x0003640001397983 */ /* 0x000ee80000300800 */
[----:B------:R-:W3:Y:S01]  /*3c2c0*/  LDL.LU R58, [R1+0x368] ;  /* 0x00036800013a7983 */ /* 0x000ee20000300800 */
[----:B------:R-:W-:-:S02]  /*3c2d0*/  IMAD.MOV.U32 R50, RZ, RZ, R2 ;  /* 0x000000ffff327224 */ /* 0x000fc400078e0002 */
[----:B------:R-:W-:Y:S01]  /*3c2e0*/  IMAD.MOV.U32 R51, RZ, RZ, R0 ;  /* 0x000000ffff337224 */ /* 0x000fe200078e0000 */
[----:B------:R-:W3:Y:S04]  /*3c2f0*/  LDL.LU R59, [R1+0x36c] ;  /* 0x00036c00013b7983 */ /* 0x000ee80000300800 */
[----:B------:R-:W-:Y:S01]  /*3c300*/  STL.64 [R1+0x27c0], R6 ;  /* 0x0027c00601007387 */ /* 0x000fe20000100a00 */
[----:B------:R-:W-:Y:S02]  /*3c310*/  IMAD.MOV.U32 R2, RZ, RZ, R46 ;  /* 0x000000ffff027224 */ /* 0x000fe400078e002e */
[----:B------:R-:W-:Y:S02]  /*3c320*/  IMAD.MOV.U32 R0, RZ, RZ, R47 ;  /* 0x000000ffff007224 */ /* 0x000fe400078e002f */
[----:B------:R-:W3:Y:S01]  /*3c330*/  LDL.LU.64 R46, [R1+0x2998] ;  /* 0x00299800012e7983 */ /* 0x000ee20000300a00 */
[----:B------:R-:W-:-:S02]  /*3c340*/  IMAD.MOV.U32 R45, RZ, RZ, R26 ;  /* 0x000000ffff2d7224 */ /* 0x000fc400078e001a */
[----:B------:R-:W-:Y:S01]  /*3c350*/  IMAD.MOV.U32 R44, RZ, RZ, R24 ;  /* 0x000000ffff2c7224 */ /* 0x000fe200078e0018 */
[----:B------:R0:W-:Y:S01]  /*3c360*/  STL.64 [R1+0x10f0], R24 ;  /* 0x0010f01801007387 */ /* 0x0001e20000100a00 */
[----:B------:R-:W-:-:S03]  /*3c370*/  IMAD.MOV.U32 R36, RZ, RZ, R25 ;  /* 0x000000ffff247224 */ /* 0x000fc600078e0019 */
[----:B------:R-:W-:Y:S01]  /*3c380*/  STL.64 [R1+0x10f8], R26 ;  /* 0x0010f81a01007387 */ /* 0x000fe20000100a00 */
[----:B------:R-:W-:-:S03]  /*3c390*/  IMAD.MOV.U32 R37, RZ, RZ, R27 ;  /* 0x000000ffff257224 */ /* 0x000fc600078e001b */
[----:B0-----:R-:W4:Y:S01]  /*3c3a0*/  LDL.LU.64 R24, [R1+0x2990] ;  /* 0x0029900001187983 */ /* 0x001f220000300a00 */
[----:B--2---:R-:W-:Y:S03]  /*3c3b0*/  HMMA.16816.F32 R40, R52, R30, R40 ;  /* 0x0000001e3428723c */ /* 0x004fe60000001828 */
[----:B---3--:R-:W-:Y:S04]  /*3c3c0*/  STL.64 [R1+0x2808], R46 ;  /* 0x0028082e01007387 */ /* 0x008fe80000100a00 */
[----:B------:R0:W-:Y:S04]  /*3c3d0*/  STL.64 [R1+0x2800], R44 ;  /* 0x0028002c01007387 */ /* 0x0001e80000100a00 */
[----:B0-----:R-:W2:Y:S04]  /*3c3e0*/  LDL.LU R44, [R1+0x340] ;  /* 0x00034000012c7983 */ /* 0x001ea80000300800 */
[----:B------:R-:W2:Y:S04]  /*3c3f0*/  LDL.LU R45, [R1+0x344] ;  /* 0x00034400012d7983 */ /* 0x000ea80000300800 */
[----:B------:R-:W2:Y:S04]  /*3c400*/  LDL.LU R46, [R1+0x348] ;  /* 0x00034800012e7983 */ /* 0x000ea80000300800 */
[----:B------:R-:W2:Y:S04]  /*3c410*/  LDL.LU R47, [R1+0x34c] ;  /* 0x00034c00012f7983 */ /* 0x000ea80000300800 */
[----:B------:R0:W-:Y:S04]  /*3c420*/  STL.64 [R1+0x27f8], R38 ;  /* 0x0027f82601007387 */ /* 0x0001e80000100a00 */
[----:B------:R-:W-:Y:S01]  /*3c430*/  STL.64 [R1+0x27f0], R36 ;  /* 0x0027f02401007387 */ /* 0x000fe20000100a00 */
[----:B0-----:R-:W-:-:S02]  /*3c440*/  IMAD.MOV.U32 R38, RZ, RZ, R8 ;  /* 0x000000ffff267224 */ /* 0x001fc400078e0008 */
[----:B------:R-:W-:Y:S02]  /*3c450*/  IMAD.MOV.U32 R39, RZ, RZ, R3 ;  /* 0x000000ffff277224 */ /* 0x000fe400078e0003 */
[----:B------:R-:W-:Y:S02]  /*3c460*/  IMAD.MOV.U32 R8, RZ, RZ, R30 ;  /* 0x000000ffff087224 */ /* 0x000fe400078e001e */
[----:B------:R-:W-:Y:S02]  /*3c470*/  IMAD.MOV.U32 R3, RZ, RZ, R31 ;  /* 0x000000ffff037224 */ /* 0x000fe400078e001f */
[----:B------:R-:W3:Y:S01]  /*3c480*/  LDL.LU.64 R30, [R1+0x2988] ;  /* 0x00298800011e7983 */ /* 0x000ee20000300a00 */
[----:B------:R-:W-:Y:S02]  /*3c490*/  IMAD.MOV.U32 R29, RZ, RZ, R42 ;  /* 0x000000ffff1d7224 */ /* 0x000fe400078e002a */
[----:B------:R-:W-:Y:S02]  /*3c4a0*/  IMAD.MOV.U32 R28, RZ, RZ, R40 ;  /* 0x000000ffff1c7224 */ /* 0x000fe400078e0028 */
[----:B------:R-:W-:Y:S01]  /*3c4b0*/  IMAD.MOV.U32 R35, RZ, RZ, R20 ;  /* 0x000000ffff237224 */ /* 0x000fe200078e0014 */
[----:B------:R0:W-:Y:S01]  /*3c4c0*/  STL.64 [R1+0x370], R40 ;  /* 0x0003702801007387 */ /* 0x0001e20000100a00 */
[----:B------:R-:W-:-:S03]  /*3c4d0*/  IMAD.MOV.U32 R20, RZ, RZ, R41 ;  /* 0x000000ffff147224 */ /* 0x000fc600078e0029 */
[----:B------:R-:W-:Y:S04]  /*3c4e0*/  STL.64 [R1+0x378], R42 ;  /* 0x0003782a01007387 */ /* 0x000fe80000100a00 */
[----:B0-----:R-:W2:Y:S01]  /*3c4f0*/  LDL.LU.64 R40, [R1+0x2980] ;  /* 0x0029800001287983 */ /* 0x001ea20000300a00 */
[----:B------:R-:W-:Y:S02]  /*3c500*/  IMAD.MOV.U32 R34, RZ, RZ, R21 ;  /* 0x000000ffff227224 */ /* 0x000fe400078e0015 */
[----:B------:R-:W-:Y:S01]  /*3c510*/  IMAD.MOV.U32 R21, RZ, RZ, R43 ;  /* 0x000000ffff157224 */ /* 0x000fe200078e002b */
[----:B---3--:R-:W-:Y:S04]  /*3c520*/  STL.64 [R1+0x2838], R30 ;  /* 0x0028381e01007387 */ /* 0x008fe80000100a00 */
[----:B------:R0:W-:Y:S04]  /*3c530*/  STL.64 [R1+0x2830], R28 ;  /* 0x0028301c01007387 */ /* 0x0001e80000100a00 */
[----:B0-----:R-:W3:Y:S04]  /*3c540*/  LDL.LU R28, [R1+0x350] ;  /* 0x00035000011c7983 */ /* 0x001ee80000300800 */
[----:B------:R-:W3:Y:S04]  /*3c550*/  LDL.LU R29, [R1+0x354] ;  /* 0x00035400011d7983 */ /* 0x000ee80000300800 */
[----:B------:R-:W3:Y:S04]  /*3c560*/  LDL.LU R30, [R1+0x358] ;  /* 0x00035800011e7983 */ /* 0x000ee80000300800 */
[----:B------:R-:W3:Y:S04]  /*3c570*/  LDL.LU R31, [R1+0x35c] ;  /* 0x00035c00011f7983 */ /* 0x000ee80000300800 */
[----:B------:R0:W-:Y:S04]  /*3c580*/  STL.64 [R1+0x2828], R22 ;  /* 0x0028281601007387 */ /* 0x0001e80000100a00 */
[----:B------:R1:W-:Y:S01]  /*3c590*/  STL.64 [R1+0x2820], R20 ;  /* 0x0028201401007387 */ /* 0x0003e20000100a00 */
[----:B0-----:R-:W-:-:S02]  /*3c5a0*/  IMAD.MOV.U32 R22, RZ, RZ, R13 ;  /* 0x000000ffff167224 */ /* 0x001fc400078e000d */
[----:B------:R-:W-:-:S07]  /*3c5b0*/  IMAD.MOV.U32 R23, RZ, RZ, R12 ;  /* 0x000000ffff177224 */ /* 0x000fce00078e000c */
[----:B-1----:R-:W-:Y:S01]  /*3c5c0*/  HMMA.16816.F32 R20, R52, R22, R56 ;  /* 0x000000163414723c */ /* 0x002fe20000001838 */
[----:B------:R-:W-:Y:S04]  /*3c5d0*/  STL.64 [R1+0x2818], R10 ;  /* 0x0028180a01007387 */ /* 0x000fe80000100a00 */
[----:B------:R-:W-:Y:S04]  /*3c5e0*/  STL [R1+0x2810], R8 ;  /* 0x0028100801007387 */ /* 0x000fe80000100800 */
[----:B------:R-:W3:Y:S04]  /*3c5f0*/  LDL.LU.64 R58, [R1+0x2978] ;  /* 0x00297800013a7983 */ /* 0x000ee80000300a00 */
[----:B------:R-:W3:Y:S06]  /*3c600*/  LDL.LU.64 R56, [R1+0x2970] ;  /* 0x0029700001387983 */ /* 0x000eec0000300a00 */
[----:B------:R-:W-:-:S02]  /*3c610*/  IMAD.MOV.U32 R13, RZ, RZ, R22 ;  /* 0x000000ffff0d7224 */ /* 0x000fc400078e0016 */
[----:B------:R-:W-:Y:S01]  /*3c620*/  IMAD.MOV.U32 R12, RZ, RZ, R20 ;  /* 0x000000ffff0c7224 */ /* 0x000fe200078e0014 */
[----:B------:R-:W-:Y:S04]  /*3c630*/  STL.64 [R1+0x360], R20 ;  /* 0x0003601401007387 */ /* 0x000fe80000100a00 */
[----:B------:R2:W-:Y:S04]  /*3c640*/  STL.64 [R1+0x368], R22 ;  /* 0x0003681601007387 */ /* 0x0005e80000100a00 */
[----:B------:R-:W-:Y:S04]  /*3c650*/  STL.64 [R1+0x2848], R14 ;  /* 0x0028480e01007387 */ /* 0x000fe80000100a00 */
[----:B------:R4:W-:Y:S01]  /*3c660*/  STL.64 [R1+0x2840], R12 ;  /* 0x0028400c01007387 */ /* 0x0009e20000100a00 */
[C---:B--2---:R-:W-:Y:S08]  /*3c670*/  HMMA.16816.F32 R20, R52.reuse, R50, R44 ;  /* 0x000000323414723c */ /* 0x044ff0000000182c */
[C---:B----4-:R-:W-:Y:S08]  /*3c680*/  HMMA.16816.F32 R12, R52.reuse, R34, R16 ;  /* 0x00000022340c723c */ /* 0x050ff00000001810 */
[----:B---3--:R-:W-:-:S15]  /*3c690*/  HMMA.16816.F32 R28, R52, R38, R28 ;  /* 0x00000026341c723c */ /* 0x008fde000000181c */
[----:B------:R-:W-:-:S04]  /*3c6a0*/  NOP ;  /* 0x0000000000007918 */ /* 0x000fc80000000000 */
[----:B------:R-:W-:Y:S04]  /*3c6b0*/  STL.64 [R1+0x350], R28 ;  /* 0x0003501c01007387 */ /* 0x000fe80000100a00 */
[----:B------:R-:W-:Y:S04]  /*3c6c0*/  STL.64 [R1+0x358], R30 ;  /* 0x0003581e01007387 */ /* 0x000fe80000100a00 */
[----:B------:R-:W2:Y:S04]  /*3c6d0*/  LDL.LU R32, [R1+0x990] ;  /* 0x0009900001207983 */ /* 0x000ea80000300800 */
[----:B------:R-:W-:Y:S04]  /*3c6e0*/  STL.64 [R1+0x340], R20 ;  /* 0x0003401401007387 */ /* 0x000fe80000100a00 */
[----:B------:R0:W-:Y:S04]  /*3c6f0*/  STL.64 [R1+0x348], R22 ;  /* 0x0003481601007387 */ /* 0x0001e80000100a00 */
[----:B------:R-:W-:Y:S04]  /*3c700*/  STL.64 [R1+0x330], R12 ;  /* 0x0003300c01007387 */ /* 0x000fe80000100a00 */
[----:B------:R1:W-:Y:S04]  /*3c710*/  STL.64 [R1+0x338], R14 ;  /* 0x0003380e01007387 */ /* 0x0003e80000100a00 */
[----:B------:R-:W2:Y:S04]  /*3c720*/  LDL.LU R33, [R1+0x994] ;  /* 0x0009940001217983 */ /* 0x000ea80000300800 */
[----:B------:R-:W3:Y:S04]  /*3c730*/  LDL.LU R34, [R1+0x998] ;  /* 0x0009980001227983 */ /* 0x000ee80000300800 */
[----:B------:R-:W3:Y:S01]  /*3c740*/  LDL.LU R35, [R1+0x99c] ;  /* 0x00099c0001237983 */ /* 0x000ee20000300800 */
[----:B------:R-:W-:-:S02]  /*3c750*/  IMAD.MOV.U32 R26, RZ, RZ, R4 ;  /* 0x000000ffff1a7224 */ /* 0x000fc400078e0004 */
[----:B------:R-:W-:Y:S01]  /*3c760*/  IMAD.MOV.U32 R27, RZ, RZ, R41 ;  /* 0x000000ffff1b7224 */ /* 0x000fe200078e0029 */
[----:B------:R-:W4:Y:S04]  /*3c770*/  LDSM.16.MT88.4 R48, [R57+UR5+0x5000] ;  /* 0x005000053930783b */ /* 0x000f280008004200 */
[----:B---3--:R-:W-:Y:S04]  /*3c780*/  STL.64 [R1+0x2858], R34 ;  /* 0x0028582201007387 */ /* 0x008fe80000100a00 */
[----:B--2---:R2:W-:Y:S04]  /*3c790*/  STL.64 [R1+0x2850], R32 ;  /* 0x0028502001007387 */ /* 0x0045e80000100a00 */
[----:B------:R-:W3:Y:S04]  /*3c7a0*/  LDL.LU R4, [R1+0x296c] ;  /* 0x00296c0001047983 */ /* 0x000ee80000300800 */
[----:B------:R-:W2:Y:S04]  /*3c7b0*/  LDL.LU R41, [R1+0x2968] ;  /* 0x0029680001297983 */ /* 0x000ea80000300800 */
[----:B------:R0:W-:Y:S04]  /*3c7c0*/  STL.64 [R1+0x2860], R26 ;  /* 0x0028601a01007387 */ /* 0x0001e80000100a00 */
[----:B------:R-:W2:Y:S04]  /*3c7d0*/  LDL.LU R36, [R1+0x9a0] ;  /* 0x0009a00001247983 */ /* 0x000ea80000300800 */
[----:B------:R-:W2:Y:S04]  /*3c7e0*/  LDL.LU R37, [R1+0x9a4] ;  /* 0x0009a40001257983 */ /* 0x000ea80000300800 */
[----:B------:R-:W2:Y:S04]  /*3c7f0*/  LDL.LU R38, [R1+0x9a8] ;  /* 0x0009a80001267983 */ /* 0x000ea80000300800 */
[----:B------:R-:W2:Y:S01]  /*3c800*/  LDL.LU R39, [R1+0x9ac] ;  /* 0x0009ac0001277983 */ /* 0x000ea20000300800 */
[----:B------:R-:W-:-:S02]  /*3c810*/  IMAD.MOV.U32 R46, RZ, RZ, R61 ;  /* 0x000000ffff2e7224 */ /* 0x000fc400078e003d */
[----:B------:R-:W-:Y:S01]  /*3c820*/  IMAD.MOV.U32 R47, RZ, RZ, R9 ;  /* 0x000000ffff2f7224 */ /* 0x000fe200078e0009 */
[----:B--2---:R-:W-:Y:S04]  /*3c830*/  STL.64 [R1+0x2870], R38 ;  /* 0x0028702601007387 */ /* 0x004fe80000100a00 */
[----:B------:R2:W-:Y:S04]  /*3c840*/  STL.64 [R1+0x2868], R36 ;  /* 0x0028682401007387 */ /* 0x0005e80000100a00 */
[----:B------:R-:W2:Y:S04]  /*3c850*/  LDL.LU R61, [R1+0x2964] ;  /* 0x00296400013d7983 */ /* 0x000ea80000300800 */
[----:B------:R0:W-:Y:S04]  /*3c860*/  STL.64 [R1+0x2878], R46 ;  /* 0x0028782e01007387 */ /* 0x0001e80000100a00 */
[----:B------:R-:W2:Y:S04]  /*3c870*/  LDL.LU R8, [R1+0x9b0] ;  /* 0x0009b00001087983 */ /* 0x000ea80000300800 */
[----:B------:R-:W2:Y:S04]  /*3c880*/  LDL.LU R9, [R1+0x9b4] ;  /* 0x0009b40001097983 */ /* 0x000ea80000300800 */
[----:B------:R-:W2:Y:S04]  /*3c890*/  LDL.LU R10, [R1+0x9b8] ;  /* 0x0009b800010a7983 */ /* 0x000ea80000300800 */
[----:B------:R-:W2:Y:S01]  /*3c8a0*/  LDL.LU R11, [R1+0x9bc] ;  /* 0x0009bc00010b7983 */ /* 0x000ea20000300800 */
[----:B0-----:R-:W-:-:S02]  /*3c8b0*/  IMAD.MOV.U32 R22, RZ, RZ, R60 ;  /* 0x000000ffff167224 */ /* 0x001fc400078e003c */
[----:B------:R-:W-:Y:S02]  /*3c8c0*/  IMAD.MOV.U32 R23, RZ, RZ, R24 ;  /* 0x000000ffff177224 */ /* 0x000fe400078e0018 */
[----:B-1----:R-:W-:Y:S02]  /*3c8d0*/  IMAD.MOV.U32 R14, RZ, RZ, R25 ;  /* 0x000000ffff0e7224 */ /* 0x002fe400078e0019 */
[----:B------:R-:W-:Y:S01]  /*3c8e0*/  IMAD.MOV.U32 R15, RZ, RZ, R56 ;  /* 0x000000ffff0f7224 */ /* 0x000fe200078e0038 */
[----:B--2---:R-:W-:Y:S04]  /*3c8f0*/  STL.64 [R1+0x2888], R10 ;  /* 0x0028880a01007387 */ /* 0x004fe80000100a00 */
[----:B------:R0:W-:Y:S04]  /*3c900*/  STL.64 [R1+0x2880], R8 ;  /* 0x0028800801007387 */ /* 0x0001e80000100a00 */
[----:B------:R-:W2:Y:S04]  /*3c910*/  LDL.LU R60, [R1+0x2960] ;  /* 0x00296000013c7983 */ /* 0x000ea80000300800 */
[----:B------:R-:W2:Y:S04]  /*3c920*/  LDL.LU R24, [R1+0x295c] ;  /* 0x00295c0001187983 */ /* 0x000ea80000300800 */
[----:B------:R2:W-:Y:S04]  /*3c930*/  STL.64 [R1+0x2890], R22 ;  /* 0x0028901601007387 */ /* 0x0005e80000100a00 */
[----:B------:R-:W2:Y:S04]  /*3c940*/  LDL.LU R25, [R1+0x2958] ;  /* 0x0029580001197983 */ /* 0x000ea80000300800 */
[----:B------:R-:W2:Y:S04]  /*3c950*/  LDL.LU R56, [R1+0x2954] ;  /* 0x0029540001387983 */ /* 0x000ea80000300800 */
[----:B------:R-:W-:Y:S04]  /*3c960*/  STL.64 [R1+0x2898], R14 ;  /* 0x0028980e01007387 */ /* 0x000fe80000100a00 */
[----:B------:R-:W2:Y:S04]  /*3c970*/  LDL.LU R32, [R1+0x9d0] ;  /* 0x0009d00001207983 */ /* 0x000ea80000300800 */
[----:B------:R-:W2:Y:S04]  /*3c980*/  LDL.LU R33, [R1+0x9d4] ;  /* 0x0009d40001217983 */ /* 0x000ea80000300800 */
[----:B------:R-:W2:Y:S04]  /*3c990*/  LDL.LU R34, [R1+0x9d8] ;  /* 0x0009d80001227983 */ /* 0x000ea80000300800 */
[----:B------:R-:W2:Y:S01]  /*3c9a0*/  LDL.LU R35, [R1+0x9dc] ;  /* 0x0009dc0001237983 */ /* 0x000ea20000300800 */
[----:B------:R-:W-:-:S02]  /*3c9b0*/  IMAD.MOV.U32 R26, RZ, RZ, R5 ;  /* 0x000000ffff1a7224 */ /* 0x000fc400078e0005 */
[----:B------:R-:W-:Y:S01]  /*3c9c0*/  IMAD.MOV.U32 R27, RZ, RZ, R40 ;  /* 0x000000ffff1b7224 */ /* 0x000fe200078e0028 */
[----:B--2---:R1:W-:Y:S04]  /*3c9d0*/  STL.64 [R1+0x28a8], R34 ;  /* 0x0028a82201007387 */ /* 0x0043e80000100a00 */
[----:B------:R-:W-:Y:S04]  /*3c9e0*/  STL.64 [R1+0x28a0], R32 ;  /* 0x0028a02001007387 */ /* 0x000fe80000100a00 */
[----:B------:R-:W2:Y:S04]  /*3c9f0*/  LDL.LU R5, [R1+0x2950] ;  /* 0x0029500001057983 */ /* 0x000ea80000300800 */
[----:B------:R-:W2:Y:S04]  /*3ca00*/  LDL.LU R40, [R1+0x294c] ;  /* 0x00294c0001287983 */ /* 0x000ea80000300800 */
[----:B------:R0:W-:Y:S04]  /*3ca10*/  STL.64 [R1+0x28b0], R26 ;  /* 0x0028b01a01007387 */ /* 0x0001e80000100a00 */
[----:B------:R-:W2:Y:S04]  /*3ca20*/  LDL.LU R36, [R1+0x9e0] ;  /* 0x0009e00001247983 */ /* 0x000ea80000300800 */
[----:B------:R-:W2:Y:S04]  /*3ca30*/  LDL.LU R37, [R1+0x9e4] ;  /* 0x0009e40001257983 */ /* 0x000ea80000300800 */
[----:B------:R-:W2:Y:S04]  /*3ca40*/  LDL.LU R38, [R1+0x9e8] ;  /* 0x0009e80001267983 */ /* 0x000ea80000300800 */
[----:B------:R-:W2:Y:S01]  /*3ca50*/  LDL.LU R39, [R1+0x9ec] ;  /* 0x0009ec0001277983 */ /* 0x000ea20000300800 */
[----:B------:R-:W-:-:S02]  /*3ca60*/  IMAD.MOV.U32 R46, RZ, RZ, R41 ;  /* 0x000000ffff2e7224 */ /* 0x000fc400078e0029 */
[----:B---3--:R-:W-:Y:S01]  /*3ca70*/  IMAD.MOV.U32 R47, RZ, RZ, R4 ;  /* 0x000000ffff2f7224 */ /* 0x008fe200078e0004 */
[----:B--2---:R2:W-:Y:S04]  /*3ca80*/  STL.64 [R1+0x28c0], R38 ;  /* 0x0028c02601007387 */ /* 0x0045e80000100a00 */
[----:B------:R-:W-:Y:S04]  /*3ca90*/  STL.64 [R1+0x28b8], R36 ;  /* 0x0028b82401007387 */ /* 0x000fe80000100a00 */
[----:B------:R-:W3:Y:S04]  /*3caa0*/  LDL.LU R41, [R1+0x2948] ;  /* 0x0029480001297983 */ /* 0x000ee80000300800 */
[----:B------:R-:W2:Y:S04]  /*3cab0*/  LDL.LU R4, [R1+0x2944] ;  /* 0x0029440001047983 */ /* 0x000ea80000300800 */
[----:B------:R1:W-:Y:S04]  /*3cac0*/  STL.64 [R1+0x28c8], R46 ;  /* 0x0028c82e01007387 */ /* 0x0003e80000100a00 */
[----:B0-----:R-:W2:Y:S04]  /*3cad0*/  LDL.LU R8, [R1+0x9f0] ;  /* 0x0009f00001087983 */ /* 0x001ea80000300800 */
[----:B------:R-:W2:Y:S04]  /*3cae0*/  LDL.LU R9, [R1+0x9f4] ;  /* 0x0009f40001097983 */ /* 0x000ea80000300800 */
[----:B------:R-:W2:Y:S04]  /*3caf0*/  LDL.LU R10, [R1+0x9f8] ;  /* 0x0009f800010a7983 */ /* 0x000ea80000300800 */
[----:B------:R-:W2:Y:S01]  /*3cb00*/  LDL.LU R11, [R1+0x9fc] ;  /* 0x0009fc00010b7983 */ /* 0x000ea20000300800 */
[----:B------:R-:W-:-:S02]  /*3cb10*/  IMAD.MOV.U32 R22, RZ, RZ, R60 ;  /* 0x000000ffff167224 */ /* 0x000fc400078e003c */
[----:B------:R-:W-:Y:S02]  /*3cb20*/  IMAD.MOV.U32 R23, RZ, RZ, R61 ;  /* 0x000000ffff177224 */ /* 0x000fe400078e003d */
[----:B-1----:R-:W-:Y:S02]  /*3cb30*/  IMAD.MOV.U32 R34, RZ, RZ, R25 ;  /* 0x000000ffff227224 */ /* 0x002fe400078e0019 */
[----:B------:R-:W-:Y:S01]  /*3cb40*/  IMAD.MOV.U32 R35, RZ, RZ, R24 ;  /* 0x000000ffff237224 */ /* 0x000fe200078e0018 */
[----:B--2---:R-:W-:Y:S04]  /*3cb50*/  STL.64 [R1+0x28d8], R10 ;  /* 0x0028d80a01007387 */ /* 0x004fe80000100a00 */
[----:B------:R-:W-:Y:S04]  /*3cb60*/  STL.64 [R1+0x28d0], R8 ;  /* 0x0028d00801007387 */ /* 0x000fe80000100a00 */
[----:B------:R-:W2:Y:S04]  /*3cb70*/  LDL.LU R60, [R1+0x2940] ;  /* 0x00294000013c7983 */ /* 0x000ea80000300800 */
[----:B------:R-:W3:Y:S04]  /*3cb80*/  LDL.LU R61, [R1+0x293c] ;  /* 0x00293c00013d7983 */ /* 0x000ee80000300800 */
[----:B------:R-:W-:Y:S04]  /*3cb90*/  STL.64 [R1+0x28e0], R22 ;  /* 0x0028e01601007387 */ /* 0x000fe80000100a00 */
[----:B------:R3:W-:Y:S04]  /*3cba0*/  STL.64 [R1+0x28e8], R34 ;  /* 0x0028e82201007387 */ /* 0x0007e80000100a00 */
[----:B------:R-:W3:Y:S04]  /*3cbb0*/  LDL.LU R24, [R1+0xa10] ;  /* 0x000a100001187983 */ /* 0x000ee80000300800 */
[----:B------:R-:W3:Y:S04]  /*3cbc0*/  LDL.LU R25, [R1+0xa14] ;  /* 0x000a140001197983 */ /* 0x000ee80000300800 */
[----:B------:R-:W3:Y:S04]  /*3cbd0*/  LDL.LU R26, [R1+0xa18] ;  /* 0x000a1800011a7983 */ /* 0x000ee80000300800 */
[----:B------:R-:W3:Y:S01]  /*3cbe0*/  LDL.LU R27, [R1+0xa1c] ;  /* 0x000a1c00011b7983 */ /* 0x000ee20000300800 */
[----:B------:R-:W-:-:S02]  /*3cbf0*/  IMAD.MOV.U32 R38, RZ, RZ, R5 ;  /* 0x000000ffff267224 */ /* 0x000fc400078e0005 */
[----:B------:R-:W-:Y:S02]  /*3cc00*/  IMAD.MOV.U32 R39, RZ, RZ, R56 ;  /* 0x000000ffff277224 */ /* 0x000fe400078e0038 */
[----:B------:R-:W-:Y:S02]  /*3cc10*/  IMAD.MOV.U32 R7, RZ, RZ, R4 ;  /* 0x000000ffff077224 */ /* 0x000fe400078e0004 */
[----:B--2---:R-:W-:Y:S01]  /*3cc20*/  IMAD.MOV.U32 R6, RZ, RZ, R60 ;  /* 0x000000ffff067224 */ /* 0x004fe200078e003c */
[----:B---3--:R-:W-:Y:S04]  /*3cc30*/  STL.64 [R1+0x28f8], R26 ;  /* 0x0028f81a01007387 */ /* 0x008fe80000100a00 */
[----:B------:R0:W-:Y:S04]  /*3cc40*/  STL.64 [R1+0x28f0], R24 ;  /* 0x0028f01801007387 */ /* 0x0001e80000100a00 */
[----:B------:R-:W2:Y:S04]  /*3cc50*/  LDL.LU R5, [R1+0x2938] ;  /* 0x0029380001057983 */ /* 0x000ea80000300800 */
[----:B------:R-:W3:Y:S04]  /*3cc60*/  LDL.LU R56, [R1+0x2934] ;  /* 0x0029340001387983 */ /* 0x000ee80000300800 */
[----:B------:R-:W-:Y:S04]  /*3cc70*/  STL.64 [R1+0x2900], R38 ;  /* 0x0029002601007387 */ /* 0x000fe80000100a00 */
[----:B------:R-:W3:Y:S04]  /*3cc80*/  LDL.LU R60, [R1+0x2930] ;  /* 0x00293000013c7983 */ /* 0x000ee80000300800 */
[----:B------:R-:W3:Y:S04]  /*3cc90*/  LDL.LU R4, [R1+0x292c] ;  /* 0x00292c0001047983 */ /* 0x000ee80000300800 */
[----:B------:R-:W-:Y:S04]  /*3cca0*/  STL.64 [R1+0x2908], R6 ;  /* 0x0029080601007387 */ /* 0x000fe80000100a00 */
[----:B------:R-:W3:Y:S04]  /*3ccb0*/  LDL.LU R44, [R1+0xa20] ;  /* 0x000a2000012c7983 */ /* 0x000ee80000300800 */
[----:B------:R-:W3:Y:S04]  /*3ccc0*/  LDL.LU R45, [R1+0xa24] ;  /* 0x000a2400012d7983 */ /* 0x000ee80000300800 */
[----:B------:R-:W3:Y:S04]  /*3ccd0*/  LDL.LU R46, [R1+0xa28] ;  /* 0x000a2800012e7983 */ /* 0x000ee80000300800 */
[----:B------:R-:W3:Y:S01]  /*3cce0*/  LDL.LU R47, [R1+0xa2c] ;  /* 0x000a2c00012f7983 */ /* 0x000ee20000300800 */
[----:B------:R-:W-:-:S02]  /*3ccf0*/  IMAD.MOV.U32 R35, RZ, RZ, R61 ;  /* 0x000000ffff237224 */ /* 0x000fc400078e003d */
[----:B--2---:R-:W-:Y:S01]  /*3cd00*/  IMAD.MOV.U32 R34, RZ, RZ, R5 ;  /* 0x000000ffff227224 */ /* 0x004fe200078e0005 */
[----:B---3--:R-:W-:Y:S04]  /*3cd10*/  STL.64 [R1+0x2918], R46 ;  /* 0x0029182e01007387 */ /* 0x008fe80000100a00 */
[----:B------:R-:W-:Y:S04]  /*3cd20*/  STL.64 [R1+0x2910], R44 ;  /* 0x0029102c01007387 */ /* 0x000fe80000100a00 */
[----:B------:R-:W2:Y:S04]  /*3cd30*/  LDL.LU R5, [R1+0x2928] ;  /* 0x0029280001057983 */ /* 0x000ea80000300800 */
[----:B------:R1:W-:Y:S04]  /*3cd40*/  STL.64 [R1+0x2920], R34 ;  /* 0x0029202201007387 */ /* 0x0003e80000100a00 */
[----:B0-----:R-:W3:Y:S04]  /*3cd50*/  LDL.LU R24, [R1+0xa50] ;  /* 0x000a500001187983 */ /* 0x001ee80000300800 */
[----:B------:R-:W3:Y:S04]  /*3cd60*/  LDL.LU R25, [R1+0xa54] ;  /* 0x000a540001197983 */ /* 0x000ee80000300800 */
[----:B------:R-:W3:Y:S04]  /*3cd70*/  LDL.LU R26, [R1+0xa58] ;  /* 0x000a5800011a7983 */ /* 0x000ee80000300800 */
[----:B------:R-:W3:Y:S04]  /*3cd80*/  LDL.LU R27, [R1+0xa5c] ;  /* 0x000a5c00011b7983 */ /* 0x000ee80000300800 */
[----:B------:R-:W3:Y:S04]  /*3cd90*/  LDL.LU R32, [R1+0x320] ;  /* 0x0003200001207983 */ /* 0x000ee80000300800 */
[----:B------:R-:W3:Y:S04]  /*3cda0*/  LDL.LU R33, [R1+0x324] ;  /* 0x0003240001217983 */ /* 0x000ee80000300800 */
[----:B-1----:R-:W3:Y:S04]  /*3cdb0*/  LDL.LU R34, [R1+0x328] ;  /* 0x0003280001227983 */ /* 0x002ee80000300800 */
[----:B------:R-:W3:Y:S01]  /*3cdc0*/  LDL.LU R35, [R1+0x32c] ;  /* 0x00032c0001237983 */ /* 0x000ee20000300800 */
[----:B------:R-:W-:-:S03]  /*3cdd0*/  IMAD.MOV.U32 R47, RZ, RZ, R4 ;  /* 0x000000ffff2f7224 */ /* 0x000fc600078e0004 */
[----:B------:R-:W3:Y:S01]  /*3cde0*/  LDL.LU R4, [R1+0xa60] ;  /* 0x000a600001047983 */ /* 0x000ee20000300800 */
[----:B--2---:R-:W-:-:S03]  /*3cdf0*/  IMAD.MOV.U32 R46, RZ, RZ, R5 ;  /* 0x000000ffff2e7224 */ /* 0x004fc600078e0005 */
        /* <DEDUP_REMOVED lines=11> */
[----:B------:R-:W2:Y:S01]  /*3ceb0*/  LDL.LU R28, [R1+0x9c0] ;  /* 0x0009c000011c7983 */ /* 0x000ea20000300800 */
[----:B---3--:R-:W-:Y:S03]  /*3cec0*/  HMMA.16816.F32 R44, R52, R46, R32 ;  /* 0x0000002e342c723c */ /* 0x008fe60000001820 */
[----:B------:R-:W3:Y:S04]  /*3ced0*/  LDL.LU R29, [R1+0x9c4] ;  /* 0x0009c400011d7983 */ /* 0x000ee80000300800 */
[----:B------:R-:W3:Y:S04]  /*3cee0*/  LDL.LU R30, [R1+0x9c8] ;  /* 0x0009c800011e7983 */ /* 0x000ee80000300800 */
[----:B------:R-:W3:Y:S04]  /*3cef0*/  LDL.LU R31, [R1+0x9cc] ;  /* 0x0009cc00011f7983 */ /* 0x000ee80000300800 */
[----:B------:R-:W3:Y:S04]  /*3cf00*/  LDL.LU R16, [R1+0x960] ;  /* 0x0009600001107983 */ /* 0x000ee80000300800 */
[----:B------:R-:W3:Y:S04]  /*3cf10*/  LDL.LU R17, [R1+0x964] ;  /* 0x0009640001117983 */ /* 0x000ee80000300800 */
[----:B------:R-:W3:Y:S01]  /*3cf20*/  LDL.LU R18, [R1+0x968] ;  /* 0x0009680001127983 */ /* 0x000ee20000300800 */
[----:B------:R-:W-:-:S03]  /*3cf30*/  IMAD.MOV.U32 R11, RZ, RZ, R40 ;  /* 0x000000ffff0b7224 */ /* 0x000fc600078e0028 */
[----:B------:R-:W3:Y:S01]  /*3cf40*/  LDL.LU R19, [R1+0x96c] ;  /* 0x00096c0001137983 */ /* 0x000ee20000300800 */
[----:B------:R-:W-:-:S03]  /*3cf50*/  IMAD.MOV.U32 R10, RZ, RZ, R41 ;  /* 0x000000ffff0a7224 */ /* 0x000fc600078e0029 */
[----:B------:R-:W3:Y:S04]  /*3cf60*/  LDL.LU R40, [R1+0x980] ;  /* 0x0009800001287983 */ /* 0x000ee80000300800 */
[----:B------:R-:W3:Y:S04]  /*3cf70*/  LDL.LU R41, [R1+0x984] ;  /* 0x0009840001297983 */ /* 0x000ee80000300800 */
[----:B------:R-:W3:Y:S04]  /*3cf80*/  LDL.LU R42, [R1+0x988] ;  /* 0x00098800012a7983 */ /* 0x000ee80000300800 */
[----:B------:R-:W3:Y:S04]  /*3cf90*/  LDL.LU R43, [R1+0x98c] ;  /* 0x00098c00012b7983 */ /* 0x000ee80000300800 */
[----:B----4-:R-:W-:Y:S04]  /*3cfa0*/  STL.64 [R1+0x27b8], R50 ;  /* 0x0027b83201007387 */ /* 0x010fe80000100a00 */
[----:B------:R0:W-:Y:S01]  /*3cfb0*/  STL.64 [R1+0x27b0], R48 ;  /* 0x0027b03001007387 */ /* 0x0001e20000100a00 */
[----:B------:R-:W-:-:S02]  /*3cfc0*/  IMAD.MOV.U32 R38, RZ, RZ, R60 ;  /* 0x000000ffff267224 */ /* 0x000fc400078e003c */
[----:B------:R-:W-:Y:S01]  /*3cfd0*/  IMAD.MOV.U32 R39, RZ, RZ, R56 ;  /* 0x000000ffff277224 */ /* 0x000fe200078e0038 */
[----:B0-----:R-:W4:Y:S04]  /*3cfe0*/  LDL.LU R48, [R1+0xa40] ;  /* 0x000a400001307983 */ /* 0x001f280000300800 */
[----:B------:R-:W4:Y:S04]  /*3cff0*/  LDL.LU R49, [R1+0xa44] ;  /* 0x000a440001317983 */ /* 0x000f280000300800 */
[----:B------:R-:W4:Y:S04]  /*3d000*/  LDL.LU R50, [R1+0xa48] ;  /* 0x000a480001327983 */ /* 0x000f280000300800 */
[----:B------:R-:W4:Y:S04]  /*3d010*/  LDL.LU R51, [R1+0xa4c] ;  /* 0x000a4c0001337983 */ /* 0x000f280000300800 */
[----:B------:R-:W3:Y:S04]  /*3d020*/  LDL.LU.64 R34, [R1+0x2920] ;  /* 0x0029200001227983 */ /* 0x000ee80000300a00 */
[----:B------:R-:W-:Y:S04]  /*3d030*/  STL.64 [R1+0x320], R44 ;  /* 0x0003202c01007387 */ /* 0x000fe80000100a00 */
[----:B------:R0:W-:Y:S04]  /*3d040*/  STL.64 [R1+0x328], R46 ;  /* 0x0003282e01007387 */ /* 0x0001e80000100a00 */
[----:B0-----:R-:W4:Y:S04]  /*3d050*/  LDL.LU.64 R46, [R1+0x2918] ;  /* 0x00291800012e7983 */ /* 0x001f280000300a00 */
[----:B------:R-:W4:Y:S01]  /*3d060*/  LDL.LU.64 R44, [R1+0x2910] ;  /* 0x00291000012c7983 */ /* 0x000f220000300a00 */
[----:B--2---:R-:W-:Y:S03]  /*3d070*/  HMMA.16816.F32 R36, R52, R38, R4 ;  /* 0x000000263424723c */ /* 0x004fe60000001804 */
[----:B------:R-:W4:-:S15]  /*3d080*/  LDL.LU.64 R6, [R1+0x2908] ;  /* 0x0029080001067983 */ /* 0x000f1e0000300a00 */
[----:B------:R-:W-:Y:S01]  /*3d090*/  NOP ;  /* 0x0000000000007918 */ /* 0x000fe20000000000 */
[----:B------:R-:W-:Y:S04]  /*3d0a0*/  STL.64 [R1+0xa60], R36 ;  /* 0x000a602401007387 */ /* 0x000fe80000100a00 */
[----:B------:R0:W-:Y:S04]  /*3d0b0*/  STL.64 [R1+0xa68], R38 ;  /* 0x000a682601007387 */ /* 0x0001e80000100a00 */
[----:B0-----:R-:W2:Y:S01]  /*3d0c0*/  LDL.LU.64 R38, [R1+0x2900] ;  /* 0x0029000001267983 */ /* 0x001ea20000300a00 */
[C---:B---3--:R-:W-:Y:S08]  /*3d0d0*/  HMMA.16816.F32 R32, R52.reuse, R34, R24 ;  /* 0x000000223420723c */ /* 0x048ff00000001818 */
[C---:B------:R-:W-:Y:S01]  /*3d0e0*/  HMMA.16816.F32 R8, R52.reuse, R10, R20 ;  /* 0x0000000a3408723c */ /* 0x040fe20000001814 */
[----:B------:R-:W3:Y:S04]  /*3d0f0*/  LDL.LU.64 R26, [R1+0x28f8] ;  /* 0x0028f800011a7983 */ /* 0x000ee80000300a00 */
[----:B------:R-:W3:Y:S06]  /*3d100*/  LDL.LU.64 R24, [R1+0x28f0] ;  /* 0x0028f00001187983 */ /* 0x000eec0000300a00 */
[----:B------:R-:W-:Y:S04]  /*3d110*/  STL.64 [R1+0xa50], R32 ;  /* 0x000a502001007387 */ /* 0x000fe80000100a00 */
[----:B------:R0:W-:Y:S04]  /*3d120*/  STL.64 [R1+0xa58], R34 ;  /* 0x000a582201007387 */ /* 0x0001e80000100a00 */
[----:B0-----:R-:W3:Y:S01]  /*3d130*/  LDL.LU.64 R34, [R1+0x28e8] ;  /* 0x0028e80001227983 */ /* 0x001ee20000300a00 */
[----:B----4-:R-:W-:Y:S03]  /*3d140*/  HMMA.16816.F32 R4, R52, R6, R48 ;  /* 0x000000063404723c */ /* 0x010fe60000001830 */
[----:B------:R-:W4:-:S15]  /*3d150*/  LDL.LU R48, [R1+0x950] ;  /* 0x0009500001307983 */ /* 0x000f1e0000300800 */
[----:B------:R-:W-:Y:S01]  /*3d160*/  NOP ;  /* 0x0000000000007918 */ /* 0x000fe20000000000 */
[----:B------:R0:W-:Y:S04]  /*3d170*/  STL.64 [R1+0xa40], R4 ;  /* 0x000a400401007387 */ /* 0x0001e80000100a00 */
[----:B------:R1:W-:Y:S04]  /*3d180*/  STL.64 [R1+0xa48], R6 ;  /* 0x000a480601007387 */ /* 0x0003e80000100a00 */
[----:B------:R-:W4:Y:S04]  /*3d190*/  LDL.LU R49, [R1+0x954] ;  /* 0x0009540001317983 */ /* 0x000f280000300800 */
[----:B------:R-:W4:Y:S04]  /*3d1a0*/  LDL.LU R50, [R1+0x958] ;  /* 0x0009580001327983 */ /* 0x000f280000300800 */
[----:B------:R-:W4:Y:S04]  /*3d1b0*/  LDL.LU R51, [R1+0x95c] ;  /* 0x00095c0001337983 */ /* 0x000f280000300800 */
[----:B0-----:R-:W4:Y:S04]  /*3d1c0*/  LDL.LU R4, [R1+0x940] ;  /* 0x0009400001047983 */ /* 0x001f280000300800 */
[----:B------:R-:W4:Y:S04]  /*3d1d0*/  LDL.LU R5, [R1+0x944] ;  /* 0x0009440001057983 */ /* 0x000f280000300800 */
[----:B-1----:R-:W4:Y:S04]  /*3d1e0*/  LDL.LU R6, [R1+0x948] ;  /* 0x0009480001067983 */ /* 0x002f280000300800 */
[----:B------:R-:W4:Y:S04]  /*3d1f0*/  LDL.LU R7, [R1+0x94c] ;  /* 0x00094c0001077983 */ /* 0x000f280000300800 */
[----:B------:R-:W4:Y:S04]  /*3d200*/  LDL.LU.64 R22, [R1+0x28e0] ;  /* 0x0028e00001167983 */ /* 0x000f280000300a00 */
[----:B------:R-:W-:Y:S04]  /*3d210*/  STL.64 [R1+0xa30], R8 ;  /* 0x000a300801007387 */ /* 0x000fe80000100a00 */
[----:B------:R0:W-:Y:S01]  /*3d220*/  STL.64 [R1+0xa38], R10 ;  /* 0x000a380a01007387 */ /* 0x0001e20000100a00 */
[C---:B--2---:R-:W-:Y:S03]  /*3d230*/  HMMA.16816.F32 R36, R52.reuse, R38, R44 ;  /* 0x000000263424723c */ /* 0x044fe6000000182c */
[----:B0-----:R-:W2:Y:S04]  /*3d240*/  LDL.LU.64 R10, [R1+0x28d8] ;  /* 0x0028d800010a7983 */ /* 0x001ea80000300a00 */
[----:B------:R-:W2:Y:S04]  /*3d250*/  LDL.LU.64 R8, [R1+0x28d0] ;  /* 0x0028d00001087983 */ /* 0x000ea80000300a00 */
[----:B------:R-:W2:Y:S08]  /*3d260*/  LDL.LU.64 R46, [R1+0x28c8] ;  /* 0x0028c800012e7983 */ /* 0x000eb00000300a00 */
[----:B------:R-:W-:Y:S01]  /*3d270*/  STL.64 [R1+0xa20], R36 ;  /* 0x000a202401007387 */ /* 0x000fe20000100a00 */
[C---:B---3--:R-:W-:Y:S03]  /*3d280*/  HMMA.16816.F32 R32, R52.reuse, R34, R24 ;  /* 0x000000223420723c */ /* 0x048fe60000001818 */
[----:B------:R0:W-:Y:S04]  /*3d290*/  STL.64 [R1+0xa28], R38 ;  /* 0x000a282601007387 */ /* 0x0001e80000100a00 */
[----:B0-----:R-:W3:Y:S04]  /*3d2a0*/  LDL.LU.64 R38, [R1+0x28c0] ;  /* 0x0028c00001267983 */ /* 0x001ee80000300a00 */
[----:B------:R-:W3:Y:S04]  /*3d2b0*/  LDL.LU.64 R36, [R1+0x28b8] ;  /* 0x0028b80001247983 */ /* 0x000ee80000300a00 */
[----:B------:R-:W3:Y:S04]  /*3d2c0*/  LDL.LU.64 R26, [R1+0x28b0] ;  /* 0x0028b000011a7983 */ /* 0x000ee80000300a00 */
[----:B------:R-:W-:Y:S04]  /*3d2d0*/  STL.64 [R1+0xa10], R32 ;  /* 0x000a102001007387 */ /* 0x000fe80000100a00 */
[----:B------:R0:W-:Y:S04]  /*3d2e0*/  STL.64 [R1+0xa18], R34 ;  /* 0x000a182201007387 */ /* 0x0001e80000100a00 */
[----:B0-----:R-:W3:Y:S04]  /*3d2f0*/  LDL.LU.64 R34, [R1+0x28a8] ;  /* 0x0028a80001227983 */ /* 0x001ee80000300a00 */
[----:B------:R-:W3:Y:S01]  /*3d300*/  LDL.LU.64 R32, [R1+0x28a0] ;  /* 0x0028a00001207983 */ /* 0x000ee20000300a00 */
[C---:B----4-:R-:W-:Y:S03]  /*3d310*/  HMMA.16816.F32 R20, R52.reuse, R22, R12 ;  /* 0x000000163414723c */ /* 0x050fe6000000180c */
[----:B------:R-:W4:Y:S05]  /*3d320*/  LDL.LU.64 R14, [R1+0x2898] ;  /* 0x00289800010e7983 */ /* 0x000f2a0000300a00 */
[C---:B--2---:R-:W-:Y:S11]  /*3d330*/  HMMA.16816.F32 R44, R52.reuse, R46, R8 ;  /* 0x0000002e342c723c */ /* 0x044ff60000001808 */
[----:B------:R-:W-:Y:S04]  /*3d340*/  STL.64 [R1+0xa00], R20 ;  /* 0x000a001401007387 */ /* 0x000fe80000100a00 */
[----:B------:R0:W-:Y:S04]  /*3d350*/  STL.64 [R1+0xa08], R22 ;  /* 0x000a081601007387 */ /* 0x0001e80000100a00 */
[----:B0-----:R-:W2:Y:S04]  /*3d360*/  LDL.LU.64 R22, [R1+0x2890] ;  /* 0x0028900001167983 */ /* 0x001ea80000300a00 */
[----:B------:R-:W2:Y:S04]  /*3d370*/  LDL.LU.64 R10, [R1+0x2888] ;  /* 0x00288800010a7983 */ /* 0x000ea80000300a00 */
[----:B------:R-:W2:Y:S04]  /*3d380*/  LDL.LU.64 R8, [R1+0x2880] ;  /* 0x0028800001087983 */ /* 0x000ea80000300a00 */
[----:B------:R-:W-:Y:S04]  /*3d390*/  STL.64 [R1+0x9f0], R44 ;  /* 0x0009f02c01007387 */ /* 0x000fe80000100a00 */
[----:B------:R0:W-:Y:S04]  /*3d3a0*/  STL.64 [R1+0x9f8], R46 ;  /* 0x0009f82e01007387 */ /* 0x0001e80000100a00 */
[----:B0-----:R-:W2:Y:S01]  /*3d3b0*/  LDL.LU.64 R46, [R1+0x2878] ;  /* 0x00287800012e7983 */ /* 0x001ea20000300a00 */
[----:B---3--:R-:W-:Y:S03]  /*3d3c0*/  HMMA.16816.F32 R24, R52, R26, R36 ;  /* 0x0000001a3418723c */ /* 0x008fe60000001824 */
[----:B------:R-:W3:Y:S04]  /*3d3d0*/  LDL.LU.64 R38, [R1+0x2870] ;  /* 0x0028700001267983 */ /* 0x000ee80000300a00 */
[----:B------:R-:W3:-:S12]  /*3d3e0*/  LDL.LU.64 R36, [R1+0x2868] ;  /* 0x0028680001247983 */ /* 0x000ed80000300a00 */
[----:B------:R-:W-:Y:S04]  /*3d3f0*/  STL.64 [R1+0x9e0], R24 ;  /* 0x0009e01801007387 */ /* 0x000fe80000100a00 */
[----:B------:R0:W-:Y:S04]  /*3d400*/  STL.64 [R1+0x9e8], R26 ;  /* 0x0009e81a01007387 */ /* 0x0001e80000100a00 */
[----:B0-----:R-:W3:Y:S01]  /*3d410*/  LDL.LU.64 R26, [R1+0x2860] ;  /* 0x00286000011a7983 */ /* 0x001ee20000300a00 */
[C---:B----4-:R-:W-:Y:S03]  /*3d420*/  HMMA.16816.F32 R12, R52.reuse, R14, R32 ;  /* 0x0000000e340c723c */ /* 0x050fe60000001820 */
[----:B------:R-:W4:Y:S04]  /*3d430*/  LDL.LU.64 R34, [R1+0x2858] ;  /* 0x0028580001227983 */ /* 0x000f280000300a00 */
[----:B------:R-:W4:Y:S01]  /*3d440*/  LDL.LU.64 R32, [R1+0x2850] ;  /* 0x0028500001207983 */ /* 0x000f220000300a00 */
[C---:B--2---:R-:W-:Y:S11]  /*3d450*/  HMMA.16816.F32 R20, R52.reuse, R22, R28 ;  /* 0x000000163414723c */ /* 0x044ff6000000181c */
[----:B------:R-:W-:Y:S04]  /*3d460*/  STL.64 [R1+0x9d0], R12 ;  /* 0x0009d00c01007387 */ /* 0x000fe80000100a00 */
[----:B------:R0:W-:Y:S04]  /*3d470*/  STL.64 [R1+0x9d8], R14 ;  /* 0x0009d80e01007387 */ /* 0x0001e80000100a00 */
[----:B0-----:R-:W2:Y:S04]  /*3d480*/  LDL.LU.64 R14, [R1+0x2848] ;  /* 0x00284800010e7983 */ /* 0x001ea80000300a00 */
[----:B------:R-:W2:Y:S01]  /*3d490*/  LDL.LU.64 R12, [R1+0x2840] ;  /* 0x00284000010c7983 */ /* 0x000ea20000300a00 */
[C---:B------:R-:W-:Y:S03]  /*3d4a0*/  HMMA.16816.F32 R44, R52.reuse, R46, R8 ;  /* 0x0000002e342c723c */ /* 0x040fe60000001808 */
[----:B------:R-:W2:Y:S04]  /*3d4b0*/  LDL.LU.64 R30, [R1+0x2838] ;  /* 0x00283800011e7983 */ /* 0x000ea80000300a00 */
[----:B------:R-:W2:Y:S04]  /*3d4c0*/  LDL.LU.64 R28, [R1+0x2830] ;  /* 0x00283000011c7983 */ /* 0x000ea80000300a00 */
[----:B------:R-:W-:Y:S04]  /*3d4d0*/  STL.64 [R1+0x9c0], R20 ;  /* 0x0009c01401007387 */ /* 0x000fe80000100a00 */
[----:B------:R0:W-:Y:S04]  /*3d4e0*/  STL.64 [R1+0x9c8], R22 ;  /* 0x0009c81601007387 */ /* 0x0001e80000100a00 */
[----:B0-----:R-:W2:Y:S04]  /*3d4f0*/  LDL.LU.64 R22, [R1+0x2828] ;  /* 0x0028280001167983 */ /* 0x001ea80000300a00 */
[----:B------:R-:W2:Y:S04]  /*3d500*/  LDL.LU.64 R20, [R1+0x2820] ;  /* 0x0028200001147983 */ /* 0x000ea80000300a00 */
[----:B------:R-:W2:Y:S04]  /*3d510*/  LDL.LU.64 R10, [R1+0x2818] ;  /* 0x00281800010a7983 */ /* 0x000ea80000300a00 */
[----:B------:R-:W2:Y:S04]  /*3d520*/  LDL.LU R8, [R1+0x2810] ;  /* 0x0028100001087983 */ /* 0x000ea80000300800 */
[----:B------:R-:W-:Y:S04]  /*3d530*/  STL.64 [R1+0x9b0], R44 ;  /* 0x0009b02c01007387 */ /* 0x000fe80000100a00 */
[----:B------:R0:W-:Y:S04]  /*3d540*/  STL.64 [R1+0x9b8], R46 ;  /* 0x0009b82e01007387 */ /* 0x0001e80000100a00 */
[----:B0-----:R-:W2:Y:S04]  /*3d550*/  LDL.LU.64 R46, [R1+0x2808] ;  /* 0x00280800012e7983 */ /* 0x001ea80000300a00 */
[----:B------:R-:W2:Y:S01]  /*3d560*/  LDL.LU.64 R44, [R1+0x2800] ;  /* 0x00280000012c7983 */ /* 0x000ea20000300a00 */
[----:B---3--:R-:W-:Y:S03]  /*3d570*/  HMMA.16816.F32 R24, R52, R26, R36 ;  /* 0x0000001a3418723c */ /* 0x008fe60000001824 */
[----:B------:R-:W3:Y:S04]  /*3d580*/  LDL.LU.64 R38, [R1+0x27f8] ;  /* 0x0027f80001267983 */ /* 0x000ee80000300a00 */
[----:B------:R-:W3:-:S12]  /*3d590*/  LDL.LU.64 R36, [R1+0x27f0] ;  /* 0x0027f00001247983 */ /* 0x000ed80000300a00 */
[----:B------:R-:W-:Y:S04]  /*3d5a0*/  STL.64 [R1+0x9a0], R24 ;  /* 0x0009a01801007387 */ /* 0x000fe80000100a00 */
[----:B------:R0:W-:Y:S04]  /*3d5b0*/  STL.64 [R1+0x9a8], R26 ;  /* 0x0009a81a01007387 */ /* 0x0001e80000100a00 */
[----:B0-----:R-:W3:Y:S01]  /*3d5c0*/  LDL.LU.64 R26, [R1+0x27e8] ;  /* 0x0027e800011a7983 */ /* 0x001ee20000300a00 */
[----:B----4-:R-:W-:-:S15]  /*3d5d0*/  HMMA.16816.F32 R32, R52, R58, R32 ;  /* 0x0000003a3420723c */ /* 0x010fde0000001820 */
[----:B------:R-:W-:-:S04]  /*3d5e0*/  NOP ;  /* 0x0000000000007918 */ /* 0x000fc80000000000 */
[----:B------:R-:W-:Y:S04]  /*3d5f0*/  STL.64 [R1+0x990], R32 ;  /* 0x0009902001007387 */ /* 0x000fe80000100a00 */
[----:B------:R0:W-:Y:S04]  /*3d600*/  STL.64 [R1+0x998], R34 ;  /* 0x0009982201007387 */ /* 0x0001e80000100a00 */
[----:B0-----:R-:W4:Y:S04]  /*3d610*/  LDL.LU.64 R34, [R1+0x27e0] ;  /* 0x0027e00001227983 */ /* 0x001f280000300a00 */
[----:B------:R-:W-:Y:S04]  /*3d620*/  STL.64 [R1+0x2798], R58 ;  /* 0x0027983a01007387 */ /* 0x000fe80000100a00 */
[----:B------:R0:W-:Y:S04]  /*3d630*/  STL [R1+0x27a8], R57 ;  /* 0x0027a83901007387 */ /* 0x0001e80000100800 */
[----:B------:R-:W4:Y:S04]  /*3d640*/  LDL.LU R56, [R1+0x970] ;  /* 0x0009700001387983 */ /* 0x000f280000300800 */
[----:B0-----:R-:W4:Y:S04]  /*3d650*/  LDL.LU R57, [R1+0x974] ;  /* 0x0009740001397983 */ /* 0x001f280000300800 */
[----:B------:R-:W4:Y:S04]  /*3d660*/  LDL.LU R58, [R1+0x978] ;  /* 0x00097800013a7983 */ /* 0x000f280000300800 */
[----:B------:R-:W4:Y:S01]  /*3d670*/  LDL.LU R59, [R1+0x97c] ;  /* 0x00097c00013b7983 */ /* 0x000f220000300800 */
[----:B--2---:R-:W-:-:S15]  /*3d680*/  HMMA.16816.F32 R40, R52, R46, R40 ;  /* 0x0000002e3428723c */ /* 0x004fde0000001828 */
[----:B------:R-:W-:-:S04]  /*3d690*/  NOP ;  /* 0x0000000000007918 */ /* 0x000fc80000000000 */
[----:B------:R-:W-:Y:S04]  /*3d6a0*/  STL.64 [R1+0x980], R40 ;  /* 0x0009802801007387 */ /* 0x000fe80000100a00 */
[----:B------:R0:W-:Y:S04]  /*3d6b0*/  STL.64 [R1+0x988], R42 ;  /* 0x0009882a01007387 */ /* 0x0001e80000100a00 */
[----:B0-----:R-:W4:Y:S04]  /*3d6c0*/  LDL.LU.64 R42, [R1+0x27d8] ;  /* 0x0027d800012a7983 */ /* 0x001f280000300a00 */
[----:B------:R-:W-:Y:S04]  /*3d6d0*/  STL.64 [R1+0x2748], R46 ;  /* 0x0027482e01007387 */ /* 0x000fe80000100a00 */
[----:B------:R4:W-:Y:S01]  /*3d6e0*/  STL.64 [R1+0x2740], R44 ;  /* 0x0027402c01007387 */ /* 0x0009e20000100a00 */
[C---:B---3--:R-:W-:Y:S08]  /*3d6f0*/  HMMA.16816.F32 R16, R52.reuse, R38, R16 ;  /* 0x000000263410723c */ /* 0x048ff00000001810 */
[----:B----4-:R-:W-:Y:S01]  /*3d700*/  HMMA.16816.F32 R44, R52, R42, R56 ;  /* 0x0000002a342c723c */ /* 0x010fe20000001838 */
[----:B------:R-:W-:-:S15]  /*3d710*/  STL.64 [R1+0x2760], R42 ;  /* 0x0027602a01007387 */ /* 0x000fde0000100a00 */
[----:B------:R-:W-:-:S03]  /*3d720*/  NOP ;  /* 0x0000000000007918 */ /* 0x000fc60000000000 */
[----:B------:R-:W-:Y:S04]  /*3d730*/  STL.64 [R1+0x970], R44 ;  /* 0x0009702c01007387 */ /* 0x000fe80000100a00 */
[----:B------:R-:W-:Y:S04]  /*3d740*/  STL.64 [R1+0x978], R46 ;  /* 0x0009782e01007387 */ /* 0x000fe80000100a00 */
[----:B------:R-:W2:Y:S04]  /*3d750*/  LDL.LU R56, [R1+0x930] ;  /* 0x0009300001387983 */ /* 0x000ea80000300800 */
[----:B------:R0:W-:Y:S04]  /*3d760*/  STL.64 [R1+0x960], R16 ;  /* 0x0009601001007387 */ /* 0x0001e80000100a00 */
[----:B------:R1:W-:Y:S04]  /*3d770*/  STL.64 [R1+0x968], R18 ;  /* 0x0009681201007387 */ /* 0x0003e80000100a00 */
[----:B------:R-:W2:Y:S04]  /*3d780*/  LDL.LU R57, [R1+0x934] ;  /* 0x0009340001397983 */ /* 0x000ea80000300800 */
[----:B------:R-:W2:Y:S04]  /*3d790*/  LDL.LU R58, [R1+0x938] ;  /* 0x00093800013a7983 */ /* 0x000ea80000300800 */
[----:B------:R-:W2:Y:S04]  /*3d7a0*/  LDL.LU R59, [R1+0x93c] ;  /* 0x00093c00013b7983 */ /* 0x000ea80000300800 */
[----:B0-----:R-:W3:Y:S04]  /*3d7b0*/  LDL.LU R16, [R1+0x920] ;  /* 0x0009200001107983 */ /* 0x001ee80000300800 */
[----:B------:R-:W3:Y:S04]  /*3d7c0*/  LDL.LU R17, [R1+0x924] ;  /* 0x0009240001117983 */ /* 0x000ee80000300800 */
[----:B-1----:R-:W3:Y:S04]  /*3d7d0*/  LDL.LU R18, [R1+0x928] ;  /* 0x0009280001127983 */ /* 0x002ee80000300800 */
[----:B------:R-:W3:Y:S01]  /*3d7e0*/  LDL.LU R19, [R1+0x92c] ;  /* 0x00092c0001137983 */ /* 0x000ee20000300800 */
[C---:B------:R-:W-:Y:S08]  /*3d7f0*/  HMMA.16816.F32 R40, R52.reuse, R34, R48 ;  /* 0x000000223428723c */ /* 0x040ff00000001830 */
[C---:B------:R-:W-:Y:S01]  /*3d800*/  HMMA.16816.F32 R4, R52.reuse, R30, R4 ;  /* 0x0000001e3404723c */ /* 0x040fe20000001804 */
[----:B------:R-:W-:Y:S04]  /*3d810*/  STL.64 [R1+0x2758], R38 ;  /* 0x0027582601007387 */ /* 0x000fe80000100a00 */
[----:B------:R0:W-:Y:S04]  /*3d820*/  STL.64 [R1+0x2750], R36 ;  /* 0x0027502401007387 */ /* 0x0001e80000100a00 */
[----:B0-----:R-:W4:Y:S04]  /*3d830*/  LDL.LU R36, [R1+0x900] ;  /* 0x0009000001247983 */ /* 0x001f280000300800 */
[----:B------:R0:W-:Y:S04]  /*3d840*/  STL.64 [R1+0x950], R40 ;  /* 0x0009502801007387 */ /* 0x0001e80000100a00 */
[----:B------:R1:W-:Y:S04]  /*3d850*/  STL.64 [R1+0x958], R42 ;  /* 0x0009582a01007387 */ /* 0x0003e80000100a00 */
        /* <DEDUP_REMOVED lines=17> */
[----:B------:R-:W4:Y:S04]  /*3d970*/  LDL.64 R46, [R1+0x118] ;  /* 0x00011800012e7983 */ /* 0x000f280000100a00 */
[----:B------:R-:W-:Y:S04]  /*3d980*/  STL.64 [R1+0x2770], R30 ;  /* 0x0027701e01007387 */ /* 0x000fe80000100a00 */
[----:B------:R0:W-:Y:S04]  /*3d990*/  STL.64 [R1+0x2768], R28 ;  /* 0x0027681c01007387 */ /* 0x0001e80000100a00 */
[----:B0-----:R-:W4:Y:S04]  /*3d9a0*/  LDL.LU R28, [R1+0x910] ;  /* 0x00091000011c7983 */ /* 0x001f280000300800 */
[----:B------:R-:W4:Y:S04]  /*3d9b0*/  LDL.LU R29, [R1+0x914] ;  /* 0x00091400011d7983 */ /* 0x000f280000300800 */
[----:B------:R-:W4:Y:S04]  /*3d9c0*/  LDL.LU R30, [R1+0x918] ;  /* 0x00091800011e7983 */ /* 0x000f280000300800 */
[----:B------:R-:W4:Y:S01]  /*3d9d0*/  LDL.LU R31, [R1+0x91c] ;  /* 0x00091c00011f7983 */ /* 0x000f220000300800 */
[C---:B--2---:R-:W-:Y:S08]  /*3d9e0*/  HMMA.16816.F32 R56, R52.reuse, R26, R56 ;  /* 0x0000001a3438723c */ /* 0x044ff00000001838 */
[C---:B---3--:R-:W-:Y:S11]  /*3d9f0*/  HMMA.16816.F32 R16, R52.reuse, R22, R16 ;  /* 0x000000163410723c */ /* 0x048ff60000001810 */
[----:B------:R0:W-:Y:S04]  /*3da00*/  STL.64 [R1+0x930], R56 ;  /* 0x0009303801007387 */ /* 0x0001e80000100a00 */
[----:B------:R1:W-:Y:S04]  /*3da10*/  STL.64 [R1+0x938], R58 ;  /* 0x0009383a01007387 */ /* 0x0003e80000100a00 */
[----:B0-----:R-:W2:Y:S04]  /*3da20*/  LDL.LU R56, [R1+0x1120] ;  /* 0x0011200001387983 */ /* 0x001ea80000300800 */
[----:B------:R-:W2:Y:S04]  /*3da30*/  LDL.LU R57, [R1+0x1124] ;  /* 0x0011240001397983 */ /* 0x000ea80000300800 */
[----:B-1----:R-:W2:Y:S04]  /*3da40*/  LDL.LU R58, [R1+0x1128] ;  /* 0x00112800013a7983 */ /* 0x002ea80000300800 */
[----:B------:R-:W2:Y:S04]  /*3da50*/  LDL.LU R59, [R1+0x112c] ;  /* 0x00112c00013b7983 */ /* 0x000ea80000300800 */
[----:B------:R-:W-:Y:S04]  /*3da60*/  STL.64 [R1+0x920], R16 ;  /* 0x0009201001007387 */ /* 0x000fe80000100a00 */
[----:B------:R0:W-:Y:S04]  /*3da70*/  STL.64 [R1+0x928], R18 ;  /* 0x0009281201007387 */ /* 0x0001e80000100a00 */
[----:B0-----:R-:W3:Y:S04]  /*3da80*/  LDL.LU.64 R18, [R1+0x27d0] ;  /* 0x0027d00001127983 */ /* 0x001ee80000300a00 */
[----:B------:R-:W2:Y:S01]  /*3da90*/  LDL.LU.64 R16, [R1+0x27c8] ;  /* 0x0027c80001107983 */ /* 0x000ea20000300a00 */
[C---:B----4-:R-:W-:Y:S03]  /*3daa0*/  HMMA.16816.F32 R36, R52.reuse, R14, R36 ;  /* 0x0000000e3424723c */ /* 0x050fe60000001824 */
[----:B------:R-:W-:Y:S05]  /*3dab0*/  STL.64 [R1+0x2728], R22 ;  /* 0x0027281601007387 */ /* 0x000fea0000100a00 */
[C---:B------:R-:W-:Y:S01]  /*3dac0*/  HMMA.16816.F32 R4, R52.reuse, R10, R4 ;  /* 0x0000000a3404723c */ /* 0x040fe20000001804 */
[----:B------:R-:W-:Y:S07]  /*3dad0*/  STL.64 [R1+0x2720], R20 ;  /* 0x0027201401007387 */ /* 0x000fee0000100a00 */
[----:B---3--:R-:W-:Y:S01]  /*3dae0*/  HMMA.16816.F32 R28, R52, R18, R28 ;  /* 0x00000012341c723c */ /* 0x008fe2000000181c */
[----:B------:R-:W-:Y:S04]  /*3daf0*/  STL.64 [R1+0x2718], R18 ;  /* 0x0027181201007387 */ /* 0x000fe80000100a00 */
[----:B--2---:R0:W-:-:S14]  /*3db00*/  STL.64 [R1+0x2710], R16 ;  /* 0x0027101001007387 */ /* 0x0041dc0000100a00 */
[----:B------:R1:W-:Y:S04]  /*3db10*/  STL.64 [R1+0x910], R28 ;  /* 0x0009101c01007387 */ /* 0x0003e80000100a00 */
[----:B------:R2:W-:Y:S04]  /*3db20*/  STL.64 [R1+0x918], R30 ;  /* 0x0009181e01007387 */ /* 0x0005e80000100a00 */
[----:B0-----:R-:W3:Y:S04]  /*3db30*/  LDL.LU R16, [R1+0x10d0] ;  /* 0x0010d00001107983 */ /* 0x001ee80000300800 */
[----:B------:R-:W3:Y:S04]  /*3db40*/  LDL.LU R17, [R1+0x10d4] ;  /* 0x0010d40001117983 */ /* 0x000ee80000300800 */
[----:B------:R-:W3:Y:S04]  /*3db50*/  LDL.LU R18, [R1+0x10d8] ;  /* 0x0010d80001127983 */ /* 0x000ee80000300800 */
[----:B------:R-:W3:Y:S04]  /*3db60*/  LDL.LU R19, [R1+0x10dc] ;  /* 0x0010dc0001137983 */ /* 0x000ee80000300800 */
[----:B-1----:R-:W4:Y:S04]  /*3db70*/  LDL.LU R28, [R1+0x450] ;  /* 0x00045000011c7983 */ /* 0x002f280000300800 */
[----:B------:R-:W-:Y:S04]  /*3db80*/  STL.64 [R1+0x900], R36 ;  /* 0x0009002401007387 */ /* 0x000fe80000100a00 */
[----:B------:R0:W-:Y:S04]  /*3db90*/  STL.64 [R1+0x908], R38 ;  /* 0x0009082601007387 */ /* 0x0001e80000100a00 */
[----:B------:R-:W4:Y:S04]  /*3dba0*/  LDL.LU R29, [R1+0x454] ;  /* 0x00045400011d7983 */ /* 0x000f280000300800 */
[----:B--2---:R-:W4:Y:S04]  /*3dbb0*/  LDL.LU R30, [R1+0x458] ;  /* 0x00045800011e7983 */ /* 0x004f280000300800 */
[----:B------:R-:W4:Y:S04]  /*3dbc0*/  LDL.LU R31, [R1+0x45c] ;  /* 0x00045c00011f7983 */ /* 0x000f280000300800 */
[----:B0-----:R-:W4:Y:S04]  /*3dbd0*/  LDL.64 R38, [R1+0xf8] ;  /* 0x0000f80001267983 */ /* 0x001f280000100a00 */
[----:B------:R-:W-:Y:S04]  /*3dbe0*/  STL.64 [R1+0x2708], R14 ;  /* 0x0027080e01007387 */ /* 0x000fe80000100a00 */
[----:B------:R-:W-:Y:S04]  /*3dbf0*/  STL.64 [R1+0x2700], R12 ;  /* 0x0027000c01007387 */ /* 0x000fe80000100a00 */
[----:B------:R-:W-:Y:S04]  /*3dc00*/  STL.64 [R1+0x8f0], R4 ;  /* 0x0008f00401007387 */ /* 0x000fe80000100a00 */
[----:B------:R0:W-:Y:S04]  /*3dc10*/  STL.64 [R1+0x8f8], R6 ;  /* 0x0008f80601007387 */ /* 0x0001e80000100a00 */
[----:B0-----:R-:W2:Y:S01]  /*3dc20*/  LDL.LU.64 R6, [R1+0x27c0] ;  /* 0x0027c00001067983 */ /* 0x001ea20000300a00 */
[----:B------:R-:W-:-:S02]  /*3dc30*/  IMAD.MOV.U32 R14, RZ, RZ, R2 ;  /* 0x000000ffff0e7224 */ /* 0x000fc400078e0002 */
[----:B------:R-:W-:Y:S01]  /*3dc40*/  IMAD.MOV.U32 R15, RZ, RZ, R0 ;  /* 0x000000ffff0f7224 */ /* 0x000fe200078e0000 */
[----:B--2---:R-:W-:Y:S01]  /*3dc50*/  HMMA.16816.F32 R52, R52, R6, R48 ;  /* 0x000000063434723c */ /* 0x004fe20000001830 */
[----:B------:R-:W2:Y:S04]  /*3dc60*/  LDL.LU.64 R50, [R1+0x27b8] ;  /* 0x0027b80001327983 */ /* 0x000ea80000300a00 */
[----:B------:R-:W2:-:S14]  /*3dc70*/  LDL.LU.64 R48, [R1+0x27b0] ;  /* 0x0027b00001307983 */ /* 0x000e9c0000300a00 */
[----:B------:R-:W-:Y:S04]  /*3dc80*/  STL.64 [R1+0x310], R52 ;  /* 0x0003103401007387 */ /* 0x000fe80000100a00 */
[----:B------:R0:W-:Y:S04]  /*3dc90*/  STL.64 [R1+0x318], R54 ;  /* 0x0003183601007387 */ /* 0x0001e80000100a00 */
[----:B0-----:R-:W4:Y:S04]  /*3dca0*/  LDL.64 R54, [R1+0x108] ;  /* 0x0001080001367983 */ /* 0x001f280000100a00 */
[----:B------:R0:W-:Y:S04]  /*3dcb0*/  STL.64 [R1+0x27a0], R6 ;  /* 0x0027a00601007387 */ /* 0x0001e80000100a00 */
[----:B------:R-:W4:Y:S04]  /*3dcc0*/  LDL.LU R4, [R1+0x460] ;  /* 0x0004600001047983 */ /* 0x000f280000300800 */
[----:B------:R-:W4:Y:S04]  /*3dcd0*/  LDL.LU R5, [R1+0x464] ;  /* 0x0004640001057983 */ /* 0x000f280000300800 */
[----:B0-----:R-:W4:Y:S04]  /*3dce0*/  LDL.LU R6, [R1+0x468] ;  /* 0x0004680001067983 */ /* 0x001f280000300800 */
[----:B------:R-:W4:Y:S01]  /*3dcf0*/  LDL.LU R7, [R1+0x46c] ;  /* 0x00046c0001077983 */ /* 0x000f220000300800 */
[----:B------:R-:W-:-:S02]  /*3dd00*/  IMAD.MOV.U32 R22, RZ, RZ, R8 ;  /* 0x000000ffff167224 */ /* 0x000fc400078e0008 */
[----:B------:R-:W-:Y:S02]  /*3dd10*/  IMAD.MOV.U32 R23, RZ, RZ, R3 ;  /* 0x000000ffff177224 */ /* 0x000fe400078e0003 */
[----:B------:R-:W-:Y:S02]  /*3dd20*/  IMAD.MOV.U32 R24, RZ, RZ, R46 ;  /* 0x000000ffff187224 */ /* 0x000fe400078e002e */
[----:B------:R-:W-:Y:S01]  /*3dd30*/  IMAD.MOV.U32 R25, RZ, RZ, R47 ;  /* 0x000000ffff197224 */ /* 0x000fe200078e002f */
[C---:B--2---:R-:W-:Y:S08]  /*3dd40*/  HMMA.16816.F32 R12, R48.reuse, R14, R56 ;  /* 0x0000000e300c723c */ /* 0x044ff00000001838 */
[C---:B---3--:R-:W-:Y:S01]  /*3dd50*/  HMMA.16816.F32 R16, R48.reuse, R22, R16 ;  /* 0x000000163010723c */ /* 0x048fe20000001810 */
[----:B------:R-:W2:Y:S07]  /*3dd60*/  LDL.LU R57, [R1+0x27a8] ;  /* 0x0027a80001397983 */ /* 0x000eae0000300800 */
[C---:B------:R-:W-:Y:S03]  /*3dd70*/  HMMA.16816.F32 R20, R48.reuse, R46, R40 ;  /* 0x0000002e3014723c */ /* 0x040fe60000001828 */
[----:B------:R0:W-:Y:S04]  /*3dd80*/  STL.64 [R1+0x1120], R12 ;  /* 0x0011200c01007387 */ /* 0x0001e80000100a00 */
[----:B------:R1:W-:Y:S04]  /*3dd90*/  STL.64 [R1+0x1128], R14 ;  /* 0x0011280e01007387 */ /* 0x0003e80000100a00 */
[----:B0-----:R-:W3:Y:S04]  /*3dda0*/  LDL.LU R12, [R1+0x440] ;  /* 0x00044000010c7983 */ /* 0x001ee80000300800 */
[----:B------:R-:W-:Y:S04]  /*3ddb0*/  STL.64 [R1+0x10d0], R16 ;  /* 0x0010d01001007387 */ /* 0x000fe80000100a00 */
[----:B------:R0:W-:Y:S04]  /*3ddc0*/  STL.64 [R1+0x10d8], R18 ;  /* 0x0010d81201007387 */ /* 0x0001e80000100a00 */
[----:B------:R-:W3:Y:S04]  /*3ddd0*/  LDL.LU R13, [R1+0x444] ;  /* 0x00044400010d7983 */ /* 0x000ee80000300800 */
[----:B-1----:R-:W3:Y:S04]  /*3dde0*/  LDL.LU R14, [R1+0x448] ;  /* 0x00044800010e7983 */ /* 0x002ee80000300800 */
[----:B------:R-:W3:Y:S04]  /*3ddf0*/  LDL.LU R15, [R1+0x44c] ;  /* 0x00044c00010f7983 */ /* 0x000ee80000300800 */
[----:B0-----:R-:W3:Y:S04]  /*3de00*/  LDL.64 R18, [R1+0xe8] ;  /* 0x0000e80001127983 */ /* 0x001ee80000100a00 */
[----:B------:R0:W-:Y:S04]  /*3de10*/  STL.64 [R1+0x1090], R20 ;  /* 0x0010901401007387 */ /* 0x0001e80000100a00 */
[----:B------:R1:W-:Y:S04]  /*3de20*/  STL.64 [R1+0x1098], R22 ;  /* 0x0010981601007387 */ /* 0x0003e80000100a00 */
[----:B0-----:R-:W3:Y:S04]  /*3de30*/  LDL.LU R20, [R1+0x430] ;  /* 0x0004300001147983 */ /* 0x001ee80000300800 */
[----:B------:R-:W3:Y:S04]  /*3de40*/  LDL.LU R21, [R1+0x434] ;  /* 0x0004340001157983 */ /* 0x000ee80000300800 */
[----:B-1----:R-:W3:Y:S04]  /*3de50*/  LDL.LU R22, [R1+0x438] ;  /* 0x0004380001167983 */ /* 0x002ee80000300800 */
[----:B------:R-:W3:Y:S04]  /*3de60*/  LDL.LU R23, [R1+0x43c] ;  /* 0x00043c0001177983 */ /* 0x000ee80000300800 */
[----:B------:R-:W3:Y:S04]  /*3de70*/  LDL.64 R42, [R1+0xd8] ;  /* 0x0000d800012a7983 */ /* 0x000ee80000100a00 */
[----:B------:R-:W3:Y:S04]  /*3de80*/  LDL.LU R44, [R1+0xee0] ;  /* 0x000ee000012c7983 */ /* 0x000ee80000300800 */
[----:B------:R-:W3:Y:S04]  /*3de90*/  LDL.LU R45, [R1+0xee4] ;  /* 0x000ee400012d7983 */ /* 0x000ee80000300800 */
[----:B------:R-:W3:Y:S04]  /*3dea0*/  LDL.LU R46, [R1+0xee8] ;  /* 0x000ee800012e7983 */ /* 0x000ee80000300800 */
[----:B------:R-:W3:Y:S04]  /*3deb0*/  LDL.LU R47, [R1+0xeec] ;  /* 0x000eec00012f7983 */ /* 0x000ee80000300800 */
[----:B------:R-:W3:Y:S01]  /*3dec0*/  LDL.64 R58, [R1+0xc8] ;  /* 0x0000c800013a7983 */ /* 0x000ee20000100a00 */
[----:B----4-:R-:W-:Y:S03]  /*3ded0*/  HMMA.16816.F32 R4, R48, R54, R4 ;  /* 0x000000363004723c */ /* 0x010fe60000001804 */
[----:B------:R-:W-:Y:S04]  /*3dee0*/  STL.64 [R1+0x2780], R26 ;  /* 0x0027801a01007387 */ /* 0x000fe80000100a00 */
[----:B------:R-:W-:Y:S01]  /*3def0*/  STL.64 [R1+0x2778], R24 ;  /* 0x0027781801007387 */ /* 0x000fe20000100a00 */
[----:B------:R-:W-:-:S02]  /*3df00*/  IMAD.MOV.U32 R32, RZ, RZ, R54 ;  /* 0x000000ffff207224 */ /* 0x000fc400078e0036 */
[----:B------:R-:W-:-:S09]  /*3df10*/  IMAD.MOV.U32 R33, RZ, RZ, R55 ;  /* 0x000000ffff217224 */ /* 0x000fd200078e0037 */
[----:B------:R-:W-:Y:S04]  /*3df20*/  STL.64 [R1+0x460], R4 ;  /* 0x0004600401007387 */ /* 0x000fe80000100a00 */
[----:B------:R0:W-:Y:S02]  /*3df30*/  STL.64 [R1+0x468], R6 ;  /* 0x0004680601007387 */ /* 0x0001e40000100a00 */
[----:B0-----:R-:W-:Y:S02]  /*3df40*/  HMMA.16816.F32 R4, R48, R38, R28 ;  /* 0x000000263004723c */ /* 0x001fe4000000181c */
[----:B------:R-:W-:Y:S04]  /*3df50*/  STL.64 [R1+0x2790], R34 ;  /* 0x0027902201007387 */ /* 0x000fe80000100a00 */
[----:B------:R-:W-:Y:S01]  /*3df60*/  STL.64 [R1+0x2788], R32 ;  /* 0x0027882001007387 */ /* 0x000fe20000100a00 */
[----:B------:R-:W-:-:S02]  /*3df70*/  IMAD.MOV.U32 R2, RZ, RZ, R38 ;  /* 0x000000ffff027224 */ /* 0x000fc400078e0026 */
[----:B------:R-:W-:-:S10]  /*3df80*/  IMAD.MOV.U32 R0, RZ, RZ, R39 ;  /* 0x000000ffff007224 */ /* 0x000fd400078e0027 */
[----:B------:R-:W-:Y:S04]  /*3df90*/  STL.64 [R1+0x450], R4 ;  /* 0x0004500401007387 */ /* 0x000fe80000100a00 */
[----:B------:R3:W-:Y:S04]  /*3dfa0*/  STL.64 [R1+0x458], R6 ;  /* 0x0004580601007387 */ /* 0x0007e80000100a00 */
[----:B------:R-:W4:Y:S04]  /*3dfb0*/  LDL.LU R28, [R1+0xed0] ;  /* 0x000ed000011c7983 */ /* 0x000f280000300800 */
[----:B------:R-:W4:Y:S04]  /*3dfc0*/  LDL.LU R29, [R1+0xed4] ;  /* 0x000ed400011d7983 */ /* 0x000f280000300800 */
[----:B------:R-:W4:Y:S04]  /*3dfd0*/  LDL.LU R30, [R1+0xed8] ;  /* 0x000ed800011e7983 */ /* 0x000f280000300800 */
[----:B------:R-:W4:Y:S04]  /*3dfe0*/  LDL.LU R31, [R1+0xedc] ;  /* 0x000edc00011f7983 */ /* 0x000f280000300800 */
[----:B------:R-:W4:Y:S04]  /*3dff0*/  LDL.64 R38, [R1+0xb8] ;  /* 0x0000b80001267983 */ /* 0x000f280000100a00 */
[----:B------:R-:W-:Y:S04]  /*3e000*/  STL [R1+0x2684], R0 ;  /* 0x0026840001007387 */ /* 0x000fe80000100800 */
[----:B------:R-:W-:Y:S04]  /*3e010*/  STL [R1+0x2680], R2 ;  /* 0x0026800201007387 */ /* 0x000fe80000100800 */
[----:B--2---:R-:W0:Y:S01]  /*3e020*/  LDSM.16.MT88.4 R52, [R57+UR5+0x5080] ;  /* 0x005080053934783b */ /* 0x004e220008004200 */
[----:B---3--:R-:W-:Y:S01]  /*3e030*/  HMMA.16816.F32 R4, R48, R18, R12 ;  /* 0x000000123004723c */ /* 0x008fe2000000180c */
[----:B------:R-:W-:-:S02]  /*3e040*/  IMAD.MOV.U32 R3, RZ, RZ, R19 ;  /* 0x000000ffff037224 */ /* 0x000fc400078e0013 */
[----:B------:R-:W-:-:S15]  /*3e050*/  IMAD.MOV.U32 R8, RZ, RZ, R18 ;  /* 0x000000ffff087224 */ /* 0x000fde00078e0012 */
[----:B------:R-:W-:Y:S01]  /*3e060*/  NOP ;  /* 0x0000000000007918 */ /* 0x000fe20000000000 */
[----:B------:R-:W-:Y:S04]  /*3e070*/  STL.64 [R1+0x440], R4 ;  /* 0x0004400401007387 */ /* 0x000fe80000100a00 */
[----:B------:R1:W-:Y:S02]  /*3e080*/  STL.64 [R1+0x448], R6 ;  /* 0x0004480601007387 */ /* 0x0003e40000100a00 */
[----:B-1----:R-:W-:Y:S02]  /*3e090*/  HMMA.16816.F32 R4, R48, R42, R20 ;  /* 0x0000002a3004723c */ /* 0x002fe40000001814 */
[----:B------:R-:W-:Y:S04]  /*3e0a0*/  STL [R1+0x268c], R3 ;  /* 0x00268c0301007387 */ /* 0x000fe80000100800 */
[----:B------:R-:W-:Y:S04]  /*3e0b0*/  STL [R1+0x2688], R8 ;  /* 0x0026880801007387 */ /* 0x000fe80000100800 */
[----:B0-----:R-:W-:Y:S04]  /*3e0c0*/  STL.64 [R1+0x26d8], R54 ;  /* 0x0026d83601007387 */ /* 0x001fe80000100a00 */
[----:B------:R-:W-:Y:S01]  /*3e0d0*/  STL.64 [R1+0x26d0], R52 ;  /* 0x0026d03401007387 */ /* 0x000fe20000100a00 */
[----:B------:R-:W-:-:S04]  /*3e0e0*/  IMAD.MOV.U32 R60, RZ, RZ, R43 ;  /* 0x000000ffff3c7224 */ /* 0x000fc800078e002b */
[----:B------:R-:W-:Y:S04]  /*3e0f0*/  STL.64 [R1+0x430], R4 ;  /* 0x0004300401007387 */ /* 0x000fe80000100a00 */
[----:B------:R0:W-:Y:S02]  /*3e100*/  STL.64 [R1+0x438], R6 ;  /* 0x0004380601007387 */ /* 0x0001e40000100a00 */
[----:B0-----:R-:W-:Y:S01]  /*3e110*/  HMMA.16816.F32 R4, R48, R58, R44 ;  /* 0x0000003a3004723c */ /* 0x001fe2000000182c */
[----:B------:R-:W-:Y:S01]  /*3e120*/  IMAD.MOV.U32 R61, RZ, RZ, R42 ;  /* 0x000000ffff3d7224 */ /* 0x000fe200078e002a */
[----:B------:R-:W-:Y:S04]  /*3e130*/  STL [R1+0x2694], R60 ;  /* 0x0026943c01007387 */ /* 0x000fe80000100800 */
[----:B------:R-:W-:Y:S01]  /*3e140*/  STL [R1+0x2690], R61 ;  /* 0x0026903d01007387 */ /* 0x000fe20000100800 */
[----:B------:R-:W-:-:S02]  /*3e150*/  IMAD.MOV.U32 R0, RZ, RZ, R58 ;  /* 0x000000ffff007224 */ /* 0x000fc400078e003a */
[----:B------:R-:W-:-:S10]  /*3e160*/  IMAD.MOV.U32 R2, RZ, RZ, R59 ;  /* 0x000000ffff027224 */ /* 0x000fd400078e003b */
[----:B------:R0:W-:Y:S04]  /*3e170*/  STL.64 [R1+0xee0], R4 ;  /* 0x000ee00401007387 */ /* 0x0001e80000100a00 */
[----:B------:R1:W-:Y:S04]  /*3e180*/  STL.64 [R1+0xee8], R6 ;  /* 0x000ee80601007387 */ /* 0x0003e80000100a00 */
[----:B0-----:R-:W2:Y:S04]  /*3e190*/  LDL.LU R4, [R1+0xec0] ;  /* 0x000ec00001047983 */ /* 0x001ea80000300800 */
[----:B------:R-:W2:Y:S04]  /*3e1a0*/  LDL.LU R5, [R1+0xec4] ;  /* 0x000ec40001057983 */ /* 0x000ea80000300800 */
[----:B-1----:R-:W2:Y:S04]  /*3e1b0*/  LDL.LU R6, [R1+0xec8] ;  /* 0x000ec80001067983 */ /* 0x002ea80000300800 */
[----:B------:R-:W2:Y:S04]  /*3e1c0*/  LDL.LU R7, [R1+0xecc] ;  /* 0x000ecc0001077983 */ /* 0x000ea80000300800 */
[----:B------:R-:W2:Y:S04]  /*3e1d0*/  LDL.64 R58, [R1+0xa8] ;  /* 0x0000a800013a7983 */ /* 0x000ea80000100a00 */
[----:B------:R-:W3:Y:S04]  /*3e1e0*/  LDL.LU R40, [R1+0xeb0] ;  /* 0x000eb00001287983 */ /* 0x000ee80000300800 */
[----:B------:R-:W3:Y:S04]  /*3e1f0*/  LDL.LU R41, [R1+0xeb4] ;  /* 0x000eb40001297983 */ /* 0x000ee80000300800 */
[----:B------:R-:W3:Y:S04]  /*3e200*/  LDL.LU R42, [R1+0xeb8] ;  /* 0x000eb800012a7983 */ /* 0x000ee80000300800 */
[----:B------:R-:W3:Y:S04]  /*3e210*/  LDL.LU R43, [R1+0xebc] ;  /* 0x000ebc00012b7983 */ /* 0x000ee80000300800 */
[----:B------:R-:W3:Y:S01]  /*3e220*/  LDL.64 R46, [R1+0x98] ;  /* 0x00009800012e7983 */ /* 0x000ee20000100a00 */
[----:B----4-:R-:W-:Y:S03]  /*3e230*/  HMMA.16816.F32 R12, R48, R38, R28 ;  /* 0x00000026300c723c */ /* 0x010fe6000000181c */
[----:B------:R-:W-:Y:S04]  /*3e240*/  STL [R1+0x269c], R2 ;  /* 0x00269c0201007387 */ /* 0x000fe80000100800 */
[----:B------:R-:W-:Y:S04]  /*3e250*/  STL [R1+0x2698], R0 ;  /* 0x0026980001007387 */ /* 0x000fe80000100800 */
[----:B------:R-:W4:Y:S08]  /*3e260*/  LDL R9, [R1+0x1e60] ;  /* 0x001e600001097983 */ /* 0x000f300000100800 */
[----:B------:R-:W-:Y:S04]  /*3e270*/  STL.64 [R1+0xed0], R12 ;  /* 0x000ed00c01007387 */ /* 0x000fe80000100a00 */
[----:B------:R0:W-:Y:S04]  /*3e280*/  STL.64 [R1+0xed8], R14 ;  /* 0x000ed80e01007387 */ /* 0x0001e80000100a00 */
[----:B------:R-:W4:Y:S04]  /*3e290*/  LDL.LU R52, [R1+0xea0] ;  /* 0x000ea00001347983 */ /* 0x000f280000300800 */
[----:B------:R-:W4:Y:S04]  /*3e2a0*/  LDL.LU R53, [R1+0xea4] ;  /* 0x000ea40001357983 */ /* 0x000f280000300800 */
[----:B------:R-:W4:Y:S04]  /*3e2b0*/  LDL.LU R54, [R1+0xea8] ;  /* 0x000ea80001367983 */ /* 0x000f280000300800 */
[----:B------:R-:W4:Y:S04]  /*3e2c0*/  LDL.LU R55, [R1+0xeac] ;  /* 0x000eac0001377983 */ /* 0x000f280000300800 */
[----:B------:R-:W4:Y:S04]  /*3e2d0*/  LDL.64 R34, [R1+0x88] ;  /* 0x0000880001227983 */ /* 0x000f280000100a00 */
[----:B------:R-:W4:Y:S04]  /*3e2e0*/  LDL.LU R24, [R1+0xe90] ;  /* 0x000e900001187983 */ /* 0x000f280000300800 */
[----:B------:R-:W4:Y:S04]  /*3e2f0*/  LDL.LU R25, [R1+0xe94] ;  /* 0x000e940001197983 */ /* 0x000f280000300800 */
[----:B------:R-:W4:Y:S04]  /*3e300*/  LDL.LU R26, [R1+0xe98] ;  /* 0x000e9800011a7983 */ /* 0x000f280000300800 */
[----:B------:R-:W4:Y:S04]  /*3e310*/  LDL.LU R27, [R1+0xe9c] ;  /* 0x000e9c00011b7983 */ /* 0x000f280000300800 */
[----:B0-----:R-:W4:Y:S04]  /*3e320*/  LDL.64 R14, [R1+0x78] ;  /* 0x00007800010e7983 */ /* 0x001f280000100a00 */
[----:B------:R-:W4:Y:S04]  /*3e330*/  LDL.LU R16, [R1+0xe80] ;  /* 0x000e800001107983 */ /* 0x000f280000300800 */
[----:B------:R-:W4:Y:S04]  /*3e340*/  LDL.LU R17, [R1+0xe84] ;  /* 0x000e840001117983 */ /* 0x000f280000300800 */
[----:B------:R-:W4:Y:S04]  /*3e350*/  LDL.LU R18, [R1+0xe88] ;  /* 0x000e880001127983 */ /* 0x000f280000300800 */
[----:B------:R-:W4:Y:S04]  /*3e360*/  LDL.LU R19, [R1+0xe8c] ;  /* 0x000e8c0001137983 */ /* 0x000f280000300800 */
[----:B------:R-:W4:Y:S04]  /*3e370*/  LDL.64 R22, [R1+0x68] ;  /* 0x0000680001167983 */ /* 0x000f280000100a00 */
[----:B------:R-:W4:Y:S04]  /*3e380*/  LDL.LU R28, [R1+0xe70] ;  /* 0x000e7000011c7983 */ /* 0x000f280000300800 */
[----:B------:R-:W4:Y:S04]  /*3e390*/  LDL.LU R29, [R1+0xe74] ;  /* 0x000e7400011d7983 */ /* 0x000f280000300800 */
[----:B------:R-:W4:Y:S01]  /*3e3a0*/  LDL.LU R30, [R1+0xe78] ;  /* 0x000e7800011e7983 */ /* 0x000f220000300800 */
[----:B------:R-:W-:-:S02]  /*3e3b0*/  IMAD.MOV.U32 R3, RZ, RZ, R38 ;  /* 0x000000ffff037224 */ /* 0x000fc400078e0026 */
[----:B------:R-:W-:Y:S01]  /*3e3c0*/  IMAD.MOV.U32 R8, RZ, RZ, R39 ;  /* 0x000000ffff087224 */ /* 0x000fe200078e0027 */
[----:B------:R-:W4:Y:S04]  /*3e3d0*/  LDL.LU R31, [R1+0xe7c] ;  /* 0x000e7c00011f7983 */ /* 0x000f280000300800 */
[----:B------:R-:W4:Y:S04]  /*3e3e0*/  LDL.64 R38, [R1+0x58] ;  /* 0x0000580001267983 */ /* 0x000f280000100a00 */
[----:B------:R-:W-:Y:S04]  /*3e3f0*/  STL [R1+0x26a4], R8 ;  /* 0x0026a40801007387 */ /* 0x000fe80000100800 */
[----:B------:R-:W-:Y:S01]  /*3e400*/  STL [R1+0x26a0], R3 ;  /* 0x0026a00301007387 */ /* 0x000fe20000100800 */
[C---:B--2---:R-:W-:Y:S08]  /*3e410*/  HMMA.16816.F32 R4, R48.reuse, R58, R4 ;  /* 0x0000003a3004723c */ /* 0x044ff00000001804 */
[----:B---3--:R-:W-:Y:S01]  /*3e420*/  HMMA.16816.F32 R40, R48, R46, R40 ;  /* 0x0000002e3028723c */ /* 0x008fe20000001828 */
[----:B------:R-:W-:-:S02]  /*3e430*/  IMAD.MOV.U32 R61, RZ, RZ, R59 ;  /* 0x000000ffff3d7224 */ /* 0x000fc400078e003b */
[----:B------:R-:W-:-:S08]  /*3e440*/  IMAD.MOV.U32 R60, RZ, RZ, R58 ;  /* 0x000000ffff3c7224 */ /* 0x000fd000078e003a */
[----:B------:R-:W-:Y:S04]  /*3e450*/  STL.64 [R1+0xec0], R4 ;  /* 0x000ec00401007387 */ /* 0x000fe80000100a00 */
[----:B------:R0:W-:Y:S04]  /*3e460*/  STL.64 [R1+0xec8], R6 ;  /* 0x000ec80601007387 */ /* 0x0001e80000100a00 */
[----:B0-----:R-:W2:Y:S04]  /*3e470*/  LDL.LU.64 R6, [R1+0x27a0] ;  /* 0x0027a00001067983 */ /* 0x001ea80000300a00 */
[----:B------:R-:W3:Y:S04]  /*3e480*/  LDL.LU.64 R58, [R1+0x2798] ;  /* 0x00279800013a7983 */ /* 0x000ee80000300a00 */
[----:B------:R-:W-:Y:S04]  /*3e490*/  STL [R1+0x26ac], R61 ;  /* 0x0026ac3d01007387 */ /* 0x000fe80000100800 */
[----:B------:R-:W-:Y:S04]  /*3e4a0*/  STL [R1+0x26a8], R60 ;  /* 0x0026a83c01007387 */ /* 0x000fe80000100800 */
[----:B------:R0:W-:Y:S04]  /*3e4b0*/  STL.64 [R1+0xeb0], R40 ;  /* 0x000eb02801007387 */ /* 0x0001e80000100a00 */
[----:B------:R1:W-:Y:S01]  /*3e4c0*/  STL.64 [R1+0xeb8], R42 ;  /* 0x000eb82a01007387 */ /* 0x0003e20000100a00 */
[----:B------:R-:W-:-:S02]  /*3e4d0*/  IMAD.MOV.U32 R5, RZ, RZ, R46 ;  /* 0x000000ffff057224 */ /* 0x000fc400078e002e */
[----:B------:R-:W-:Y:S01]  /*3e4e0*/  IMAD.MOV.U32 R4, RZ, RZ, R47 ;  /* 0x000000ffff047224 */ /* 0x000fe200078e002f */
[----:B0-----:R-:W3:Y:S04]  /*3e4f0*/  LDL.LU R40, [R1+0xe60] ;  /* 0x000e600001287983 */ /* 0x001ee80000300800 */
[----:B------:R-:W3:Y:S04]  /*3e500*/  LDL.LU R41, [R1+0xe64] ;  /* 0x000e640001297983 */ /* 0x000ee80000300800 */
[----:B-1----:R-:W3:Y:S04]  /*3e510*/  LDL.LU R42, [R1+0xe68] ;  /* 0x000e6800012a7983 */ /* 0x002ee80000300800 */
[----:B------:R-:W3:Y:S04]  /*3e520*/  LDL.LU R43, [R1+0xe6c] ;  /* 0x000e6c00012b7983 */ /* 0x000ee80000300800 */
[----:B------:R-:W3:Y:S01]  /*3e530*/  LDL.64 R46, [R1+0x48] ;  /* 0x00004800012e7983 */ /* 0x000ee20000100a00 */
[C---:B----4-:R-:W-:Y:S08]  /*3e540*/  HMMA.16816.F32 R52, R48.reuse, R34, R52 ;  /* 0x000000223034723c */ /* 0x050ff00000001834 */
[----:B------:R-:W-:Y:S01]  /*3e550*/  HMMA.16816.F32 R24, R48, R14, R24 ;  /* 0x0000000e3018723c */ /* 0x000fe20000001818 */
[----:B------:R-:W-:-:S02]  /*3e560*/  IMAD.MOV.U32 R8, RZ, RZ, R14 ;  /* 0x000000ffff087224 */ /* 0x000fc400078e000e */
[----:B------:R-:W-:-:S05]  /*3e570*/  IMAD.MOV.U32 R3, RZ, RZ, R15 ;  /* 0x000000ffff037224 */ /* 0x000fca00078e000f */
[----:B------:R-:W-:Y:S01]  /*3e580*/  HMMA.16816.F32 R12, R48, R22, R16 ;  /* 0x00000016300c723c */ /* 0x000fe20000001810 */
[----:B------:R-:W-:Y:S01]  /*3e590*/  IMAD.MOV.U32 R0, RZ, RZ, R35 ;  /* 0x000000ffff007224 */ /* 0x000fe200078e0023 */
[----:B------:R-:W-:Y:S01]  /*3e5a0*/  STL [R1+0x26b4], R4 ;  /* 0x0026b40401007387 */ /* 0x000fe20000100800 */
[----:B------:R-:W-:-:S03]  /*3e5b0*/  IMAD.MOV.U32 R2, RZ, RZ, R34 ;  /* 0x000000ffff027224 */ /* 0x000fc600078e0022 */
[----:B------:R-:W-:Y:S04]  /*3e5c0*/  STL [R1+0x26b0], R5 ;  /* 0x0026b00501007387 */ /* 0x000fe80000100800 */
[----:B------:R-:W-:Y:S04]  /*3e5d0*/  STL.64 [R1+0xea0], R52 ;  /* 0x000ea03401007387 */ /* 0x000fe80000100a00 */
[----:B------:R-:W-:Y:S04]  /*3e5e0*/  STL.64 [R1+0xea8], R54 ;  /* 0x000ea83601007387 */ /* 0x000fe80000100a00 */
[----:B------:R-:W-:Y:S04]  /*3e5f0*/  STL [R1+0x26bc], R0 ;  /* 0x0026bc0001007387 */ /* 0x000fe80000100800 */
[----:B------:R-:W-:Y:S04]  /*3e600*/  STL [R1+0x26b8], R2 ;  /* 0x0026b80201007387 */ /* 0x000fe80000100800 */
[----:B------:R-:W-:Y:S04]  /*3e610*/  STL.64 [R1+0xe90], R24 ;  /* 0x000e901801007387 */ /* 0x000fe80000100a00 */
[----:B------:R-:W-:Y:S04]  /*3e620*/  STL.64 [R1+0xe98], R26 ;  /* 0x000e981a01007387 */ /* 0x000fe80000100a00 */
[----:B------:R-:W-:Y:S04]  /*3e630*/  STL [R1+0x26c4], R3 ;  /* 0x0026c40301007387 */ /* 0x000fe80000100800 */
[----:B------:R-:W-:Y:S04]  /*3e640*/  STL [R1+0x26c0], R8 ;  /* 0x0026c00801007387 */ /* 0x000fe80000100800 */
[----:B------:R-:W-:Y:S04]  /*3e650*/  STL.64 [R1+0xe80], R12 ;  /* 0x000e800c01007387 */ /* 0x000fe80000100a00 */
[----:B------:R0:W-:Y:S02]  /*3e660*/  STL.64 [R1+0xe88], R14 ;  /* 0x000e880e01007387 */ /* 0x0001e40000100a00 */
[----:B0-----:R-:W-:Y:S01]  /*3e670*/  HMMA.16816.F32 R12, R48, R38, R28 ;  /* 0x00000026300c723c */ /* 0x001fe2000000181c */
[----:B------:R-:W-:-:S02]  /*3e680*/  IMAD.MOV.U32 R60, RZ, RZ, R23 ;  /* 0x000000ffff3c7224 */ /* 0x000fc400078e0017 */
[----:B------:R-:W-:-:S03]  /*3e690*/  IMAD.MOV.U32 R61, RZ, RZ, R22 ;  /* 0x000000ffff3d7224 */ /* 0x000fc600078e0016 */
[----:B------:R-:W-:Y:S04]  /*3e6a0*/  STL [R1+0x26cc], R60 ;  /* 0x0026cc3c01007387 */ /* 0x000fe80000100800 */
[----:B------:R-:W-:Y:S01]  /*3e6b0*/  STL [R1+0x26c8], R61 ;  /* 0x0026c83d01007387 */ /* 0x000fe20000100800 */
[----:B------:R-:W-:Y:S02]  /*3e6c0*/  IMAD.MOV.U32 R4, RZ, RZ, R38 ;  /* 0x000000ffff047224 */ /* 0x000fe400078e0026 */
[----:B------:R-:W-:-:S06]  /*3e6d0*/  IMAD.MOV.U32 R5, RZ, RZ, R39 ;  /* 0x000000ffff057224 */ /* 0x000fcc00078e0027 */
[----:B------:R-:W-:Y:S04]  /*3e6e0*/  STL.64 [R1+0xe70], R12 ;  /* 0x000e700c01007387 */ /* 0x000fe80000100a00 */
[----:B------:R-:W-:Y:S04]  /*3e6f0*/  STL.64 [R1+0xe78], R14 ;  /* 0x000e780e01007387 */ /* 0x000fe80000100a00 */
        /* <DEDUP_REMOVED lines=9> */
[----:B------:R-:W4:Y:S04]  /*3e790*/  LDL.64 R30, [R1+0x28] ;  /* 0x00002800011e7983 */ /* 0x000f280000100a00 */
[----:B--2---:R-:W-:Y:S04]  /*3e7a0*/  STL.64 [R1+0x26e8], R6 ;  /* 0x0026e80601007387 */ /* 0x004fe80000100a00 */
[----:B------:R3:W-:Y:S02]  /*3e7b0*/  STL.64 [R1+0x26e0], R4 ;  /* 0x0026e00401007387 */ /* 0x0007e40000100a00 */
[----:B---3--:R-:W-:Y:S01]  /*3e7c0*/  HMMA.16816.F32 R4, R48, R46, R40 ;  /* 0x0000002e3004723c */ /* 0x008fe20000001828 */
[----:B------:R-:W-:-:S02]  /*3e7d0*/  IMAD.MOV.U32 R57, RZ, RZ, R46 ;  /* 0x000000ffff397224 */ /* 0x000fc400078e002e */
[----:B------:R-:W-:-:S15]  /*3e7e0*/  IMAD.MOV.U32 R56, RZ, RZ, R47 ;  /* 0x000000ffff387224 */ /* 0x000fde00078e002f */
[----:B------:R-:W-:Y:S01]  /*3e7f0*/  NOP ;  /* 0x0000000000007918 */ /* 0x000fe20000000000 */
[----:B------:R0:W-:Y:S04]  /*3e800*/  STL.64 [R1+0xe60], R4 ;  /* 0x000e600401007387 */ /* 0x0001e80000100a00 */
[----:B------:R1:W-:Y:S04]  /*3e810*/  STL.64 [R1+0xe68], R6 ;  /* 0x000e680601007387 */ /* 0x0003e80000100a00 */
[----:B------:R-:W2:Y:S04]  /*3e820*/  LDL.LU R40, [R1+0xe30] ;  /* 0x000e300001287983 */ /* 0x000ea80000300800 */
[----:B------:R-:W2:Y:S04]  /*3e830*/  LDL.LU R41, [R1+0xe34] ;  /* 0x000e340001297983 */ /* 0x000ea80000300800 */
[----:B------:R-:W2:Y:S04]  /*3e840*/  LDL.LU R42, [R1+0xe38] ;  /* 0x000e3800012a7983 */ /* 0x000ea80000300800 */
[----:B------:R-:W2:Y:S04]  /*3e850*/  LDL.LU R43, [R1+0xe3c] ;  /* 0x000e3c00012b7983 */ /* 0x000ea80000300800 */
[----:B------:R-:W2:Y:S04]  /*3e860*/  LDL.64 R14, [R1+0x18] ;  /* 0x00001800010e7983 */ /* 0x000ea80000100a00 */
[----:B0-----:R-:W3:Y:S04]  /*3e870*/  LDL.LU R4, [R1+0xe00] ;  /* 0x000e000001047983 */ /* 0x001ee80000300800 */
[----:B------:R-:W3:Y:S04]  /*3e880*/  LDL.LU R5, [R1+0xe04] ;  /* 0x000e040001057983 */ /* 0x000ee80000300800 */
[----:B-1----:R-:W3:Y:S04]  /*3e890*/  LDL.LU R6, [R1+0xe08] ;  /* 0x000e080001067983 */ /* 0x002ee80000300800 */
[----:B------:R-:W3:Y:S04]  /*3e8a0*/  LDL.LU R7, [R1+0xe0c] ;  /* 0x000e0c0001077983 */ /* 0x000ee80000300800 */
[----:B------:R-:W3:Y:S04]  /*3e8b0*/  LDL.LU R36, [R1+0xe20] ;  /* 0x000e200001247983 */ /* 0x000ee80000300800 */
[----:B------:R-:W3:Y:S04]  /*3e8c0*/  LDL.LU R37, [R1+0xe24] ;  /* 0x000e240001257983 */ /* 0x000ee80000300800 */
[----:B------:R-:W3:Y:S04]  /*3e8d0*/  LDL.LU R38, [R1+0xe28] ;  /* 0x000e280001267983 */ /* 0x000ee80000300800 */
[----:B------:R-:W3:Y:S04]  /*3e8e0*/  LDL.LU R39, [R1+0xe2c] ;  /* 0x000e2c0001277983 */ /* 0x000ee80000300800 */
[----:B------:R-:W3:Y:S04]  /*3e8f0*/  LDL.64 R46, [R1+0x8] ;  /* 0x00000800012e7983 */ /* 0x000ee80000100a00 */
[----:B------:R-:W3:Y:S04]  /*3e900*/  LDL.LU R52, [R1+0xdf0] ;  /* 0x000df00001347983 */ /* 0x000ee80000300800 */
[----:B------:R-:W3:Y:S04]  /*3e910*/  LDL.LU R53, [R1+0xdf4] ;  /* 0x000df40001357983 */ /* 0x000ee80000300800 */
[----:B------:R-:W3:Y:S04]  /*3e920*/  LDL.LU R54, [R1+0xdf8] ;  /* 0x000df80001367983 */ /* 0x000ee80000300800 */
[----:B------:R-:W3:Y:S04]  /*3e930*/  LDL.LU R55, [R1+0xdfc] ;  /* 0x000dfc0001377983 */ /* 0x000ee80000300800 */
[----:B------:R-:W3:Y:S04]  /*3e940*/  LDL.LU R16, [R1+0xde0] ;  /* 0x000de00001107983 */ /* 0x000ee80000300800 */
[----:B------:R-:W3:Y:S04]  /*3e950*/  LDL.LU R17, [R1+0xde4] ;  /* 0x000de40001117983 */ /* 0x000ee80000300800 */
[----:B------:R-:W3:Y:S04]  /*3e960*/  LDL.LU R18, [R1+0xde8] ;  /* 0x000de80001127983 */ /* 0x000ee80000300800 */
[----:B------:R-:W3:Y:S01]  /*3e970*/  LDL.LU R19, [R1+0xdec] ;  /* 0x000dec0001137983 */ /* 0x000ee20000300800 */
[C---:B----4-:R-:W-:Y:S08]  /*3e980*/  HMMA.16816.F32 R32, R48.reuse, R22, R32 ;  /* 0x000000163020723c */ /* 0x050ff00000001820 */
[----:B------:R-:W-:Y:S01]  /*3e990*/  HMMA.16816.F32 R24, R48, R30, R24 ;  /* 0x0000001e3018723c */ /* 0x000fe20000001818 */
[----:B------:R-:W-:-:S02]  /*3e9a0*/  IMAD.MOV.U32 R0, RZ, RZ, R22 ;  /* 0x000000ffff007224 */ /* 0x000fc400078e0016 */
[----:B------:R-:W-:Y:S02]  /*3e9b0*/  IMAD.MOV.U32 R2, RZ, RZ, R23 ;  /* 0x000000ffff027224 */ /* 0x000fe400078e0017 */
[----:B------:R-:W-:Y:S02]  /*3e9c0*/  IMAD.MOV.U32 R8, RZ, RZ, R31 ;  /* 0x000000ffff087224 */ /* 0x000fe400078e001f */
[----:B------:R-:W-:-:S04]  /*3e9d0*/  IMAD.MOV.U32 R3, RZ, RZ, R30 ;  /* 0x000000ffff037224 */ /* 0x000fc800078e001e */
[----:B------:R-:W-:Y:S04]  /*3e9e0*/  STL.64 [R1+0xe50], R32 ;  /* 0x000e502001007387 */ /* 0x000fe80000100a00 */
[----:B------:R0:W-:Y:S04]  /*3e9f0*/  STL.64 [R1+0xe58], R34 ;  /* 0x000e582201007387 */ /* 0x0001e80000100a00 */
[----:B0-----:R-:W4:Y:S04]  /*3ea00*/  LDL.LU.64 R34, [R1+0x2790] ;  /* 0x0027900001227983 */ /* 0x001f280000300a00 */
[----:B------:R-:W4:Y:S04]  /*3ea10*/  LDL.LU.64 R32, [R1+0x2788] ;  /* 0x0027880001207983 */ /* 0x000f280000300a00 */
[----:B------:R-:W4:Y:S04]  /*3ea20*/  LDL.LU R20, [R1+0xdd0] ;  /* 0x000dd00001147983 */ /* 0x000f280000300800 */
[----:B------:R-:W4:Y:S04]  /*3ea30*/  LDL.LU R21, [R1+0xdd4] ;  /* 0x000dd40001157983 */ /* 0x000f280000300800 */
[----:B------:R-:W4:Y:S04]  /*3ea40*/  LDL.LU R22, [R1+0xdd8] ;  /* 0x000dd80001167983 */ /* 0x000f280000300800 */
[----:B------:R-:W4:Y:S04]  /*3ea50*/  LDL.LU R23, [R1+0xddc] ;  /* 0x000ddc0001177983 */ /* 0x000f280000300800 */
[----:B------:R-:W-:Y:S04]  /*3ea60*/  STL.64 [R1+0xe40], R24 ;  /* 0x000e401801007387 */ /* 0x000fe80000100a00 */
[----:B------:R0:W-:Y:S04]  /*3ea70*/  STL.64 [R1+0xe48], R26 ;  /* 0x000e481a01007387 */ /* 0x0001e80000100a00 */
[----:B0-----:R-:W4:Y:S04]  /*3ea80*/  LDL.LU.64 R26, [R1+0x2780] ;  /* 0x00278000011a7983 */ /* 0x001f280000300a00 */
[----:B------:R-:W4:Y:S04]  /*3ea90*/  LDL.LU.64 R24, [R1+0x2778] ;  /* 0x0027780001187983 */ /* 0x000f280000300a00 */
[----:B------:R-:W4:Y:S04]  /*3eaa0*/  LDL.LU.64 R30, [R1+0x2770] ;  /* 0x00277000011e7983 */ /* 0x000f280000300a00 */
[----:B------:R-:W4:Y:S04]  /*3eab0*/  LDL.LU.64 R28, [R1+0x2768] ;  /* 0x00276800011c7983 */ /* 0x000f280000300a00 */
[----:B------:R-:W-:Y:S04]  /*3eac0*/  STL.64 [R1+0x26f8], R10 ;  /* 0x0026f80a01007387 */ /* 0x000fe80000100a00 */
[----:B------:R0:W-:Y:S04]  /*3ead0*/  STL.64 [R1+0x26f0], R8 ;  /* 0x0026f00801007387 */ /* 0x0001e80000100a00 */
[----:B0-----:R-:W4:Y:S04]  /*3eae0*/  LDL.LU R8, [R1+0xe10] ;  /* 0x000e100001087983 */ /* 0x001f280000300800 */
[----:B------:R-:W4:Y:S04]  /*3eaf0*/  LDL.LU R9, [R1+0xe14] ;  /* 0x000e140001097983 */ /* 0x000f280000300800 */
[----:B------:R-:W4:Y:S04]  /*3eb00*/  LDL.LU R10, [R1+0xe18] ;  /* 0x000e1800010a7983 */ /* 0x000f280000300800 */
[----:B------:R-:W4:Y:S01]  /*3eb10*/  LDL.LU R11, [R1+0xe1c] ;  /* 0x000e1c00010b7983 */ /* 0x000f220000300800 */
[C---:B--2---:R-:W-:Y:S08]  /*3eb20*/  HMMA.16816.F32 R40, R48.reuse, R14, R40 ;  /* 0x0000000e3028723c */ /* 0x044ff00000001828 */
[----:B---3--:R-:W-:Y:S11]  /*3eb30*/  HMMA.16816.F32 R36, R48, R46, R36 ;  /* 0x0000002e3024723c */ /* 0x008ff60000001824 */
[----:B------:R-:W-:Y:S04]  /*3eb40*/  STL.64 [R1+0xe30], R40 ;  /* 0x000e302801007387 */ /* 0x000fe80000100a00 */
[----:B------:R0:W-:Y:S01]  /*3eb50*/  STL.64 [R1+0xe38], R42 ;  /* 0x000e382a01007387 */ /* 0x0001e20000100a00 */
[----:B------:R-:W-:-:S02]  /*3eb60*/  IMAD.MOV.U32 R60, RZ, RZ, R46 ;  /* 0x000000ffff3c7224 */ /* 0x000fc400078e002e */
[----:B------:R-:W-:Y:S01]  /*3eb70*/  IMAD.MOV.U32 R61, RZ, RZ, R47 ;  /* 0x000000ffff3d7224 */ /* 0x000fe200078e002f */
[----:B0-----:R-:W2:Y:S04]  /*3eb80*/  LDL.LU.64 R42, [R1+0x2760] ;  /* 0x00276000012a7983 */ /* 0x001ea80000300a00 */
[----:B------:R-:W3:Y:S01]  /*3eb90*/  LDL.LU R12, [R1+0xdc0] ;  /* 0x000dc000010c7983 */ /* 0x000ee20000300800 */
[----:B------:R-:W-:-:S03]  /*3eba0*/  IMAD.MOV.U32 R41, RZ, RZ, R14 ;  /* 0x000000ffff297224 */ /* 0x000fc600078e000e */
[----:B------:R-:W3:Y:S01]  /*3ebb0*/  LDL.LU R13, [R1+0xdc4] ;  /* 0x000dc400010d7983 */ /* 0x000ee20000300800 */
[----:B------:R-:W-:-:S03]  /*3ebc0*/  IMAD.MOV.U32 R40, RZ, RZ, R15 ;  /* 0x000000ffff287224 */ /* 0x000fc600078e000f */
[----:B------:R-:W3:Y:S04]  /*3ebd0*/  LDL.LU R14, [R1+0xdc8] ;  /* 0x000dc800010e7983 */ /* 0x000ee80000300800 */
[----:B------:R-:W3:Y:S04]  /*3ebe0*/  LDL.LU R15, [R1+0xdcc] ;  /* 0x000dcc00010f7983 */ /* 0x000ee80000300800 */
[----:B------:R-:W-:Y:S04]  /*3ebf0*/  STL.64 [R1+0xe20], R36 ;  /* 0x000e202401007387 */ /* 0x000fe80000100a00 */
[----:B------:R0:W-:Y:S04]  /*3ec00*/  STL.64 [R1+0xe28], R38 ;  /* 0x000e282601007387 */ /* 0x0001e80000100a00 */
[----:B0-----:R-:W2:Y:S04]  /*3ec10*/  LDL.LU.64 R38, [R1+0x2758] ;  /* 0x0027580001267983 */ /* 0x001ea80000300a00 */
[----:B------:R-:W2:Y:S04]  /*3ec20*/  LDL.LU.64 R36, [R1+0x2750] ;  /* 0x0027500001247983 */ /* 0x000ea80000300a00 */
[----:B------:R-:W2:Y:S04]  /*3ec30*/  LDL.LU.64 R46, [R1+0x2748] ;  /* 0x00274800012e7983 */ /* 0x000ea80000300a00 */
[----:B------:R-:W3:Y:S04]  /*3ec40*/  LDL.LU.64 R44, [R1+0x2740] ;  /* 0x00274000012c7983 */ /* 0x000ee80000300a00 */
[----:B------:R-:W-:Y:S01]  /*3ec50*/  STL.64 [R1+0x2540], R58 ;  /* 0x0025403a01007387 */ /* 0x000fe20000100a00 */
[----:B----4-:R-:W-:-:S15]  /*3ec60*/  HMMA.16816.F32 R8, R48, R58, R8 ;  /* 0x0000003a3008723c */ /* 0x010fde0000001808 */
[----:B------:R-:W-:-:S04]  /*3ec70*/  NOP ;  /* 0x0000000000007918 */ /* 0x000fc80000000000 */
[----:B------:R-:W-:Y:S04]  /*3ec80*/  STL.64 [R1+0xe10], R8 ;  /* 0x000e100801007387 */ /* 0x000fe80000100a00 */
[----:B------:R-:W-:Y:S01]  /*3ec90*/  STL.64 [R1+0xe18], R10 ;  /* 0x000e180a01007387 */ /* 0x000fe20000100a00 */
[----:B--2---:R-:W-:Y:S03]  /*3eca0*/  HMMA.16816.F32 R4, R48, R46, R4 ;  /* 0x0000002e3004723c */ /* 0x004fe60000001804 */
[----:B------:R-:W-:Y:S04]  /*3ecb0*/  STL.64 [R1+0x2550], R46 ;  /* 0x0025502e01007387 */ /* 0x000fe80000100a00 */
[----:B---3--:R-:W-:-:S12]  /*3ecc0*/  STL.64 [R1+0x2548], R44 ;  /* 0x0025482c01007387 */ /* 0x008fd80000100a00 */
[----:B------:R-:W-:Y:S04]  /*3ecd0*/  STL.64 [R1+0xe00], R4 ;  /* 0x000e000401007387 */ /* 0x000fe80000100a00 */
[----:B------:R0:W-:Y:S02]  /*3ece0*/  STL.64 [R1+0xe08], R6 ;  /* 0x000e080601007387 */ /* 0x0001e40000100a00 */
[----:B0-----:R-:W-:Y:S01]  /*3ecf0*/  HMMA.16816.F32 R4, R48, R42, R52 ;  /* 0x0000002a3004723c */ /* 0x001fe20000001834 */
[----:B------:R-:W-:Y:S02]  /*3ed00*/  IMAD.MOV.U32 R46, RZ, RZ, R32 ;  /* 0x000000ffff2e7224 */ /* 0x000fe400078e0020 */
[----:B------:R-:W2:-:S15]  /*3ed10*/  LDL.LU R32, [R1+0x273c] ;  /* 0x00273c0001207983 */ /* 0x000e9e0000300800 */
[----:B------:R-:W-:Y:S01]  /*3ed20*/  NOP ;  /* 0x0000000000007918 */ /* 0x000fe20000000000 */
[----:B------:R-:W-:Y:S04]  /*3ed30*/  STL.64 [R1+0xdf0], R4 ;  /* 0x000df00401007387 */ /* 0x000fe80000100a00 */
[----:B------:R0:W-:Y:S02]  /*3ed40*/  STL.64 [R1+0xdf8], R6 ;  /* 0x000df80601007387 */ /* 0x0001e40000100a00 */
[C---:B0-----:R-:W-:Y:S01]  /*3ed50*/  HMMA.16816.F32 R4, R48.reuse, R38, R16 ;  /* 0x000000263004723c */ /* 0x041fe20000001810 */
[----:B------:R-:W-:Y:S02]  /*3ed60*/  IMAD.MOV.U32 R47, RZ, RZ, R33 ;  /* 0x000000ffff2f7224 */ /* 0x000fe400078e0021 */
[----:B------:R-:W2:Y:S04]  /*3ed70*/  LDL.LU R33, [R1+0x2738] ;  /* 0x0027380001217983 */ /* 0x000ea80000300800 */
[----:B------:R-:W-:Y:S04]  /*3ed80*/  STL.64 [R1+0x2558], R42 ;  /* 0x0025582a01007387 */ /* 0x000fe80000100a00 */
[----:B------:R-:W-:Y:S04]  /*3ed90*/  STL.64 [R1+0x2538], R38 ;  /* 0x0025382601007387 */ /* 0x000fe80000100a00 */
[----:B------:R0:W-:Y:S04]  /*3eda0*/  STL.64 [R1+0x2530], R36 ;  /* 0x0025302401007387 */ /* 0x0001e80000100a00 */
[----:B------:R-:W-:Y:S04]  /*3edb0*/  STL.64 [R1+0xde0], R4 ;  /* 0x000de00401007387 */ /* 0x000fe80000100a00 */
[----:B------:R1:W-:Y:S04]  /*3edc0*/  STL.64 [R1+0xde8], R6 ;  /* 0x000de80601007387 */ /* 0x0003e80000100a00 */
[----:B0-----:R-:W3:Y:S04]  /*3edd0*/  LDL.LU R36, [R1+0x2d0] ;  /* 0x0002d00001247983 */ /* 0x001ee80000300800 */
[----:B------:R-:W3:Y:S04]  /*3ede0*/  LDL.LU R37, [R1+0x2d4] ;  /* 0x0002d40001257983 */ /* 0x000ee80000300800 */
[----:B------:R-:W3:Y:S04]  /*3edf0*/  LDL.LU R38, [R1+0x2d8] ;  /* 0x0002d80001267983 */ /* 0x000ee80000300800 */
[----:B------:R-:W3:Y:S01]  /*3ee00*/  LDL.LU R39, [R1+0x2dc] ;  /* 0x0002dc0001277983 */ /* 0x000ee20000300800 */
[----:B-1----:R-:W-:Y:S03]  /*3ee10*/  HMMA.16816.F32 R4, R48, R34, R20 ;  /* 0x000000223004723c */ /* 0x002fe60000001814 */
[----:B------:R-:W4:-:S15]  /*3ee20*/  LDL.LU R20, [R1+0xdb0] ;  /* 0x000db00001147983 */ /* 0x000f1e0000300800 */
[----:B------:R-:W-:Y:S01]  /*3ee30*/  NOP ;  /* 0x0000000000007918 */ /* 0x000fe20000000000 */
[----:B------:R-:W-:Y:S04]  /*3ee40*/  STL.64 [R1+0xdd0], R4 ;  /* 0x000dd00401007387 */ /* 0x000fe80000100a00 */
[----:B------:R0:W-:Y:S04]  /*3ee50*/  STL.64 [R1+0xdd8], R6 ;  /* 0x000dd80601007387 */ /* 0x0001e80000100a00 */
[----:B------:R-:W4:Y:S04]  /*3ee60*/  LDL.LU R21, [R1+0xdb4] ;  /* 0x000db40001157983 */ /* 0x000f280000300800 */
[----:B------:R-:W4:Y:S04]  /*3ee70*/  LDL.LU R22, [R1+0xdb8] ;  /* 0x000db80001167983 */ /* 0x000f280000300800 */
[----:B------:R-:W4:Y:S04]  /*3ee80*/  LDL.LU R23, [R1+0xdbc] ;  /* 0x000dbc0001177983 */ /* 0x000f280000300800 */
[----:B------:R-:W3:Y:S04]  /*3ee90*/  LDL.LU R16, [R1+0xda0] ;  /* 0x000da00001107983 */ /* 0x000ee80000300800 */
[----:B------:R-:W3:Y:S04]  /*3eea0*/  LDL.LU R17, [R1+0xda4] ;  /* 0x000da40001117983 */ /* 0x000ee80000300800 */
[----:B------:R-:W3:Y:S04]  /*3eeb0*/  LDL.LU R18, [R1+0xda8] ;  /* 0x000da80001127983 */ /* 0x000ee80000300800 */
[----:B------:R-:W3:Y:S01]  /*3eec0*/  LDL.LU R19, [R1+0xdac] ;  /* 0x000dac0001137983 */ /* 0x000ee20000300800 */
[----:B0-----:R-:W-:Y:S03]  /*3eed0*/  HMMA.16816.F32 R4, R48, R30, R12 ;  /* 0x0000001e3004723c */ /* 0x001fe6000000180c */
[----:B------:R0:W-:Y:S02]  /*3eee0*/  STL.64 [R1+0x2528], R34 ;  /* 0x0025282201007387 */ /* 0x0001e40000100a00 */
[----:B0-----:R-:W-:-:S02]  /*3eef0*/  IMAD.MOV.U32 R34, RZ, RZ, R24 ;  /* 0x000000ffff227224 */ /* 0x001fc400078e0018 */
[----:B------:R-:W-:Y:S01]  /*3ef00*/  IMAD.MOV.U32 R35, RZ, RZ, R25 ;  /* 0x000000ffff237224 */ /* 0x000fe200078e0019 */
[----:B--2---:R-:W-:Y:S04]  /*3ef10*/  STL.64 [R1+0x2520], R32 ;  /* 0x0025202001007387 */ /* 0x004fe80000100a00 */
[----:B------:R-:W2:Y:S04]  /*3ef20*/  LDL.LU R24, [R1+0x2734] ;  /* 0x0027340001187983 */ /* 0x000ea80000300800 */
[----:B------:R-:W2:Y:S04]  /*3ef30*/  LDL.LU R25, [R1+0x2730] ;  /* 0x0027300001197983 */ /* 0x000ea80000300800 */
[----:B------:R-:W3:Y:S04]  /*3ef40*/  LDL.LU R12, [R1+0xd90] ;  /* 0x000d9000010c7983 */ /* 0x000ee80000300800 */
[----:B------:R0:W-:Y:S04]  /*3ef50*/  STL.64 [R1+0xdc0], R4 ;  /* 0x000dc00401007387 */ /* 0x0001e80000100a00 */
[----:B------:R1:W-:Y:S04]  /*3ef60*/  STL.64 [R1+0xdc8], R6 ;  /* 0x000dc80601007387 */ /* 0x0003e80000100a00 */
        /* <DEDUP_REMOVED lines=11> */
[----:B0-----:R-:W3:Y:S04]  /*3f020*/  LDL.LU R4, [R1+0xd70] ;  /* 0x000d700001047983 */ /* 0x001ee80000300800 */
[----:B------:R-:W3:Y:S04]  /*3f030*/  LDL.LU R5, [R1+0xd74] ;  /* 0x000d740001057983 */ /* 0x000ee80000300800 */
[----:B-1----:R-:W3:Y:S04]  /*3f040*/  LDL.LU R6, [R1+0xd78] ;  /* 0x000d780001067983 */ /* 0x002ee80000300800 */
[----:B------:R-:W3:Y:S04]  /*3f050*/  LDL.LU R7, [R1+0xd7c] ;  /* 0x000d7c0001077983 */ /* 0x000ee80000300800 */
[----:B------:R-:W-:Y:S04]  /*3f060*/  STL.64 [R1+0x2518], R30 ;  /* 0x0025181e01007387 */ /* 0x000fe80000100a00 */
[----:B------:R0:W-:Y:S04]  /*3f070*/  STL.64 [R1+0x2510], R28 ;  /* 0x0025101c01007387 */ /* 0x0001e80000100a00 */
[----:B0-----:R-:W3:Y:S04]  /*3f080*/  LDL.LU R28, [R1+0x2e0] ;  /* 0x0002e000011c7983 */ /* 0x001ee80000300800 */
[----:B------:R-:W3:Y:S04]  /*3f090*/  LDL.LU R29, [R1+0x2e4] ;  /* 0x0002e400011d7983 */ /* 0x000ee80000300800 */
[----:B------:R-:W3:Y:S04]  /*3f0a0*/  LDL.LU R30, [R1+0x2e8] ;  /* 0x0002e800011e7983 */ /* 0x000ee80000300800 */
[----:B------:R-:W3:Y:S01]  /*3f0b0*/  LDL.LU R31, [R1+0x2ec] ;  /* 0x0002ec00011f7983 */ /* 0x000ee20000300800 */
[----:B----4-:R-:W-:-:S15]  /*3f0c0*/  HMMA.16816.F32 R20, R48, R26, R20 ;  /* 0x0000001a3014723c */ /* 0x010fde0000001814 */
[----:B------:R-:W-:-:S04]  /*3f0d0*/  NOP ;  /* 0x0000000000007918 */ /* 0x000fc80000000000 */
[----:B------:R-:W-:Y:S04]  /*3f0e0*/  STL.64 [R1+0xdb0], R20 ;  /* 0x000db01401007387 */ /* 0x000fe80000100a00 */
[----:B------:R0:W-:Y:S04]  /*3f0f0*/  STL.64 [R1+0xdb8], R22 ;  /* 0x000db81601007387 */ /* 0x0001e80000100a00 */
[----:B0-----:R-:W3:Y:S04]  /*3f100*/  LDL.LU.64 R22, [R1+0x2728] ;  /* 0x0027280001167983 */ /* 0x001ee80000300a00 */
[----:B------:R-:W4:Y:S04]  /*3f110*/  LDL.LU.64 R20, [R1+0x2720] ;  /* 0x0027200001147983 */ /* 0x000f280000300a00 */
[----:B------:R0:W-:Y:S04]  /*3f120*/  STL.64 [R1+0x2508], R26 ;  /* 0x0025081a01007387 */ /* 0x0001e80000100a00 */
[----:B--2---:R-:W-:Y:S04]  /*3f130*/  STL.64 [R1+0x2500], R24 ;  /* 0x0025001801007387 */ /* 0x004fe80000100a00 */
[----:B0-----:R-:W2:Y:S04]  /*3f140*/  LDL R26, [R1+0x128] ;  /* 0x00012800011a7983 */ /* 0x001ea80000100800 */
[----:B------:R-:W2:Y:S01]  /*3f150*/  LDL R27, [R1+0x12c] ;  /* 0x00012c00011b7983 */ /* 0x000ea20000100800 */
[----:B---3--:R-:W-:-:S15]  /*3f160*/  HMMA.16816.F32 R16, R48, R22, R16 ;  /* 0x000000163010723c */ /* 0x008fde0000001810 */
[----:B------:R-:W-:-:S04]  /*3f170*/  NOP ;  /* 0x0000000000007918 */ /* 0x000fc80000000000 */
[----:B------:R-:W-:Y:S04]  /*3f180*/  STL.64 [R1+0xda0], R16 ;  /* 0x000da01001007387 */ /* 0x000fe80000100a00 */
[----:B------:R0:W-:Y:S04]  /*3f190*/  STL.64 [R1+0xda8], R18 ;  /* 0x000da81201007387 */ /* 0x0001e80000100a00 */
[----:B0-----:R-:W3:Y:S04]  /*3f1a0*/  LDL.LU.64 R18, [R1+0x2718] ;  /* 0x0027180001127983 */ /* 0x001ee80000300a00 */
[----:B------:R-:W2:Y:S04]  /*3f1b0*/  LDL.LU.64 R16, [R1+0x2710] ;  /* 0x0027100001107983 */ /* 0x000ea80000300a00 */
[----:B------:R-:W-:Y:S04]  /*3f1c0*/  STL.64 [R1+0x24f8], R22 ;  /* 0x0024f81601007387 */ /* 0x000fe80000100a00 */
[----:B----4-:R0:W-:Y:S04]  /*3f1d0*/  STL.64 [R1+0x24f0], R20 ;  /* 0x0024f01401007387 */ /* 0x0101e80000100a00 */
[----:B0-----:R-:W4:Y:S04]  /*3f1e0*/  LDL.LU R20, [R1+0x2f0] ;  /* 0x0002f00001147983 */ /* 0x001f280000300800 */
[----:B------:R-:W4:Y:S04]  /*3f1f0*/  LDL.LU R21, [R1+0x2f4] ;  /* 0x0002f40001157983 */ /* 0x000f280000300800 */
[----:B------:R-:W4:Y:S04]  /*3f200*/  LDL.LU R22, [R1+0x2f8] ;  /* 0x0002f80001167983 */ /* 0x000f280000300800 */
[----:B------:R-:W4:Y:S01]  /*3f210*/  LDL.LU R23, [R1+0x2fc] ;  /* 0x0002fc0001177983 */ /* 0x000f220000300800 */
[----:B---3--:R-:W-:-:S15]  /*3f220*/  HMMA.16816.F32 R12, R48, R18, R12 ;  /* 0x00000012300c723c */ /* 0x008fde000000180c */
        /* <DEDUP_REMOVED lines=27> */
[----:B------:R-:W-:Y:S04]  /*3f3e0*/  STL.64 [R1+0x2660], R10 ;  /* 0x0026600a01007387 */ /* 0x000fe80000100a00 */
[----:B--2---:R-:W-:Y:S01]  /*3f3f0*/  STL [R1+0x2658], R9 ;  /* 0x0026580901007387 */ /* 0x004fe20000100800 */
[----:B---3--:R-:W-:Y:S03]  /*3f400*/  HMMA.16816.F32 R48, R48, R6, R52 ;  /* 0x000000063030723c */ /* 0x008fe60000001834 */
[----:B------:R-:W4:Y:S04]  /*3f410*/  LDL.LU.64 R54, [R1+0x26d8] ;  /* 0x0026d80001367983 */ /* 0x000f280000300a00 */
[----:B------:R-:W4:Y:S04]  /*3f420*/  LDL.LU.64 R52, [R1+0x26d0] ;  /* 0x0026d00001347983 */ /* 0x000f280000300a00 */
[----:B------:R-:W-:Y:S08]  /*3f430*/  STL.64 [R1+0x2580], R6 ;  /* 0x0025800601007387 */ /* 0x000ff00000100a00 */
[----:B------:R-:W-:Y:S04]  /*3f440*/  STL.64 [R1+0x420], R48 ;  /* 0x0004203001007387 */ /* 0x000fe80000100a00 */
[----:B------:R-:W-:Y:S01]  /*3f450*/  STL.64 [R1+0x428], R50 ;  /* 0x0004283201007387 */ /* 0x000fe20000100a00 */
[C---:B----4-:R-:W-:Y:S08]  /*3f460*/  HMMA.16816.F32 R12, R52.reuse, R18, R12 ;  /* 0x00000012340c723c */ /* 0x050ff0000000180c */
[C---:B------:R-:W-:Y:S08]  /*3f470*/  HMMA.16816.F32 R20, R52.reuse, R26, R20 ;  /* 0x0000001a3414723c */ /* 0x040ff00000001814 */
[C---:B------:R-:W-:Y:S03]  /*3f480*/  HMMA.16816.F32 R16, R52.reuse, R34, R28 ;  /* 0x000000223410723c */ /* 0x040fe6000000181c */
[----:B------:R-:W-:Y:S04]  /*3f490*/  STL.64 [R1+0x300], R12 ;  /* 0x0003000c01007387 */ /* 0x000fe80000100a00 */
[----:B------:R0:W-:Y:S02]  /*3f4a0*/  STL.64 [R1+0x308], R14 ;  /* 0x0003080e01007387 */ /* 0x0001e40000100a00 */
[----:B0-----:R-:W-:Y:S02]  /*3f4b0*/  HMMA.16816.F32 R12, R52, R46, R36 ;  /* 0x0000002e340c723c */ /* 0x001fe40000001824 */
[----:B------:R0:W-:Y:S04]  /*3f4c0*/  STL.64 [R1+0x2f0], R20 ;  /* 0x0002f01401007387 */ /* 0x0001e80000100a00 */
[----:B------:R1:W-:Y:S04]  /*3f4d0*/  STL.64 [R1+0x2f8], R22 ;  /* 0x0002f81601007387 */ /* 0x0003e80000100a00 */
[----:B0-----:R-:W2:Y:S04]  /*3f4e0*/  LDL.LU R20, [R1+0x810] ;  /* 0x0008100001147983 */ /* 0x001ea80000300800 */
[----:B------:R-:W-:Y:S04]  /*3f4f0*/  STL.64 [R1+0x2e0], R16 ;  /* 0x0002e01001007387 */ /* 0x000fe80000100a00 */
[----:B------:R0:W-:Y:S04]  /*3f500*/  STL.64 [R1+0x2e8], R18 ;  /* 0x0002e81201007387 */ /* 0x0001e80000100a00 */
[----:B------:R-:W-:Y:S04]  /*3f510*/  STL.64 [R1+0x2d0], R12 ;  /* 0x0002d00c01007387 */ /* 0x000fe80000100a00 */
[----:B------:R-:W-:Y:S04]  /*3f520*/  STL.64 [R1+0x2d8], R14 ;  /* 0x0002d80e01007387 */ /* 0x000fe80000100a00 */
[----:B------:R-:W2:Y:S04]  /*3f530*/  LDL.LU R21, [R1+0x814] ;  /* 0x0008140001157983 */ /* 0x000ea80000300800 */
[----:B-1----:R-:W3:Y:S04]  /*3f540*/  LDL.LU R22, [R1+0x818] ;  /* 0x0008180001167983 */ /* 0x002ee80000300800 */
[----:B------:R-:W3:Y:S01]  /*3f550*/  LDL.LU R23, [R1+0x81c] ;  /* 0x00081c0001177983 */ /* 0x000ee20000300800 */
[----:B------:R-:W-:-:S02]  /*3f560*/  IMAD.MOV.U32 R58, RZ, RZ, R60 ;  /* 0x000000ffff3a7224 */ /* 0x000fc400078e003c */
[----:B------:R-:W-:Y:S02]  /*3f570*/  IMAD.MOV.U32 R59, RZ, RZ, R61 ;  /* 0x000000ffff3b7224 */ /* 0x000fe400078e003d */
[----:B------:R-:W-:Y:S02]  /*3f580*/  IMAD.MOV.U32 R30, RZ, RZ, R41 ;  /* 0x000000ffff1e7224 */ /* 0x000fe400078e0029 */
[----:B------:R-:W-:Y:S01]  /*3f590*/  IMAD.MOV.U32 R31, RZ, RZ, R40 ;  /* 0x000000ffff1f7224 */ /* 0x000fe200078e0028 */
[----:B---3--:R-:W-:Y:S04]  /*3f5a0*/  STL.64 [R1+0x2590], R22 ;  /* 0x0025901601007387 */ /* 0x008fe80000100a00 */
[----:B--2---:R-:W-:Y:S04]  /*3f5b0*/  STL.64 [R1+0x2588], R20 ;  /* 0x0025881401007387 */ /* 0x004fe80000100a00 */
[----:B------:R-:W2:Y:S04]  /*3f5c0*/  LDL.LU R60, [R1+0x26cc] ;  /* 0x0026cc00013c7983 */ /* 0x000ea80000300800 */
[----:B------:R-:W3:Y:S04]  /*3f5d0*/  LDL.LU R61, [R1+0x26c8] ;  /* 0x0026c800013d7983 */ /* 0x000ee80000300800 */
[----:B------:R1:W-:Y:S04]  /*3f5e0*/  STL.64 [R1+0x2598], R58 ;  /* 0x0025983a01007387 */ /* 0x0003e80000100a00 */
[----:B------:R4:W-:Y:S04]  /*3f5f0*/  STL.64 [R1+0x25a0], R30 ;  /* 0x0025a01e01007387 */ /* 0x0009e80000100a00 */
[----:B------:R-:W2:Y:S04]  /*3f600*/  LDL.LU R40, [R1+0x830] ;  /* 0x0008300001287983 */ /* 0x000ea80000300800 */
[----:B------:R-:W2:Y:S04]  /*3f610*/  LDL.LU R41, [R1+0x834] ;  /* 0x0008340001297983 */ /* 0x000ea80000300800 */
[----:B------:R-:W2:Y:S04]  /*3f620*/  LDL.LU R42, [R1+0x838] ;  /* 0x00083800012a7983 */ /* 0x000ea80000300800 */
[----:B------:R-:W2:Y:S01]  /*3f630*/  LDL.LU R43, [R1+0x83c] ;  /* 0x00083c00012b7983 */ /* 0x000ea20000300800 */
[----:B0-----:R-:W-:-:S02]  /*3f640*/  IMAD.MOV.U32 R18, RZ, RZ, R3 ;  /* 0x000000ffff127224 */ /* 0x001fc400078e0003 */
[----:B------:R-:W-:Y:S02]  /*3f650*/  IMAD.MOV.U32 R19, RZ, RZ, R8 ;  /* 0x000000ffff137224 */ /* 0x000fe400078e0008 */
[----:B------:R-:W-:Y:S02]  /*3f660*/  IMAD.MOV.U32 R6, RZ, RZ, R0 ;  /* 0x000000ffff067224 */ /* 0x000fe400078e0000 */
[----:B------:R-:W-:Y:S02]  /*3f670*/  IMAD.MOV.U32 R7, RZ, RZ, R2 ;  /* 0x000000ffff077224 */ /* 0x000fe400078e0002 */
[----:B------:R-:W-:Y:S02]  /*3f680*/  IMAD.MOV.U32 R34, RZ, RZ, R57 ;  /* 0x000000ffff227224 */ /* 0x000fe400078e0039 */
[----:B------:R-:W-:Y:S01]  /*3f690*/  IMAD.MOV.U32 R35, RZ, RZ, R56 ;  /* 0x000000ffff237224 */ /* 0x000fe200078e0038 */
[----:B--2---:R-:W-:Y:S04]  /*3f6a0*/  STL.64 [R1+0x25b0], R42 ;  /* 0x0025b02a01007387 */ /* 0x004fe80000100a00 */
[----:B------:R-:W-:Y:S04]  /*3f6b0*/  STL.64 [R1+0x25a8], R40 ;  /* 0x0025a82801007387 */ /* 0x000fe80000100a00 */
[----:B------:R-:W2:Y:S04]  /*3f6c0*/  LDL.LU R3, [R1+0x26c4] ;  /* 0x0026c40001037983 */ /* 0x000ea80000300800 */
[----:B------:R-:W2:Y:S04]  /*3f6d0*/  LDL.LU R8, [R1+0x26c0] ;  /* 0x0026c00001087983 */ /* 0x000ea80000300800 */
[----:B------:R-:W-:Y:S04]  /*3f6e0*/  STL.64 [R1+0x25b8], R18 ;  /* 0x0025b81201007387 */ /* 0x000fe80000100a00 */
[----:B------:R-:W2:Y:S04]  /*3f6f0*/  LDL.LU R0, [R1+0x26bc] ;  /* 0x0026bc0001007983 */ /* 0x000ea80000300800 */
[----:B------:R-:W2:Y:S04]  /*3f700*/  LDL.LU R2, [R1+0x26b8] ;  /* 0x0026b80001027983 */ /* 0x000ea80000300800 */
[----:B------:R2:W-:Y:S04]  /*3f710*/  STL.64 [R1+0x25c0], R6 ;  /* 0x0025c00601007387 */ /* 0x0005e80000100a00 */
[----:B------:R0:W-:Y:S04]  /*3f720*/  STL.64 [R1+0x25c8], R34 ;  /* 0x0025c82201007387 */ /* 0x0001e80000100a00 */
[----:B------:R-:W2:Y:S04]  /*3f730*/  LDL.LU R56, [R1+0x860] ;  /* 0x0008600001387983 */ /* 0x000ea80000300800 */
[----:B------:R-:W2:Y:S04]  /*3f740*/  LDL.LU R57, [R1+0x864] ;  /* 0x0008640001397983 */ /* 0x000ea80000300800 */
[----:B-1----:R-:W2:Y:S04]  /*3f750*/  LDL.LU R58, [R1+0x868] ;  /* 0x00086800013a7983 */ /* 0x002ea80000300800 */
[----:B------:R-:W2:Y:S01]  /*3f760*/  LDL.LU R59, [R1+0x86c] ;  /* 0x00086c00013b7983 */ /* 0x000ea20000300800 */
[----:B----4-:R-:W-:-:S02]  /*3f770*/  IMAD.MOV.U32 R30, RZ, RZ, R4 ;  /* 0x000000ffff1e7224 */ /* 0x010fc400078e0004 */
[----:B------:R-:W-:Y:S02]  /*3f780*/  IMAD.MOV.U32 R31, RZ, RZ, R5 ;  /* 0x000000ffff1f7224 */ /* 0x000fe400078e0005 */
[----:B---3--:R-:W-:Y:S02]  /*3f790*/  IMAD.MOV.U32 R38, RZ, RZ, R61 ;  /* 0x000000ffff267224 */ /* 0x008fe400078e003d */
[----:B------:R-:W-:Y:S02]  /*3f7a0*/  IMAD.MOV.U32 R39, RZ, RZ, R60 ;  /* 0x000000ffff277224 */ /* 0x000fe400078e003c */
[----:B--2---:R-:W-:Y:S02]  /*3f7b0*/  IMAD.MOV.U32 R7, RZ, RZ, R3 ;  /* 0x000000ffff077224 */ /* 0x004fe400078e0003 */
[----:B------:R-:W-:Y:S01]  /*3f7c0*/  IMAD.MOV.U32 R6, RZ, RZ, R8 ;  /* 0x000000ffff067224 */ /* 0x000fe200078e0008 */
[----:B------:R1:W-:Y:S04]  /*3f7d0*/  STL.64 [R1+0x25d8], R58 ;  /* 0x0025d83a01007387 */ /* 0x0003e80000100a00 */
[----:B------:R-:W-:Y:S04]  /*3f7e0*/  STL.64 [R1+0x25d0], R56 ;  /* 0x0025d03801007387 */ /* 0x000fe80000100a00 */
[----:B------:R-:W2:Y:S04]  /*3f7f0*/  LDL.LU R4, [R1+0x26b4] ;  /* 0x0026b40001047983 */ /* 0x000ea80000300800 */
[----:B------:R-:W3:Y:S04]  /*3f800*/  LDL.LU R5, [R1+0x26b0] ;  /* 0x0026b00001057983 */ /* 0x000ee80000300800 */
[----:B------:R4:W-:Y:S04]  /*3f810*/  STL.64 [R1+0x25e0], R30 ;  /* 0x0025e01e01007387 */ /* 0x0009e80000100a00 */
[----:B------:R-:W2:Y:S04]  /*3f820*/  LDL.LU R61, [R1+0x26ac] ;  /* 0x0026ac00013d7983 */ /* 0x000ea80000300800 */
[----:B------:R-:W2:Y:S04]  /*3f830*/  LDL.LU R60, [R1+0x26a8] ;  /* 0x0026a800013c7983 */ /* 0x000ea80000300800 */
[----:B------:R3:W-:Y:S04]  /*3f840*/  STL.64 [R1+0x25e8], R38 ;  /* 0x0025e82601007387 */ /* 0x0007e80000100a00 */
[----:B------:R-:W2:Y:S04]  /*3f850*/  LDL.LU R8, [R1+0x26a4] ;  /* 0x0026a40001087983 */ /* 0x000ea80000300800 */
[----:B------:R-:W2:Y:S04]  /*3f860*/  LDL.LU R3, [R1+0x26a0] ;  /* 0x0026a00001037983 */ /* 0x000ea80000300800 */
[----:B------:R0:W-:Y:S04]  /*3f870*/  STL.64 [R1+0x25f0], R6 ;  /* 0x0025f00601007387 */ /* 0x0001e80000100a00 */
[----:B------:R-:W2:Y:S04]  /*3f880*/  LDL.LU R32, [R1+0x890] ;  /* 0x0008900001207983 */ /* 0x000ea80000300800 */
[----:B------:R-:W2:Y:S04]  /*3f890*/  LDL.LU R33, [R1+0x894] ;  /* 0x0008940001217983 */ /* 0x000ea80000300800 */
[----:B0-----:R-:W2:Y:S04]  /*3f8a0*/  LDL.LU R34, [R1+0x898] ;  /* 0x0008980001227983 */ /* 0x001ea80000300800 */
[----:B------:R-:W2:Y:S01]  /*3f8b0*/  LDL.LU R35, [R1+0x89c] ;  /* 0x00089c0001237983 */ /* 0x000ea20000300800 */
[----:B-1----:R-:W-:-:S02]  /*3f8c0*/  IMAD.MOV.U32 R58, RZ, RZ, R2 ;  /* 0x000000ffff3a7224 */ /* 0x002fc400078e0002 */
[----:B------:R-:W-:Y:S01]  /*3f8d0*/  IMAD.MOV.U32 R59, RZ, RZ, R0 ;  /* 0x000000ffff3b7224 */ /* 0x000fe200078e0000 */
[----:B--2---:R0:W-:Y:S04]  /*3f8e0*/  STL.64 [R1+0x2600], R34 ;  /* 0x0026002201007387 */ /* 0x0041e80000100a00 */
[----:B------:R-:W-:Y:S04]  /*3f8f0*/  STL.64 [R1+0x25f8], R32 ;  /* 0x0025f82001007387 */ /* 0x000fe80000100a00 */
[----:B------:R-:W2:Y:S04]  /*3f900*/  LDL.LU R2, [R1+0x269c] ;  /* 0x00269c0001027983 */ /* 0x000ea80000300800 */
[----:B------:R-:W2:Y:S04]  /*3f910*/  LDL.LU R0, [R1+0x2698] ;  /* 0x0026980001007983 */ /* 0x000ea80000300800 */
[----:B------:R-:W-:Y:S04]  /*3f920*/  STL.64 [R1+0x2608], R58 ;  /* 0x0026083a01007387 */ /* 0x000fe80000100a00 */
[----:B------:R-:W2:Y:S04]  /*3f930*/  LDL.LU R28, [R1+0x8a0] ;  /* 0x0008a000011c7983 */ /* 0x000ea80000300800 */
[----:B------:R-:W2:Y:S04]  /*3f940*/  LDL.LU R29, [R1+0x8a4] ;  /* 0x0008a400011d7983 */ /* 0x000ea80000300800 */
[----:B----4-:R-:W4:Y:S04]  /*3f950*/  LDL.LU R30, [R1+0x8a8] ;  /* 0x0008a800011e7983 */ /* 0x010f280000300800 */
[----:B------:R-:W4:Y:S01]  /*3f960*/  LDL.LU R31, [R1+0x8ac] ;  /* 0x0008ac00011f7983 */ /* 0x000f220000300800 */
[----:B---3--:R-:W-:-:S02]  /*3f970*/  IMAD.MOV.U32 R38, RZ, RZ, R5 ;  /* 0x000000ffff267224 */ /* 0x008fc400078e0005 */
[----:B------:R-:W-:Y:S01]  /*3f980*/  IMAD.MOV.U32 R39, RZ, RZ, R4 ;  /* 0x000000ffff277224 */ /* 0x000fe200078e0004 */
[----:B----4-:R1:W-:Y:S04]  /*3f990*/  STL.64 [R1+0x2618], R30 ;  /* 0x0026181e01007387 */ /* 0x0103e80000100a00 */
[----:B--2---:R-:W-:Y:S04]  /*3f9a0*/  STL.64 [R1+0x2610], R28 ;  /* 0x0026101c01007387 */ /* 0x004fe80000100a00 */
[----:B------:R2:W-:Y:S04]  /*3f9b0*/  STL.64 [R1+0x2620], R38 ;  /* 0x0026202601007387 */ /* 0x0005e80000100a00 */
[----:B------:R-:W3:Y:S04]  /*3f9c0*/  LDL.LU R4, [R1+0x8b0] ;  /* 0x0008b00001047983 */ /* 0x000ee80000300800 */
[----:B------:R-:W3:Y:S04]  /*3f9d0*/  LDL.LU R5, [R1+0x8b4] ;  /* 0x0008b40001057983 */ /* 0x000ee80000300800 */
[----:B------:R-:W4:Y:S04]  /*3f9e0*/  LDL.LU R6, [R1+0x8b8] ;  /* 0x0008b80001067983 */ /* 0x000f280000300800 */
[----:B------:R-:W4:Y:S01]  /*3f9f0*/  LDL.LU R7, [R1+0x8bc] ;  /* 0x0008bc0001077983 */ /* 0x000f220000300800 */
[----:B0-----:R-:W-:-:S02]  /*3fa00*/  IMAD.MOV.U32 R34, RZ, RZ, R60 ;  /* 0x000000ffff227224 */ /* 0x001fc400078e003c */
[----:B------:R-:W-:Y:S02]  /*3fa10*/  IMAD.MOV.U32 R35, RZ, RZ, R61 ;  /* 0x000000ffff237224 */ /* 0x000fe400078e003d */
[----:B-1----:R-:W-:Y:S02]  /*3fa20*/  IMAD.MOV.U32 R30, RZ, RZ, R3 ;  /* 0x000000ffff1e7224 */ /* 0x002fe400078e0003 */
[----:B------:R-:W-:Y:S01]  /*3fa30*/  IMAD.MOV.U32 R31, RZ, RZ, R8 ;  /* 0x000000ffff1f7224 */ /* 0x000fe200078e0008 */
[----:B----4-:R0:W-:Y:S04]  /*3fa40*/  STL.64 [R1+0x2630], R6 ;  /* 0x0026300601007387 */ /* 0x0101e80000100a00 */
[----:B---3--:R-:W-:Y:S04]  /*3fa50*/  STL.64 [R1+0x2628], R4 ;  /* 0x0026280401007387 */ /* 0x008fe80000100a00 */
[----:B------:R-:W3:Y:S04]  /*3fa60*/  LDL.LU R60, [R1+0x2694] ;  /* 0x00269400013c7983 */ /* 0x000ee80000300800 */
[----:B------:R-:W4:Y:S04]  /*3fa70*/  LDL.LU R61, [R1+0x2690] ;  /* 0x00269000013d7983 */ /* 0x000f280000300800 */
[----:B------:R1:W-:Y:S04]  /*3fa80*/  STL.64 [R1+0x2638], R34 ;  /* 0x0026382201007387 */ /* 0x0003e80000100a00 */
[----:B------:R-:W3:Y:S04]  /*3fa90*/  LDL.LU R3, [R1+0x268c] ;  /* 0x00268c0001037983 */ /* 0x000ee80000300800 */
[----:B------:R-:W3:Y:S04]  /*3faa0*/  LDL.LU R8, [R1+0x2688] ;  /* 0x0026880001087983 */ /* 0x000ee80000300800 */
[----:B------:R-:W-:Y:S04]  /*3fab0*/  STL.64 [R1+0x2640], R30 ;  /* 0x0026401e01007387 */ /* 0x000fe80000100a00 */
[----:B------:R-:W3:Y:S04]  /*3fac0*/  LDL.LU R36, [R1+0x8d0] ;  /* 0x0008d00001247983 */ /* 0x000ee80000300800 */
[----:B------:R-:W3:Y:S04]  /*3fad0*/  LDL.LU R37, [R1+0x8d4] ;  /* 0x0008d40001257983 */ /* 0x000ee80000300800 */
[----:B--2---:R-:W2:Y:S04]  /*3fae0*/  LDL.LU R38, [R1+0x8d8] ;  /* 0x0008d80001267983 */ /* 0x004ea80000300800 */
[----:B------:R-:W2:Y:S01]  /*3faf0*/  LDL.LU R39, [R1+0x8dc] ;  /* 0x0008dc0001277983 */ /* 0x000ea20000300800 */
[----:B0-----:R-:W-:-:S02]  /*3fb00*/  IMAD.MOV.U32 R6, RZ, RZ, R0 ;  /* 0x000000ffff067224 */ /* 0x001fc400078e0000 */
[----:B------:R-:W-:Y:S01]  /*3fb10*/  IMAD.MOV.U32 R7, RZ, RZ, R2 ;  /* 0x000000ffff077224 */ /* 0x000fe200078e0002 */
[----:B--2---:R-:W-:Y:S04]  /*3fb20*/  STL.64 [R1+0x2650], R38 ;  /* 0x0026502601007387 */ /* 0x004fe80000100a00 */
[----:B---3--:R-:W-:Y:S04]  /*3fb30*/  STL.64 [R1+0x2648], R36 ;  /* 0x0026482401007387 */ /* 0x008fe80000100a00 */
[----:B------:R-:W2:Y:S04]  /*3fb40*/  LDL.LU R0, [R1+0x2684] ;  /* 0x0026840001007983 */ /* 0x000ea80000300800 */
[----:B------:R-:W3:Y:S04]  /*3fb50*/  LDL.LU R2, [R1+0x2680] ;  /* 0x0026800001027983 */ /* 0x000ee80000300800 */
[----:B------:R-:W-:Y:S04]  /*3fb60*/  STL.64 [R1+0x2668], R6 ;  /* 0x0026680601007387 */ /* 0x000fe80000100a00 */
[----:B------:R-:W2:Y:S04]  /*3fb70*/  LDL.LU R32, [R1+0x8e0] ;  /* 0x0008e00001207983 */ /* 0x000ea80000300800 */
[----:B------:R-:W2:Y:S04]  /*3fb80*/  LDL.LU R33, [R1+0x8e4] ;  /* 0x0008e40001217983 */ /* 0x000ea80000300800 */
[----:B-1----:R-:W2:Y:S04]  /*3fb90*/  LDL.LU R34, [R1+0x8e8] ;  /* 0x0008e80001227983 */ /* 0x002ea80000300800 */
[----:B------:R-:W2:Y:S01]  /*3fba0*/  LDL.LU R35, [R1+0x8ec] ;  /* 0x0008ec0001237983 */ /* 0x000ea20000300800 */
[----:B------:R-:W-:-:S03]  /*3fbb0*/  IMAD.MOV.U32 R50, RZ, RZ, R8 ;  /* 0x000000ffff327224 */ /* 0x000fc600078e0008 */
[----:B--2---:R-:W-:Y:S04]  /*3fbc0*/  STL.64 [R1+0x2678], R34 ;  /* 0x0026782201007387 */ /* 0x004fe80000100a00 */
[----:B------:R0:W-:Y:S04]  /*3fbd0*/  STL.64 [R1+0x2670], R32 ;  /* 0x0026702001007387 */ /* 0x0001e80000100a00 */
[----:B------:R-:W2:Y:S04]  /*3fbe0*/  LDL.LU R8, [R1+0x2b0] ;  /* 0x0002b00001087983 */ /* 0x000ea80000300800 */
[----:B------:R-:W2:Y:S04]  /*3fbf0*/  LDL.LU R9, [R1+0x2b4] ;  /* 0x0002b40001097983 */ /* 0x000ea80000300800 */
[----:B------:R-:W2:Y:S04]  /*3fc00*/  LDL.LU R10, [R1+0x2b8] ;  /* 0x0002b800010a7983 */ /* 0x000ea80000300800 */
[----:B------:R-:W2:Y:S04]  /*3fc10*/  LDL.LU R11, [R1+0x2bc] ;  /* 0x0002bc00010b7983 */ /* 0x000ea80000300800 */
        /* <DEDUP_REMOVED lines=12> */
[----:B---3--:R-:W-:-:S02]  /*3fce0*/  IMAD.MOV.U32 R6, RZ, RZ, R2 ;  /* 0x000000ffff067224 */ /* 0x008fc400078e0002 */
[----:B------:R-:W-:Y:S01]  /*3fcf0*/  IMAD.MOV.U32 R7, RZ, RZ, R0 ;  /* 0x000000ffff077224 */ /* 0x000fe200078e0000 */
        /* <DEDUP_REMOVED lines=24> */
[----:B------:R-:W-:-:S02]  /*3fe80*/  IMAD.MOV.U32 R51, RZ, RZ, R3 ;  /* 0x000000ffff337224 */ /* 0x000fc400078e0003 */
[----:B----4-:R-:W-:Y:S02]  /*3fe90*/  IMAD.MOV.U32 R30, RZ, RZ, R61 ;  /* 0x000000ffff1e7224 */ /* 0x010fe400078e003d */
[----:B------:R-:W-:Y:S01]  /*3fea0*/  IMAD.MOV.U32 R31, RZ, RZ, R60 ;  /* 0x000000ffff1f7224 */ /* 0x000fe200078e003c */
[C---:B--2---:R-:W-:Y:S01]  /*3feb0*/  HMMA.16816.F32 R4, R52.reuse, R6, R32 ;  /* 0x000000063404723c */ /* 0x044fe20000001820 */
[----:B------:R-:W2:Y:S04]  /*3fec0*/  LDL.LU.64 R34, [R1+0x2678] ;  /* 0x0026780001227983 */ /* 0x000ea80000300a00 */
[----:B------:R-:W2:Y:S03]  /*3fed0*/  LDL.LU.64 R32, [R1+0x2670] ;  /* 0x0026700001207983 */ /* 0x000ea60000300a00 */
[C---:B------:R-:W-:Y:S08]  /*3fee0*/  HMMA.16816.F32 R48, R52.reuse, R50, R8 ;  /* 0x000000323430723c */ /* 0x040ff00000001808 */
[C---:B------:R-:W-:Y:S03]  /*3fef0*/  HMMA.16816.F32 R28, R52.reuse, R30, R36 ;  /* 0x0000001e341c723c */ /* 0x040fe60000001824 */
[----:B------:R-:W-:Y:S04]  /*3ff00*/  STL.64 [R1+0x2c0], R4 ;  /* 0x0002c00401007387 */ /* 0x000fe80000100a00 */
[----:B------:R0:W-:Y:S04]  /*3ff10*/  STL.64 [R1+0x2c8], R6 ;  /* 0x0002c80601007387 */ /* 0x0001e80000100a00 */
[----:B0-----:R-:W2:Y:S04]  /*3ff20*/  LDL.LU.64 R6, [R1+0x2668] ;  /* 0x0026680001067983 */ /* 0x001ea80000300a00 */
[----:B------:R-:W4:Y:S04]  /*3ff30*/  LDL.LU.64 R10, [R1+0x2660] ;  /* 0x00266000010a7983 */ /* 0x000f280000300a00 */
[----:B------:R-:W3:Y:S04]  /*3ff40*/  LDL.LU R9, [R1+0x2658] ;  /* 0x0026580001097983 */ /* 0x000ee80000300800 */
[----:B------:R-:W-:Y:S04]  /*3ff50*/  STL.64 [R1+0x2b0], R48 ;  /* 0x0002b03001007387 */ /* 0x000fe80000100a00 */
[----:B------:R-:W-:Y:S04]  /*3ff60*/  STL.64 [R1+0x2b8], R50 ;  /* 0x0002b83201007387 */ /* 0x000fe80000100a00 */
[----:B------:R-:W4:Y:S04]  /*3ff70*/  LDL.LU.64 R38, [R1+0x2650] ;  /* 0x0026500001267983 */ /* 0x000f280000300a00 */
[----:B------:R-:W4:Y:S04]  /*3ff80*/  LDL.LU.64 R36, [R1+0x2648] ;  /* 0x0026480001247983 */ /* 0x000f280000300a00 */
[----:B------:R-:W-:Y:S04]  /*3ff90*/  STL.64 [R1+0x2a0], R28 ;  /* 0x0002a01c01007387 */ /* 0x000fe80000100a00 */
[----:B------:R0:W-:Y:S04]  /*3ffa0*/  STL.64 [R1+0x2a8], R30 ;  /* 0x0002a81e01007387 */ /* 0x0001e80000100a00 */
[----:B0-----:R-:W4:Y:S01]  /*3ffb0*/  LDL.LU.64 R30, [R1+0x2640] ;  /* 0x00264000011e7983 */ /* 0x001f220000300a00 */
[----:B--2---:R-:W-:Y:S03]  /*3ffc0*/  HMMA.16816.F32 R4, R52, R6, R32 ;  /* 0x000000063404723c */ /* 0x004fe60000001820 */
[----:B------:R-:W2:Y:S04]  /*3ffd0*/  LDL.LU.64 R34, [R1+0x2638] ;  /* 0x0026380001227983 */ /* 0x000ea80000300a00 */
[----:B---3--:R-:W0:-:S12]  /*3ffe0*/  LDSM.16.MT88.4 R48, [R9+UR5+0x5000] ;  /* 0x005000050930783b */ /* 0x008e180008004200 */
[----:B------:R-:W-:Y:S04]  /*3fff0*/  STL.64 [R1+0x8e0], R4 ;  /* 0x0008e00401007387 */ /* 0x000fe80000100a00 */
[----:B------:R1:W-:Y:S01]  /*40000*/  STL.64 [R1+0x8e8], R6 ;  /* 0x0008e80601007387 */ /* 0x0003e20000100a00 */
[C---:B----4-:R-:W-:Y:S03]  /*40010*/  HMMA.16816.F32 R28, R52.reuse, R30, R36 ;  /* 0x0000001e341c723c */ /* 0x050fe60000001824 */
[----:B-1----:R-:W3:Y:S04]  /*40020*/  LDL.LU.64 R6, [R1+0x2630] ;  /* 0x0026300001067983 */ /* 0x002ee80000300a00 */
[----:B------:R-:W3:Y:S04]  /*40030*/  LDL.LU.64 R4, [R1+0x2628] ;  /* 0x0026280001047983 */ /* 0x000ee80000300a00 */
[----:B------:R-:W3:Y:S08]  /*40040*/  LDL.LU.64 R38, [R1+0x2620] ;  /* 0x0026200001267983 */ /* 0x000ef00000300a00 */
[----:B------:R-:W-:Y:S04]  /*40050*/  STL.64 [R1+0x8d0], R28 ;  /* 0x0008d01c01007387 */ /* 0x000fe80000100a00 */
[----:B------:R1:W-:Y:S04]  /*40060*/  STL.64 [R1+0x8d8], R30 ;  /* 0x0008d81e01007387 */ /* 0x0003e80000100a00 */
[----:B-1----:R-:W4:Y:S04]  /*40070*/  LDL.LU.64 R30, [R1+0x2618] ;  /* 0x00261800011e7983 */ /* 0x002f280000300a00 */
[----:B------:R-:W4:Y:S01]  /*40080*/  LDL.LU.64 R28, [R1+0x2610] ;  /* 0x00261000011c7983 */ /* 0x000f220000300a00 */
[----:B--2---:R-:W-:Y:S03]  /*40090*/  HMMA.16816.F32 R32, R52, R34, R56 ;  /* 0x000000223420723c */ /* 0x004fe60000001838 */
[----:B------:R-:W4:-:S15]  /*400a0*/  LDL.LU.64 R58, [R1+0x2608] ;  /* 0x00260800013a7983 */ /* 0x000f1e0000300a00 */
[----:B------:R-:W-:Y:S01]  /*400b0*/  NOP ;  /* 0x0000000000007918 */ /* 0x000fe20000000000 */
[----:B------:R-:W-:Y:S04]  /*400c0*/  STL.64 [R1+0x8c0], R32 ;  /* 0x0008c02001007387 */ /* 0x000fe80000100a00 */
[----:B------:R1:W-:Y:S04]  /*400d0*/  STL.64 [R1+0x8c8], R34 ;  /* 0x0008c82201007387 */ /* 0x0003e80000100a00 */
[----:B-1----:R-:W2:Y:S04]  /*400e0*/  LDL.LU.64 R34, [R1+0x2600] ;  /* 0x0026000001227983 */ /* 0x002ea80000300a00 */
[----:B------:R-:W2:Y:S01]  /*400f0*/  LDL.LU.64 R32, [R1+0x25f8] ;  /* 0x0025f80001207983 */ /* 0x000ea20000300a00 */
[----:B---3--:R-:W-:Y:S03]  /*40100*/  HMMA.16816.F32 R36, R52, R38, R4 ;  /* 0x000000263424723c */ /* 0x008fe60000001804 */
[----:B------:R-:W2:-:S15]  /*40110*/  LDL.LU.64 R6, [R1+0x25f0] ;  /* 0x0025f00001067983 */ /* 0x000e9e0000300a00 */
[----:B------:R-:W-:Y:S01]  /*40120*/  NOP ;  /* 0x0000000000007918 */ /* 0x000fe20000000000 */
[----:B------:R-:W-:Y:S04]  /*40130*/  STL.64 [R1+0x8b0], R36 ;  /* 0x0008b02401007387 */ /* 0x000fe80000100a00 */
[----:B------:R1:W-:Y:S04]  /*40140*/  STL.64 [R1+0x8b8], R38 ;  /* 0x0008b82601007387 */ /* 0x0003e80000100a00 */
[----:B-1----:R-:W3:Y:S01]  /*40150*/  LDL.LU.64 R38, [R1+0x25e8] ;  /* 0x0025e80001267983 */ /* 0x002ee20000300a00 */
[----:B----4-:R-:W-:Y:S03]  /*40160*/  HMMA.16816.F32 R56, R52, R58, R28 ;  /* 0x0000003a3438723c */ /* 0x010fe6000000181c */
[----:B------:R-:W4:-:S15]  /*40170*/  LDL.LU.64 R30, [R1+0x25e0] ;  /* 0x0025e000011e7983 */ /* 0x000f1e0000300a00 */
[----:B------:R-:W-:Y:S01]  /*40180*/  NOP ;  /* 0x0000000000007918 */ /* 0x000fe20000000000 */
[----:B------:R-:W-:Y:S04]  /*40190*/  STL.64 [R1+0x8a0], R56 ;  /* 0x0008a03801007387 */ /* 0x000fe80000100a00 */
[----:B------:R1:W-:Y:S04]  /*401a0*/  STL.64 [R1+0x8a8], R58 ;  /* 0x0008a83a01007387 */ /* 0x0003e80000100a00 */
[----:B-1----:R-:W4:Y:S04]  /*401b0*/  LDL.LU.64 R58, [R1+0x25d8] ;  /* 0x0025d800013a7983 */ /* 0x002f280000300a00 */
[----:B------:R-:W4:Y:S01]  /*401c0*/  LDL.LU.64 R56, [R1+0x25d0] ;  /* 0x0025d00001387983 */ /* 0x000f220000300a00 */
[C---:B--2---:R-:W-:Y:S03]  /*401d0*/  HMMA.16816.F32 R4, R52.reuse, R6, R32 ;  /* 0x000000063404723c */ /* 0x044fe60000001820 */
[----:B------:R-:W2:Y:S05]  /*401e0*/  LDL.LU.64 R34, [R1+0x25c8] ;  /* 0x0025c80001227983 */ /* 0x000eaa0000300a00 */
[C---:B---3--:R-:W-:Y:S11]  /*401f0*/  HMMA.16816.F32 R36, R52.reuse, R38, R16 ;  /* 0x000000263424723c */ /* 0x048ff60000001810 */
[----:B------:R-:W-:Y:S04]  /*40200*/  STL.64 [R1+0x890], R4 ;  /* 0x0008900401007387 */ /* 0x000fe80000100a00 */
[----:B------:R1:W-:Y:S04]  /*40210*/  STL.64 [R1+0x898], R6 ;  /* 0x0008980601007387 */ /* 0x0003e80000100a00 */
[----:B-1----:R-:W3:Y:S04]  /*40220*/  LDL.LU.64 R6, [R1+0x25c0] ;  /* 0x0025c00001067983 */ /* 0x002ee80000300a00 */
[----:B------:R-:W3:Y:S04]  /*40230*/  LDL.LU.64 R18, [R1+0x25b8] ;  /* 0x0025b80001127983 */ /* 0x000ee80000300a00 */
[----:B------:R1:W-:Y:S04]  /*40240*/  STL.64 [R1+0x880], R36 ;  /* 0x0008802401007387 */ /* 0x0003e80000100a00 */
[----:B------:R0:W-:Y:S04]  /*40250*/  STL.64 [R1+0x888], R38 ;  /* 0x0008882601007387 */ /* 0x0001e80000100a00 */
[----:B-1----:R-:W3:Y:S04]  /*40260*/  LDL.LU R36, [R1+0x7f0] ;  /* 0x0007f00001247983 */ /* 0x002ee80000300800 */
[----:B------:R-:W3:Y:S04]  /*40270*/  LDL.LU R37, [R1+0x7f4] ;  /* 0x0007f40001257983 */ /* 0x000ee80000300800 */
[----:B0-----:R-:W3:Y:S04]  /*40280*/  LDL.LU R38, [R1+0x7f8] ;  /* 0x0007f80001267983 */ /* 0x001ee80000300800 */
[----:B------:R-:W3:Y:S01]  /*40290*/  LDL.LU R39, [R1+0x7fc] ;  /* 0x0007fc0001277983 */ /* 0x000ee20000300800 */
[----:B----4-:R-:W-:Y:S03]  /*402a0*/  HMMA.16816.F32 R28, R52, R30, R40 ;  /* 0x0000001e341c723c */ /* 0x010fe60000001828 */
[----:B------:R-:W4:Y:S04]  /*402b0*/  LDL.LU.64 R42, [R1+0x25b0] ;  /* 0x0025b000012a7983 */ /* 0x000f280000300a00 */
[----:B------:R-:W4:-:S12]  /*402c0*/  LDL.LU.64 R40, [R1+0x25a8] ;  /* 0x0025a80001287983 */ /* 0x000f180000300a00 */
[----:B------:R-:W-:Y:S04]  /*402d0*/  STL.64 [R1+0x870], R28 ;  /* 0x0008701c01007387 */ /* 0x000fe80000100a00 */
[----:B------:R0:W-:Y:S04]  /*402e0*/  STL.64 [R1+0x878], R30 ;  /* 0x0008781e01007387 */ /* 0x0001e80000100a00 */
[----:B0-----:R-:W4:Y:S01]  /*402f0*/  LDL.LU.64 R30, [R1+0x25a0] ;  /* 0x0025a000011e7983 */ /* 0x001f220000300a00 */
[----:B--2---:R-:W-:Y:S03]  /*40300*/  HMMA.16816.F32 R32, R52, R34, R56 ;  /* 0x000000223420723c */ /* 0x004fe60000001838 */
[----:B------:R-:W2:-:S15]  /*40310*/  LDL.LU.64 R58, [R1+0x2598] ;  /* 0x00259800013a7983 */ /* 0x000e9e0000300a00 */
[----:B------:R-:W-:Y:S01]  /*40320*/  NOP ;  /* 0x0000000000007918 */ /* 0x000fe20000000000 */
[----:B------:R0:W-:Y:S04]  /*40330*/  STL.64 [R1+0x860], R32 ;  /* 0x0008602001007387 */ /* 0x0001e80000100a00 */
[----:B------:R1:W-:Y:S04]  /*40340*/  STL.64 [R1+0x868], R34 ;  /* 0x0008682201007387 */ /* 0x0003e80000100a00 */
[----:B0-----:R-:W2:Y:S04]  /*40350*/  LDL.LU R32, [R1+0x7e0] ;  /* 0x0007e00001207983 */ /* 0x001ea80000300800 */
[----:B------:R-:W2:Y:S04]  /*40360*/  LDL.LU R33, [R1+0x7e4] ;  /* 0x0007e40001217983 */ /* 0x000ea80000300800 */
[----:B-1----:R-:W2:Y:S04]  /*40370*/  LDL.LU R34, [R1+0x7e8] ;  /* 0x0007e80001227983 */ /* 0x002ea80000300800 */
[----:B------:R-:W2:Y:S01]  /*40380*/  LDL.LU R35, [R1+0x7ec] ;  /* 0x0007ec0001237983 */ /* 0x000ea20000300800 */
[C---:B---3--:R-:W-:Y:S08]  /*40390*/  HMMA.16816.F32 R4, R52.reuse, R6, R20 ;  /* 0x000000063404723c */ /* 0x048ff00000001814 */
[C---:B------:R-:W-:Y:S01]  /*403a0*/  HMMA.16816.F32 R16, R52.reuse, R18, R12 ;  /* 0x000000123410723c */ /* 0x040fe2000000180c */
[----:B------:R-:W3:Y:S04]  /*403b0*/  LDL.LU.64 R22, [R1+0x2590] ;  /* 0x0025900001167983 */ /* 0x000ee80000300a00 */
[----:B------:R-:W3:Y:S06]  /*403c0*/  LDL.LU.64 R20, [R1+0x2588] ;  /* 0x0025880001147983 */ /* 0x000eec0000300a00 */
[----:B------:R-:W-:Y:S04]  /*403d0*/  STL.64 [R1+0x850], R4 ;  /* 0x0008500401007387 */ /* 0x000fe80000100a00 */
        /* <DEDUP_REMOVED lines=8> */
[C---:B----4-:R-:W-:Y:S08]  /*40460*/  HMMA.16816.F32 R28, R52.reuse, R30, R40 ;  /* 0x0000001e341c723c */ /* 0x050ff00000001828 */
[C---:B--2---:R-:W-:Y:S01]  /*40470*/  HMMA.16816.F32 R56, R52.reuse, R58, R44 ;  /* 0x0000003a3438723c */ /* 0x044fe2000000182c */
[----:B------:R-:W2:Y:S10]  /*40480*/  LDL.LU.64 R42, [R1+0x2558] ;  /* 0x00255800012a7983 */ /* 0x000eb40000300a00 */
[----:B------:R0:W-:Y:S04]  /*40490*/  STL.64 [R1+0x830], R28 ;  /* 0x0008301c01007387 */ /* 0x0001e80000100a00 */
[----:B------:R1:W-:Y:S04]  /*404a0*/  STL.64 [R1+0x838], R30 ;  /* 0x0008381e01007387 */ /* 0x0003e80000100a00 */
[----:B0-----:R-:W4:Y:S04]  /*404b0*/  LDL.LU R28, [R1+0x7d0] ;  /* 0x0007d000011c7983 */ /* 0x001f280000300800 */
[----:B------:R-:W4:Y:S04]  /*404c0*/  LDL.LU R29, [R1+0x7d4] ;  /* 0x0007d400011d7983 */ /* 0x000f280000300800 */
[----:B-1----:R-:W4:Y:S04]  /*404d0*/  LDL.LU R30, [R1+0x7d8] ;  /* 0x0007d800011e7983 */ /* 0x002f280000300800 */
[----:B------:R-:W4:Y:S04]  /*404e0*/  LDL.LU R31, [R1+0x7dc] ;  /* 0x0007dc00011f7983 */ /* 0x000f280000300800 */
[----:B------:R-:W3:Y:S04]  /*404f0*/  LDL.LU.64 R46, [R1+0x2550] ;  /* 0x00255000012e7983 */ /* 0x000ee80000300a00 */
[----:B------:R-:W3:Y:S04]  /*40500*/  LDL.LU.64 R44, [R1+0x2548] ;  /* 0x00254800012c7983 */ /* 0x000ee80000300a00 */
[----:B------:R-:W-:Y:S04]  /*40510*/  STL.64 [R1+0x820], R56 ;  /* 0x0008203801007387 */ /* 0x000fe80000100a00 */
[----:B------:R0:W-:Y:S04]  /*40520*/  STL.64 [R1+0x828], R58 ;  /* 0x0008283a01007387 */ /* 0x0001e80000100a00 */
[----:B0-----:R-:W3:Y:S01]  /*40530*/  LDL.LU.64 R58, [R1+0x2540] ;  /* 0x00254000013a7983 */ /* 0x001ee20000300a00 */
[C---:B--2---:R-:W-:Y:S08]  /*40540*/  HMMA.16816.F32 R36, R52.reuse, R42, R36 ;  /* 0x0000002a3424723c */ /* 0x044ff00000001824 */
[----:B---3--:R-:W-:-:S15]  /*40550*/  HMMA.16816.F32 R20, R52, R58, R20 ;  /* 0x0000003a3414723c */ /* 0x008fde0000001814 */
[----:B------:R-:W-:-:S04]  /*40560*/  NOP ;  /* 0x0000000000007918 */ /* 0x000fc80000000000 */
[----:B------:R-:W-:Y:S04]  /*40570*/  STL.64 [R1+0x810], R20 ;  /* 0x0008101401007387 */ /* 0x000fe80000100a00 */
[----:B------:R0:W-:Y:S02]  /*40580*/  STL.64 [R1+0x818], R22 ;  /* 0x0008181601007387 */ /* 0x0001e40000100a00 */
[----:B0-----:R-:W-:Y:S02]  /*40590*/  HMMA.16816.F32 R20, R52, R46, R24 ;  /* 0x0000002e3414723c */ /* 0x001fe40000001818 */
[----:B------:R-:W2:-:S15]  /*405a0*/  LDL.LU R24, [R1+0x7c0] ;  /* 0x0007c00001187983 */ /* 0x000e9e0000300800 */
[----:B------:R-:W-:Y:S02]  /*405b0*/  NOP ;  /* 0x0000000000007918 */ /* 0x000fe40000000000 */
        /* <DEDUP_REMOVED lines=8> */
[----:B------:R-:W3:Y:S04]  /*40640*/  LDL.LU R23, [R1+0x7bc] ;  /* 0x0007bc0001177983 */ /* 0x000ee80000300800 */
[----:B------:R-:W-:Y:S04]  /*40650*/  STL.64 [R1+0x2448], R46 ;  /* 0x0024482e01007387 */ /* 0x000fe80000100a00 */
[----:B------:R0:W-:Y:S04]  /*40660*/  STL.64 [R1+0x2440], R44 ;  /* 0x0024402c01007387 */ /* 0x0001e80000100a00 */
[----:B0-----:R-:W2:Y:S04]  /*40670*/  LDL.LU R44, [R1+0x780] ;  /* 0x00078000012c7983 */ /* 0x001ea80000300800 */
[----:B------:R-:W2:Y:S04]  /*40680*/  LDL.LU R45, [R1+0x784] ;  /* 0x00078400012d7983 */ /* 0x000ea80000300800 */
[----:B------:R-:W2:Y:S04]  /*40690*/  LDL.LU R46, [R1+0x788] ;  /* 0x00078800012e7983 */ /* 0x000ea80000300800 */
[----:B------:R-:W2:Y:S04]  /*406a0*/  LDL.LU R47, [R1+0x78c] ;  /* 0x00078c00012f7983 */ /* 0x000ea80000300800 */
[----:B------:R-:W-:Y:S04]  /*406b0*/  STL.64 [R1+0x7f0], R36 ;  /* 0x0007f02401007387 */ /* 0x000fe80000100a00 */
[----:B------:R0:W-:Y:S04]  /*406c0*/  STL.64 [R1+0x7f8], R38 ;  /* 0x0007f82601007387 */ /* 0x0001e80000100a00 */
[----:B0-----:R-:W2:Y:S04]  /*406d0*/  LDL.LU.64 R38, [R1+0x2538] ;  /* 0x0025380001267983 */ /* 0x001ea80000300a00 */
[----:B------:R-:W3:Y:S04]  /*406e0*/  LDL.LU.64 R36, [R1+0x2530] ;  /* 0x0025300001247983 */ /* 0x000ee80000300a00 */
[----:B------:R0:W-:Y:S04]  /*406f0*/  STL.64 [R1+0x24e8], R42 ;  /* 0x0024e82a01007387 */ /* 0x0001e80000100a00 */
[----:B------:R-:W3:Y:S04]  /*40700*/  LDL.LU R40, [R1+0x290] ;  /* 0x0002900001287983 */ /* 0x000ee80000300800 */
[----:B------:R-:W3:Y:S04]  /*40710*/  LDL.LU R41, [R1+0x294] ;  /* 0x0002940001297983 */ /* 0x000ee80000300800 */
[----:B0-----:R-:W3:Y:S04]  /*40720*/  LDL.LU R42, [R1+0x298] ;  /* 0x00029800012a7983 */ /* 0x001ee80000300800 */
[----:B------:R-:W3:Y:S01]  /*40730*/  LDL.LU R43, [R1+0x29c] ;  /* 0x00029c00012b7983 */ /* 0x000ee20000300800 */
[----:B--2---:R-:W-:-:S15]  /*40740*/  HMMA.16816.F32 R32, R52, R38, R32 ;  /* 0x000000263420723c */ /* 0x004fde0000001820 */
[----:B------:R-:W-:-:S04]  /*40750*/  NOP ;  /* 0x0000000000007918 */ /* 0x000fc80000000000 */
[----:B------:R-:W-:Y:S04]  /*40760*/  STL.64 [R1+0x7e0], R32 ;  /* 0x0007e02001007387 */ /* 0x000fe80000100a00 */
[----:B------:R0:W-:Y:S04]  /*40770*/  STL.64 [R1+0x7e8], R34 ;  /* 0x0007e82201007387 */ /* 0x0001e80000100a00 */
[----:B0-----:R-:W4:Y:S04]  /*40780*/  LDL.LU.64 R34, [R1+0x2528] ;  /* 0x0025280001227983 */ /* 0x001f280000300a00 */
[----:B------:R-:W2:Y:S04]  /*40790*/  LDL.LU.64 R32, [R1+0x2520] ;  /* 0x0025200001207983 */ /* 0x000ea80000300a00 */
[----:B------:R-:W-:Y:S04]  /*407a0*/  STL.64 [R1+0x2458], R38 ;  /* 0x0024582601007387 */ /* 0x000fe80000100a00 */
[----:B---3--:R0:W-:Y:S04]  /*407b0*/  STL.64 [R1+0x2450], R36 ;  /* 0x0024502401007387 */ /* 0x0081e80000100a00 */
        /* <DEDUP_REMOVED lines=8> */
[----:B0-----:R-:W4:Y:S04]  /*40840*/  LDL.LU.64 R30, [R1+0x2518] ;  /* 0x00251800011e7983 */ /* 0x001f280000300a00 */
[----:B------:R-:W3:Y:S04]  /*40850*/  LDL.LU.64 R28, [R1+0x2510] ;  /* 0x00251000011c7983 */ /* 0x000ee80000300a00 */
[----:B------:R-:W-:Y:S04]  /*40860*/  STL.64 [R1+0x2468], R34 ;  /* 0x0024682201007387 */ /* 0x000fe80000100a00 */
[----:B--2---:R0:W-:Y:S04]  /*40870*/  STL.64 [R1+0x2460], R32 ;  /* 0x0024602001007387 */ /* 0x0041e80000100a00 */
[----:B0-----:R-:W2:Y:S04]  /*40880*/  LDL.LU R32, [R1+0x770] ;  /* 0x0007700001207983 */ /* 0x001ea80000300800 */
[----:B------:R-:W2:Y:S04]  /*40890*/  LDL.LU R33, [R1+0x774] ;  /* 0x0007740001217983 */ /* 0x000ea80000300800 */
[----:B------:R-:W2:Y:S04]  /*408a0*/  LDL.LU R34, [R1+0x778] ;  /* 0x0007780001227983 */ /* 0x000ea80000300800 */
[----:B------:R-:W2:Y:S01]  /*408b0*/  LDL.LU R35, [R1+0x77c] ;  /* 0x00077c0001237983 */ /* 0x000ea20000300800 */
[----:B----4-:R-:W-:-:S15]  /*408c0*/  HMMA.16816.F32 R24, R52, R30, R24 ;  /* 0x0000001e3418723c */ /* 0x010fde0000001818 */
        /* <DEDUP_REMOVED lines=17> */
[----:B------:R-:W-:Y:S04]  /*409e0*/  STL.64 [R1+0x2430], R26 ;  /* 0x0024301a01007387 */ /* 0x000fe80000100a00 */
[----:B--2---:R3:W-:Y:S02]  /*409f0*/  STL.64 [R1+0x2428], R24 ;  /* 0x0024281801007387 */ /* 0x0047e40000100a00 */
[C---:B---3--:R-:W-:Y:S02]  /*40a00*/  HMMA.16816.F32 R24, R52.reuse, R22, R28 ;  /* 0x000000163418723c */ /* 0x048fe4000000181c */
[----:B------:R-:W-:Y:S04]  /*40a10*/  STL.64 [R1+0x2420], R22 ;  /* 0x0024201601007387 */ /* 0x000fe80000100a00 */
[----:B----4-:R0:W-:Y:S02]  /*40a20*/  STL.64 [R1+0x2418], R20 ;  /* 0x0024181401007387 */ /* 0x0101e40000100a00 */
        /* <DEDUP_REMOVED lines=8> */
[----:B------:R-:W2:Y:S09]  /*40ab0*/  LDL.LU R36, [R1+0x1110] ;  /* 0x0011100001247983 */ /* 0x000eb20000300800 */
[----:B------:R-:W-:Y:S04]  /*40ac0*/  STL.64 [R1+0x780], R16 ;  /* 0x0007801001007387 */ /* 0x000fe80000100a00 */
[----:B------:R0:W-:Y:S04]  /*40ad0*/  STL.64 [R1+0x788], R18 ;  /* 0x0007881201007387 */ /* 0x0001e80000100a00 */
[----:B------:R-:W2:Y:S04]  /*40ae0*/  LDL.LU R37, [R1+0x1114] ;  /* 0x0011140001257983 */ /* 0x000ea80000300800 */
[----:B------:R-:W2:Y:S04]  /*40af0*/  LDL.LU R38, [R1+0x1118] ;  /* 0x0011180001267983 */ /* 0x000ea80000300800 */
[----:B------:R-:W2:Y:S04]  /*40b00*/  LDL.LU R39, [R1+0x111c] ;  /* 0x00111c0001277983 */ /* 0x000ea80000300800 */
[----:B------:R-:W2:Y:S04]  /*40b10*/  LDL.64 R46, [R1+0x138] ;  /* 0x00013800012e7983 */ /* 0x000ea80000100a00 */
[----:B------:R-:W-:Y:S04]  /*40b20*/  STL.64 [R1+0x23f8], R14 ;  /* 0x0023f80e01007387 */ /* 0x000fe80000100a00 */
[----:B------:R1:W-:Y:S01]  /*40b30*/  STL.64 [R1+0x23f0], R12 ;  /* 0x0023f00c01007387 */ /* 0x0003e20000100a00 */
[C---:B0-----:R-:W-:Y:S08]  /*40b40*/  HMMA.16816.F32 R16, R52.reuse, R6, R40 ;  /* 0x000000063410723c */ /* 0x041ff00000001828 */
[----:B-1----:R-:W-:Y:S01]  /*40b50*/  HMMA.16816.F32 R12, R52, R10, R32 ;  /* 0x0000000a340c723c */ /* 0x002fe20000001820 */
[----:B------:R-:W-:Y:S04]  /*40b60*/  STL [R1+0x2414], R10 ;  /* 0x0024140a01007387 */ /* 0x000fe80000100800 */
[----:B------:R-:W-:-:S14]  /*40b70*/  STL [R1+0x2410], R11 ;  /* 0x0024100b01007387 */ /* 0x000fdc0000100800 */
[----:B------:R0:W-:Y:S04]  /*40b80*/  STL.64 [R1+0x770], R12 ;  /* 0x0007700c01007387 */ /* 0x0001e80000100a00 */
[----:B------:R1:W-:Y:S04]  /*40b90*/  STL.64 [R1+0x778], R14 ;  /* 0x0007780e01007387 */ /* 0x0003e80000100a00 */
[----:B------:R-:W3:Y:S04]  /*40ba0*/  LDL.64 R42, [R1+0x128] ;  /* 0x00012800012a7983 */ /* 0x000ee80000100a00 */
[----:B0-----:R-:W4:Y:S04]  /*40bb0*/  LDL.LU R12, [R1+0x1080] ;  /* 0x00108000010c7983 */ /* 0x001f280000300800 */
[----:B------:R-:W-:Y:S04]  /*40bc0*/  STL.64 [R1+0x290], R16 ;  /* 0x0002901001007387 */ /* 0x000fe80000100a00 */
[----:B------:R0:W-:Y:S04]  /*40bd0*/  STL.64 [R1+0x298], R18 ;  /* 0x0002981201007387 */ /* 0x0001e80000100a00 */
[----:B------:R-:W4:Y:S04]  /*40be0*/  LDL.LU R13, [R1+0x1084] ;  /* 0x00108400010d7983 */ /* 0x000f280000300800 */
[----:B-1----:R-:W4:Y:S04]  /*40bf0*/  LDL.LU R14, [R1+0x1088] ;  /* 0x00108800010e7983 */ /* 0x002f280000300800 */
[----:B------:R-:W4:Y:S04]  /*40c00*/  LDL.LU R15, [R1+0x108c] ;  /* 0x00108c00010f7983 */ /* 0x000f280000300800 */
[----:B------:R-:W3:Y:S04]  /*40c10*/  LDL.LU R52, [R1+0x410] ;  /* 0x0004100001347983 */ /* 0x000ee80000300800 */
[----:B------:R-:W3:Y:S04]  /*40c20*/  LDL.LU R53, [R1+0x414] ;  /* 0x0004140001357983 */ /* 0x000ee80000300800 */
[----:B------:R-:W3:Y:S04]  /*40c30*/  LDL.LU R54, [R1+0x418] ;  /* 0x0004180001367983 */ /* 0x000ee80000300800 */
[----:B------:R-:W3:Y:S04]  /*40c40*/  LDL.LU R55, [R1+0x41c] ;  /* 0x00041c0001377983 */ /* 0x000ee80000300800 */
[----:B0-----:R-:W3:Y:S04]  /*40c50*/  LDL.64 R18, [R1+0x108] ;  /* 0x0001080001127983 */ /* 0x001ee80000100a00 */
        /* <DEDUP_REMOVED lines=9> */
[----:B------:R-:W3:Y:S04]  /*40cf0*/  LDL.64 R34, [R1+0xe8] ;  /* 0x0000e80001227983 */ /* 0x000ee80000100a00 */
[----:B------:R0:W-:Y:S04]  /*40d00*/  STL [R1+0x243c], R6 ;  /* 0x00243c0601007387 */ /* 0x0001e80000100800 */
[----:B------:R1:W-:Y:S04]  /*40d10*/  STL [R1+0x2438], R7 ;  /* 0x0024380701007387 */ /* 0x0003e80000100800 */
[----:B------:R-:W3:Y:S04]  /*40d20*/  LDL.LU R4, [R1+0x10c0] ;  /* 0x0010c00001047983 */ /* 0x000ee80000300800 */
[----:B------:R-:W3:Y:S04]  /*40d30*/  LDL.LU R5, [R1+0x10c4] ;  /* 0x0010c40001057983 */ /* 0x000ee80000300800 */
[----:B0-----:R-:W3:Y:S04]  /*40d40*/  LDL.LU R6, [R1+0x10c8] ;  /* 0x0010c80001067983 */ /* 0x001ee80000300800 */
[----:B-1----:R-:W3:Y:S01]  /*40d50*/  LDL.LU R7, [R1+0x10cc] ;  /* 0x0010cc0001077983 */ /* 0x002ee20000300800 */
[----:B--2---:R-:W-:Y:S01]  /*40d60*/  HMMA.16816.F32 R36, R48, R46, R36 ;  /* 0x0000002e3024723c */ /* 0x004fe20000001824 */
[----:B------:R-:W-:-:S02]  /*40d70*/  IMAD.MOV.U32 R10, RZ, RZ, R46 ;  /* 0x000000ffff0a7224 */ /* 0x000fc400078e002e */
[----:B------:R-:W-:-:S15]  /*40d80*/  IMAD.MOV.U32 R11, RZ, RZ, R47 ;  /* 0x000000ffff0b7224 */ /* 0x000fde00078e002f */
[----:B------:R-:W-:Y:S01]  /*40d90*/  NOP ;  /* 0x0000000000007918 */ /* 0x000fe20000000000 */
[----:B------:R0:W-:Y:S04]  /*40da0*/  STL.64 [R1+0x1110], R36 ;  /* 0x0011102401007387 */ /* 0x0001e80000100a00 */
[----:B------:R1:W-:Y:S01]  /*40db0*/  STL.64 [R1+0x1118], R38 ;  /* 0x0011182601007387 */ /* 0x0003e20000100a00 */
[----:B------:R-:W-:-:S03]  /*40dc0*/  IMAD.MOV.U32 R57, RZ, RZ, R36 ;  /* 0x000000ffff397224 */ /* 0x000fc600078e0024 */
[----:B0-----:R-:W2:Y:S04]  /*40dd0*/  LDL.LU R36, [R1+0x3e0] ;  /* 0x0003e00001247983 */ /* 0x001ea80000300800 */
[----:B------:R-:W2:Y:S04]  /*40de0*/  LDL.LU R37, [R1+0x3e4] ;  /* 0x0003e40001257983 */ /* 0x000ea80000300800 */
[----:B-1----:R-:W2:Y:S04]  /*40df0*/  LDL.LU R38, [R1+0x3e8] ;  /* 0x0003e80001267983 */ /* 0x002ea80000300800 */
[----:B------:R-:W2:Y:S04]  /*40e00*/  LDL.LU R39, [R1+0x3ec] ;  /* 0x0003ec0001277983 */ /* 0x000ea80000300800 */
[----:B------:R-:W2:Y:S04]  /*40e10*/  LDL.64 R46, [R1+0xd8] ;  /* 0x0000d800012e7983 */ /* 0x000ea80000100a00 */
[----:B------:R0:W-:Y:S04]  /*40e20*/  STL.64 [R1+0x2488], R58 ;  /* 0x0024883a01007387 */ /* 0x0001e80000100a00 */
[----:B------:R-:W-:Y:S04]  /*40e30*/  STL [R1+0x2480], R57 ;  /* 0x0024803901007387 */ /* 0x000fe80000100800 */
[----:B0-----:R-:W4:Y:S01]  /*40e40*/  LDL.64 R58, [R1+0x118] ;  /* 0x00011800013a7983 */ /* 0x001f220000100a00 */
[----:B---3--:R-:W-:-:S15]  /*40e50*/  HMMA.16816.F32 R4, R48, R42, R4 ;  /* 0x0000002a3004723c */ /* 0x008fde0000001804 */
[----:B------:R-:W-:-:S04]  /*40e60*/  NOP ;  /* 0x0000000000007918 */ /* 0x000fc80000000000 */
[----:B------:R-:W-:Y:S04]  /*40e70*/  STL.64 [R1+0x10c0], R4 ;  /* 0x0010c00401007387 */ /* 0x000fe80000100a00 */
[----:B------:R0:W-:Y:S02]  /*40e80*/  STL.64 [R1+0x10c8], R6 ;  /* 0x0010c80601007387 */ /* 0x0001e40000100a00 */
[----:B0-----:R-:W-:Y:S02]  /*40e90*/  IMAD.MOV.U32 R6, RZ, RZ, R42 ;  /* 0x000000ffff067224 */ /* 0x001fe400078e002a */
[----:B------:R-:W-:Y:S02]  /*40ea0*/  IMAD.MOV.U32 R7, RZ, RZ, R43 ;  /* 0x000000ffff077224 */ /* 0x000fe400078e002b */
[----:B------:R-:W3:Y:S01]  /*40eb0*/  LDL.LU.64 R42, [R1+0x24e8] ;  /* 0x0024e800012a7983 */ /* 0x000ee20000300a00 */
[----:B------:R-:W-:-:S02]  /*40ec0*/  IMAD.MOV.U32 R3, RZ, RZ, R19 ;  /* 0x000000ffff037224 */ /* 0x000fc400078e0013 */
[----:B------:R-:W-:Y:S02]  /*40ed0*/  IMAD.MOV.U32 R4, RZ, RZ, R18 ;  /* 0x000000ffff047224 */ /* 0x000fe400078e0012 */
[----:B------:R-:W-:Y:S02]  /*40ee0*/  IMAD.MOV.U32 R5, RZ, RZ, R27 ;  /* 0x000000ffff057224 */ /* 0x000fe400078e001b */
[----:B------:R-:W-:Y:S02]  /*40ef0*/  IMAD.MOV.U32 R40, RZ, RZ, R26 ;  /* 0x000000ffff287224 */ /* 0x000fe400078e001a */
[----:B------:R-:W-:Y:S02]  /*40f00*/  IMAD.MOV.U32 R8, RZ, RZ, R35 ;  /* 0x000000ffff087224 */ /* 0x000fe400078e0023 */
[----:B------:R-:W-:Y:S01]  /*40f10*/  IMAD.MOV.U32 R41, RZ, RZ, R34 ;  /* 0x000000ffff297224 */ /* 0x000fe200078e0022 */
[----:B----4-:R-:W-:-:S15]  /*40f20*/  HMMA.16816.F32 R12, R48, R58, R12 ;  /* 0x0000003a300c723c */ /* 0x010fde000000180c */
[----:B------:R-:W-:-:S04]  /*40f30*/  NOP ;  /* 0x0000000000007918 */ /* 0x000fc80000000000 */
[----:B------:R0:W-:Y:S04]  /*40f40*/  STL.64 [R1+0x1080], R12 ;  /* 0x0010800c01007387 */ /* 0x0001e80000100a00 */
[----:B------:R-:W-:Y:S01]  /*40f50*/  STL.64 [R1+0x1088], R14 ;  /* 0x0010880e01007387 */ /* 0x000fe20000100a00 */
[----:B0-----:R-:W-:Y:S02]  /*40f60*/  IMAD.MOV.U32 R13, RZ, RZ, R58 ;  /* 0x000000ffff0d7224 */ /* 0x001fe400078e003a */
[----:B------:R-:W-:-:S05]  /*40f70*/  IMAD.MOV.U32 R12, RZ, RZ, R59 ;  /* 0x000000ffff0c7224 */ /* 0x000fca00078e003b */
[----:B------:R0:W-:Y:S02]  /*40f80*/  STL.64 [R1+0x2490], R12 ;  /* 0x0024900c01007387 */ /* 0x0001e40000100a00 */
[----:B0-----:R-:W-:Y:S02]  /*40f90*/  HMMA.16816.F32 R12, R48, R18, R52 ;  /* 0x00000012300c723c */ /* 0x001fe40000001834 */
[----:B------:R-:W0:-:S15]  /*40fa0*/  LDSM.16.MT88.4 R52, [R9+UR5+0x5080] ;  /* 0x005080050934783b */ /* 0x000e1e0008004200 */
[----:B------:R-:W-:Y:S02]  /*40fb0*/  NOP ;  /* 0x0000000000007918 */ /* 0x000fe40000000000 */
[----:B------:R-:W-:Y:S04]  /*40fc0*/  STL.64 [R1+0x410], R12 ;  /* 0x0004100c01007387 */ /* 0x000fe80000100a00 */
[----:B------:R1:W-:Y:S02]  /*40fd0*/  STL.64 [R1+0x418], R14 ;  /* 0x0004180e01007387 */ /* 0x0003e40000100a00 */
[----:B-1----:R-:W-:Y:S02]  /*40fe0*/  HMMA.16816.F32 R12, R48, R26, R20 ;  /* 0x0000001a300c723c */ /* 0x002fe40000001814 */
[----:B------:R-:W-:Y:S04]  /*40ff0*/  STL [R1+0x2384], R3 ;  /* 0x0023840301007387 */ /* 0x000fe80000100800 */
[----:B------:R-:W-:-:S13]  /*41000*/  STL [R1+0x2380], R4 ;  /* 0x0023800401007387 */ /* 0x000fda0000100800 */
[----:B------:R-:W-:Y:S04]  /*41010*/  STL.64 [R1+0x400], R12 ;  /* 0x0004000c01007387 */ /* 0x000fe80000100a00 */
[----:B------:R-:W-:Y:S04]  /*41020*/  STL.64 [R1+0x408], R14 ;  /* 0x0004080e01007387 */ /* 0x000fe80000100a00 */
[----:B------:R-:W-:Y:S04]  /*41030*/  STL [R1+0x238c], R5 ;  /* 0x00238c0501007387 */ /* 0x000fe80000100800 */
[----:B------:R1:W-:Y:S02]  /*41040*/  STL.64 [R1+0x24d8], R6 ;  /* 0x0024d80601007387 */ /* 0x0003e40000100a00 */
[----:B-1----:R-:W-:Y:S02]  /*41050*/  HMMA.16816.F32 R4, R48, R34, R28 ;  /* 0x000000223004723c */ /* 0x002fe4000000181c */
[----:B------:R-:W-:-:S15]  /*41060*/  STL [R1+0x2388], R40 ;  /* 0x0023882801007387 */ /* 0x000fde0000100800 */
[----:B------:R-:W-:Y:S02]  /*41070*/  NOP ;  /* 0x0000000000007918 */ /* 0x000fe40000000000 */
[----:B------:R-:W-:Y:S04]  /*41080*/  STL.64 [R1+0x3f0], R4 ;  /* 0x0003f00401007387 */ /* 0x000fe80000100a00 */
[----:B------:R2:W-:Y:S02]  /*41090*/  STL.64 [R1+0x3f8], R6 ;  /* 0x0003f80601007387 */ /* 0x0005e40000100a00 */
[C---:B--2---:R-:W-:Y:S02]  /*410a0*/  HMMA.16816.F32 R4, R48.reuse, R46, R36 ;  /* 0x0000002e3004723c */ /* 0x044fe40000001824 */
[----:B------:R1:W-:Y:S04]  /*410b0*/  STL [R1+0x2394], R8 ;  /* 0x0023940801007387 */ /* 0x0003e80000100800 */
[----:B------:R2:W-:Y:S04]  /*410c0*/  STL.64 [R1+0x24e0], R10 ;  /* 0x0024e00a01007387 */ /* 0x0005e80000100a00 */
[----:B------:R-:W-:Y:S04]  /*410d0*/  STL [R1+0x2390], R41 ;  /* 0x0023902901007387 */ /* 0x000fe80000100800 */
[----:B---3--:R3:W-:Y:S04]  /*410e0*/  STL.64 [R1+0x24c0], R42 ;  /* 0x0024c02a01007387 */ /* 0x0087e80000100a00 */
[----:B0-----:R-:W-:Y:S04]  /*410f0*/  STL.64 [R1+0x23e8], R54 ;  /* 0x0023e83601007387 */ /* 0x001fe80000100a00 */
[----:B------:R-:W-:Y:S04]  /*41100*/  STL.64 [R1+0x23e0], R52 ;  /* 0x0023e03401007387 */ /* 0x000fe80000100a00 */
[----:B------:R-:W-:Y:S04]  /*41110*/  STL.64 [R1+0x3e0], R4 ;  /* 0x0003e00401007387 */ /* 0x000fe80000100a00 */
[----:B------:R0:W-:Y:S04]  /*41120*/  STL.64 [R1+0x3e8], R6 ;  /* 0x0003e80601007387 */ /* 0x0001e80000100a00 */
[----:B-1----:R-:W4:Y:S04]  /*41130*/  LDL.LU R8, [R1+0xd60] ;  /* 0x000d600001087983 */ /* 0x002f280000300800 */
[----:B------:R-:W4:Y:S04]  /*41140*/  LDL.LU R9, [R1+0xd64] ;  /* 0x000d640001097983 */ /* 0x000f280000300800 */
[----:B--2---:R-:W4:Y:S04]  /*41150*/  LDL.LU R10, [R1+0xd68] ;  /* 0x000d6800010a7983 */ /* 0x004f280000300800 */
[----:B------:R-:W4:Y:S04]  /*41160*/  LDL.LU R11, [R1+0xd6c] ;  /* 0x000d6c00010b7983 */ /* 0x000f280000300800 */
[----:B---3--:R-:W2:Y:S04]  /*41170*/  LDL.64 R42, [R1+0xb8] ;  /* 0x0000b800012a7983 */ /* 0x008ea80000100a00 */
[----:B0-----:R-:W4:Y:S04]  /*41180*/  LDL.64 R6, [R1+0xc8] ;  /* 0x0000c80001067983 */ /* 0x001f280000100a00 */
[----:B------:R-:W3:Y:S04]  /*41190*/  LDL.LU R52, [R1+0xd40] ;  /* 0x000d400001347983 */ /* 0x000ee80000300800 */
[----:B------:R-:W3:Y:S04]  /*411a0*/  LDL.LU R53, [R1+0xd44] ;  /* 0x000d440001357983 */ /* 0x000ee80000300800 */
[----:B------:R-:W2:Y:S04]  /*411b0*/  LDL.LU R54, [R1+0xd48] ;  /* 0x000d480001367983 */ /* 0x000ea80000300800 */
[----:B------:R-:W2:Y:S04]  /*411c0*/  LDL.LU R55, [R1+0xd4c] ;  /* 0x000d4c0001377983 */ /* 0x000ea80000300800 */
[----:B--2---:R-:W-:Y:S04]  /*411d0*/  STL.64 [R1+0x24d0], R54 ;  /* 0x0024d03601007387 */ /* 0x004fe80000100a00 */
[----:B---3--:R0:W-:Y:S04]  /*411e0*/  STL.64 [R1+0x24c8], R52 ;  /* 0x0024c83401007387 */ /* 0x0081e80000100a00 */
[----:B0-----:R-:W2:Y:S04]  /*411f0*/  LDL.LU R52, [R1+0xd50] ;  /* 0x000d500001347983 */ /* 0x001ea80000300800 */
[----:B------:R-:W2:Y:S04]  /*41200*/  LDL.LU R53, [R1+0xd54] ;  /* 0x000d540001357983 */ /* 0x000ea80000300800 */
[----:B------:R-:W2:Y:S04]  /*41210*/  LDL.LU R54, [R1+0xd58] ;  /* 0x000d580001367983 */ /* 0x000ea80000300800 */
[----:B------:R-:W2:Y:S04]  /*41220*/  LDL.LU R55, [R1+0xd5c] ;  /* 0x000d5c0001377983 */ /* 0x000ea80000300800 */
[----:B------:R-:W3:Y:S04]  /*41230*/  LDL.64 R14, [R1+0xa8] ;  /* 0x0000a800010e7983 */ /* 0x000ee80000100a00 */
[----:B------:R-:W3:Y:S04]  /*41240*/  LDL.LU R56, [R1+0xd30] ;  /* 0x000d300001387983 */ /* 0x000ee80000300800 */
[----:B------:R-:W3:Y:S04]  /*41250*/  LDL.LU R57, [R1+0xd34] ;  /* 0x000d340001397983 */ /* 0x000ee80000300800 */
[----:B------:R-:W3:Y:S04]  /*41260*/  LDL.LU R58, [R1+0xd38] ;  /* 0x000d3800013a7983 */ /* 0x000ee80000300800 */
[----:B------:R-:W3:Y:S01]  /*41270*/  LDL.LU R59, [R1+0xd3c] ;  /* 0x000d3c00013b7983 */ /* 0x000ee20000300800 */
[----:B----4-:R-:W-:Y:S03]  /*41280*/  HMMA.16816.F32 R8, R48, R6, R8 ;  /* 0x000000063008723c */ /* 0x010fe60000001808 */
[----:B------:R-:W4:Y:S04]  /*41290*/  LDL.64 R18, [R1+0x98] ;  /* 0x0000980001127983 */ /* 0x000f280000100a00 */
[----:B------:R-:W3:Y:S04]  /*412a0*/  LDL.LU R20, [R1+0xd20] ;  /* 0x000d200001147983 */ /* 0x000ee80000300800 */
[----:B------:R-:W3:Y:S04]  /*412b0*/  LDL.LU R21, [R1+0xd24] ;  /* 0x000d240001157983 */ /* 0x000ee80000300800 */
[----:B------:R-:W3:Y:S04]  /*412c0*/  LDL.LU R22, [R1+0xd28] ;  /* 0x000d280001167983 */ /* 0x000ee80000300800 */
[----:B------:R-:W3:Y:S04]  /*412d0*/  LDL.LU R23, [R1+0xd2c] ;  /* 0x000d2c0001177983 */ /* 0x000ee80000300800 */
[----:B------:R-:W4:Y:S04]  /*412e0*/  LDL.64 R26, [R1+0x88] ;  /* 0x00008800011a7983 */ /* 0x000f280000100a00 */
[----:B------:R-:W4:Y:S04]  /*412f0*/  LDL.LU R28, [R1+0xd10] ;  /* 0x000d1000011c7983 */ /* 0x000f280000300800 */
[----:B------:R-:W4:Y:S04]  /*41300*/  LDL.LU R29, [R1+0xd14] ;  /* 0x000d1400011d7983 */ /* 0x000f280000300800 */
[----:B------:R-:W4:Y:S04]  /*41310*/  LDL.LU R30, [R1+0xd18] ;  /* 0x000d1800011e7983 */ /* 0x000f280000300800 */
[----:B------:R-:W4:Y:S04]  /*41320*/  LDL.LU R31, [R1+0xd1c] ;  /* 0x000d1c00011f7983 */ /* 0x000f280000300800 */
[----:B------:R-:W4:Y:S01]  /*41330*/  LDL.64 R34, [R1+0x78] ;  /* 0x0000780001227983 */ /* 0x000f220000100a00 */
[----:B------:R-:W-:-:S03]  /*41340*/  IMAD.MOV.U32 R60, RZ, RZ, R47 ;  /* 0x000000ffff3c7224 */ /* 0x000fc600078e002f */
[----:B------:R-:W4:Y:S01]  /*41350*/  LDL.LU R36, [R1+0xd00] ;  /* 0x000d000001247983 */ /* 0x000f220000300800 */
[----:B------:R-:W-:-:S03]  /*41360*/  IMAD.MOV.U32 R61, RZ, RZ, R46 ;  /* 0x000000ffff3d7224 */ /* 0x000fc600078e002e */
[----:B------:R-:W4:Y:S04]  /*41370*/  LDL.LU R37, [R1+0xd04] ;  /* 0x000d040001257983 */ /* 0x000f280000300800 */
[----:B------:R-:W4:Y:S04]  /*41380*/  LDL.LU R38, [R1+0xd08] ;  /* 0x000d080001267983 */ /* 0x000f280000300800 */
[----:B------:R-:W4:Y:S04]  /*41390*/  LDL.LU R39, [R1+0xd0c] ;  /* 0x000d0c0001277983 */ /* 0x000f280000300800 */
[----:B------:R-:W4:Y:S04]  /*413a0*/  LDL.64 R46, [R1+0x68] ;  /* 0x00006800012e7983 */ /* 0x000f280000100a00 */
[----:B------:R-:W-:Y:S04]  /*413b0*/  STL [R1+0x239c], R60 ;  /* 0x00239c3c01007387 */ /* 0x000fe80000100800 */
[----:B------:R-:W-:Y:S01]  /*413c0*/  STL [R1+0x2398], R61 ;  /* 0x0023983d01007387 */ /* 0x000fe20000100800 */
[----:B------:R-:W-:-:S03]  /*413d0*/  IMAD.MOV.U32 R4, RZ, RZ, R7 ;  /* 0x000000ffff047224 */ /* 0x000fc600078e0007 */
[----:B------:R-:W-:Y:S01]  /*413e0*/  STL.64 [R1+0xd60], R8 ;  /* 0x000d600801007387 */ /* 0x000fe20000100a00 */
[----:B------:R-:W-:-:S03]  /*413f0*/  IMAD.MOV.U32 R3, RZ, RZ, R6 ;  /* 0x000000ffff037224 */ /* 0x000fc600078e0006 */
[----:B------:R0:W-:Y:S04]  /*41400*/  STL.64 [R1+0xd68], R10 ;  /* 0x000d680a01007387 */ /* 0x0001e80000100a00 */
[----:B0-----:R-:W4:Y:S04]  /*41410*/  LDL.LU.64 R10, [R1+0x24e0] ;  /* 0x0024e000010a7983 */ /* 0x001f280000300a00 */
[----:B------:R-:W4:Y:S04]  /*41420*/  LDL.LU.64 R6, [R1+0x24d8] ;  /* 0x0024d80001067983 */ /* 0x000f280000300a00 */
[----:B------:R-:W-:Y:S04]  /*41430*/  STL [R1+0x23a4], R4 ;  /* 0x0023a40401007387 */ /* 0x000fe80000100800 */
[----:B------:R-:W-:Y:S04]  /*41440*/  STL [R1+0x23a0], R3 ;  /* 0x0023a00301007387 */ /* 0x000fe80000100800 */
[----:B------:R-:W4:Y:S01]  /*41450*/  LDL R9, [R1+0x1e5c] ;  /* 0x001e5c0001097983 */ /* 0x000f220000100800 */
[----:B--2---:R-:W-:-:S15]  /*41460*/  HMMA.16816.F32 R52, R48, R42, R52 ;  /* 0x0000002a3034723c */ /* 0x004fde0000001834 */
[----:B------:R-:W-:-:S04]  /*41470*/  NOP ;  /* 0x0000000000007918 */ /* 0x000fc80000000000 */
[----:B------:R-:W-:Y:S04]  /*41480*/  STL.64 [R1+0xd50], R52 ;  /* 0x000d503401007387 */ /* 0x000fe80000100a00 */
[----:B------:R0:W-:Y:S04]  /*41490*/  STL.64 [R1+0xd58], R54 ;  /* 0x000d583601007387 */ /* 0x0001e80000100a00 */
[----:B0-----:R-:W2:Y:S04]  /*414a0*/  LDL.LU.64 R54, [R1+0x24d0] ;  /* 0x0024d00001367983 */ /* 0x001ea80000300a00 */
[----:B------:R-:W2:Y:S01]  /*414b0*/  LDL.LU.64 R52, [R1+0x24c8] ;  /* 0x0024c80001347983 */ /* 0x000ea20000300a00 */
[----:B---3--:R-:W-:-:S02]  /*414c0*/  IMAD.MOV.U32 R8, RZ, RZ, R14 ;  /* 0x000000ffff087224 */ /* 0x008fc400078e000e */
[----:B------:R-:W-:Y:S02]  /*414d0*/  IMAD.MOV.U32 R41, RZ, RZ, R15 ;  /* 0x000000ffff297224 */ /* 0x000fe400078e000f */
[----:B------:R-:W-:Y:S02]  /*414e0*/  IMAD.MOV.U32 R40, RZ, RZ, R43 ;  /* 0x000000ffff287224 */ /* 0x000fe400078e002b */
[----:B------:R-:W-:Y:S02]  /*414f0*/  IMAD.MOV.U32 R5, RZ, RZ, R42 ;  /* 0x000000ffff057224 */ /* 0x000fe400078e002a */
[----:B------:R-:W3:Y:S04]  /*41500*/  LDL.LU.64 R42, [R1+0x24c0] ;  /* 0x0024c000012a7983 */ /* 0x000ee80000300a00 */
[----:B------:R-:W-:Y:S04]  /*41510*/  STL [R1+0x23ac], R40 ;  /* 0x0023ac2801007387 */ /* 0x000fe80000100800 */
[----:B------:R0:W-:Y:S01]  /*41520*/  STL [R1+0x23a8], R5 ;  /* 0x0023a80501007387 */ /* 0x0001e20000100800 */
[----:B----4-:R-:W-:-:S02]  /*41530*/  IMAD.MOV.U32 R61, RZ, RZ, R19 ;  /* 0x000000ffff3d7224 */ /* 0x010fc400078e0013 */
[----:B------:R-:W-:Y:S02]  /*41540*/  IMAD.MOV.U32 R60, RZ, RZ, R18 ;  /* 0x000000ffff3c7224 */ /* 0x000fe400078e0012 */
[----:B------:R-:W-:Y:S02]  /*41550*/  IMAD.MOV.U32 R3, RZ, RZ, R27 ;  /* 0x000000ffff037224 */ /* 0x000fe400078e001b */
[----:B------:R-:W-:Y:S02]  /*41560*/  IMAD.MOV.U32 R4, RZ, RZ, R26 ;  /* 0x000000ffff047224 */ /* 0x000fe400078e001a */
[----:B0-----:R-:W-:Y:S02]  /*41570*/  IMAD.MOV.U32 R5, RZ, RZ, R35 ;  /* 0x000000ffff057224 */ /* 0x001fe400078e0023 */
[----:B------:R-:W-:Y:S01]  /*41580*/  IMAD.MOV.U32 R40, RZ, RZ, R34 ;  /* 0x000000ffff287224 */ /* 0x000fe200078e0022 */
[C---:B--2---:R-:W-:Y:S08]  /*41590*/  HMMA.16816.F32 R52, R48.reuse, R14, R52 ;  /* 0x0000000e3034723c */ /* 0x044ff00000001834 */
[C---:B------:R-:W-:Y:S11]  /*415a0*/  HMMA.16816.F32 R12, R48.reuse, R18, R56 ;  /* 0x00000012300c723c */ /* 0x040ff60000001838 */
[----:B------:R-:W-:Y:S04]  /*415b0*/  STL.64 [R1+0xd40], R52 ;  /* 0x000d403401007387 */ /* 0x000fe80000100a00 */
[----:B------:R-:W-:Y:S04]  /*415c0*/  STL.64 [R1+0xd48], R54 ;  /* 0x000d483601007387 */ /* 0x000fe80000100a00 */
[----:B------:R-:W-:Y:S04]  /*415d0*/  STL [R1+0x23b4], R41 ;  /* 0x0023b42901007387 */ /* 0x000fe80000100800 */
[----:B------:R-:W-:Y:S04]  /*415e0*/  STL [R1+0x23b0], R8 ;  /* 0x0023b00801007387 */ /* 0x000fe80000100800 */
[----:B------:R-:W-:Y:S04]  /*415f0*/  STL.64 [R1+0xd30], R12 ;  /* 0x000d300c01007387 */ /* 0x000fe80000100a00 */
[----:B------:R0:W-:Y:S02]  /*41600*/  STL.64 [R1+0xd38], R14 ;  /* 0x000d380e01007387 */ /* 0x0001e40000100a00 */
[----:B0-----:R-:W-:Y:S02]  /*41610*/  HMMA.16816.F32 R12, R48, R26, R20 ;  /* 0x0000001a300c723c */ /* 0x001fe40000001814 */
[----:B------:R-:W-:Y:S04]  /*41620*/  STL [R1+0x23bc], R61 ;  /* 0x0023bc3d01007387 */ /* 0x000fe80000100800 */
[----:B------:R-:W-:-:S13]  /*41630*/  STL [R1+0x23b8], R60 ;  /* 0x0023b83c01007387 */ /* 0x000fda0000100800 */
[----:B------:R-:W-:Y:S04]  /*41640*/  STL.64 [R1+0xd20], R12 ;  /* 0x000d200c01007387 */ /* 0x000fe80000100a00 */
[----:B------:R0:W-:Y:S02]  /*41650*/  STL.64 [R1+0xd28], R14 ;  /* 0x000d280e01007387 */ /* 0x0001e40000100a00 */
[----:B0-----:R-:W-:Y:S02]  /*41660*/  HMMA.16816.F32 R12, R48, R34, R28 ;  /* 0x00000022300c723c */ /* 0x001fe4000000181c */
[----:B------:R-:W-:Y:S04]  /*41670*/  STL [R1+0x23c4], R3 ;  /* 0x0023c40301007387 */ /* 0x000fe80000100800 */
[----:B------:R-:W-:-:S13]  /*41680*/  STL [R1+0x23c0], R4 ;  /* 0x0023c00401007387 */ /* 0x000fda0000100800 */
[----:B------:R-:W-:Y:S04]  /*41690*/  STL.64 [R1+0xd10], R12 ;  /* 0x000d100c01007387 */ /* 0x000fe80000100a00 */
[----:B------:R-:W-:Y:S04]  /*416a0*/  STL.64 [R1+0xd18], R14 ;  /* 0x000d180e01007387 */ /* 0x000fe80000100a00 */
[----:B------:R-:W-:Y:S04]  /*416b0*/  STL [R1+0x23cc], R5 ;  /* 0x0023cc0501007387 */ /* 0x000fe80000100800 */
[----:B------:R0:W-:Y:S02]  /*416c0*/  STL.64 [R1+0x24b8], R6 ;  /* 0x0024b80601007387 */ /* 0x0001e40000100a00 */
[----:B0-----:R-:W-:Y:S02]  /*416d0*/  HMMA.16816.F32 R4, R48, R46, R36 ;  /* 0x0000002e3004723c */ /* 0x001fe40000001824 */
[----:B------:R-:W-:-:S15]  /*416e0*/  STL [R1+0x23c8], R40 ;  /* 0x0023c82801007387 */ /* 0x000fde0000100800 */
[----:B------:R-:W-:Y:S02]  /*416f0*/  NOP ;  /* 0x0000000000007918 */ /* 0x000fe40000000000 */
[----:B------:R0:W-:Y:S04]  /*41700*/  STL.64 [R1+0xd00], R4 ;  /* 0x000d000401007387 */ /* 0x0001e80000100a00 */
[----:B------:R1:W-:Y:S04]  /*41710*/  STL.64 [R1+0xd08], R6 ;  /* 0x000d080601007387 */ /* 0x0003e80000100a00 */
[----:B------:R-:W2:Y:S04]  /*41720*/  LDL.LU R52, [R1+0xc90] ;  /* 0x000c900001347983 */ /* 0x000ea80000300800 */
[----:B------:R-:W2:Y:S04]  /*41730*/  LDL.LU R53, [R1+0xc94] ;  /* 0x000c940001357983 */ /* 0x000ea80000300800 */
[----:B------:R-:W4:Y:S04]  /*41740*/  LDL.LU R54, [R1+0xc98] ;  /* 0x000c980001367983 */ /* 0x000f280000300800 */
[----:B------:R-:W4:Y:S04]  /*41750*/  LDL.LU R55, [R1+0xc9c] ;  /* 0x000c9c0001377983 */ /* 0x000f280000300800 */
[----:B0-----:R-:W2:Y:S04]  /*41760*/  LDL.LU R4, [R1+0xcf0] ;  /* 0x000cf00001047983 */ /* 0x001ea80000300800 */
        /* <DEDUP_REMOVED lines=8> */
[----:B------:R-:W3:Y:S04]  /*417f0*/  LDL.64 R22, [R1+0x48] ;  /* 0x0000480001167983 */ /* 0x000ee80000100a00 */
[----:B----4-:R-:W-:Y:S04]  /*41800*/  STL.64 [R1+0x24a0], R54 ;  /* 0x0024a03601007387 */ /* 0x010fe80000100a00 */
[----:B--2---:R-:W-:Y:S04]  /*41810*/  STL.64 [R1+0x2498], R52 ;  /* 0x0024983401007387 */ /* 0x004fe80000100a00 */
[----:B------:R-:W2:Y:S04]  /*41820*/  LDL.LU R28, [R1+0xcb0] ;  /* 0x000cb000011c7983 */ /* 0x000ea80000300800 */
[----:B------:R-:W2:Y:S04]  /*41830*/  LDL.LU R29, [R1+0xcb4] ;  /* 0x000cb400011d7983 */ /* 0x000ea80000300800 */
[----:B------:R-:W4:Y:S04]  /*41840*/  LDL.LU R30, [R1+0xcb8] ;  /* 0x000cb800011e7983 */ /* 0x000f280000300800 */
[----:B------:R-:W4:Y:S01]  /*41850*/  LDL.LU R31, [R1+0xcbc] ;  /* 0x000cbc00011f7983 */ /* 0x000f220000300800 */
[C---:B---3--:R-:W-:Y:S03]  /*41860*/  HMMA.16816.F32 R4, R48.reuse, R26, R4 ;  /* 0x0000001a3004723c */ /* 0x048fe60000001804 */
[----:B----4-:R-:W-:Y:S04]  /*41870*/  STL.64 [R1+0x24b0], R30 ;  /* 0x0024b01e01007387 */ /* 0x010fe80000100a00 */
[----:B--2---:R0:W-:Y:S04]  /*41880*/  STL.64 [R1+0x24a8], R28 ;  /* 0x0024a81c01007387 */ /* 0x0041e80000100a00 */
[----:B0-----:R-:W2:Y:S04]  /*41890*/  LDL.LU R28, [R1+0xcd0] ;  /* 0x000cd000011c7983 */ /* 0x001ea80000300800 */
[----:B------:R-:W2:Y:S04]  /*418a0*/  LDL.LU R29, [R1+0xcd4] ;  /* 0x000cd400011d7983 */ /* 0x000ea80000300800 */
[----:B------:R-:W2:Y:S04]  /*418b0*/  LDL.LU R30, [R1+0xcd8] ;  /* 0x000cd800011e7983 */ /* 0x000ea80000300800 */
[----:B------:R-:W2:Y:S04]  /*418c0*/  LDL.LU R31, [R1+0xcdc] ;  /* 0x000cdc00011f7983 */ /* 0x000ea80000300800 */
[----:B------:R-:W2:Y:S04]  /*418d0*/  LDL.64 R54, [R1+0x38] ;  /* 0x0000380001367983 */ /* 0x000ea80000100a00 */
[----:B------:R-:W3:Y:S04]  /*418e0*/  LDL.LU R12, [R1+0xcc0] ;  /* 0x000cc000010c7983 */ /* 0x000ee80000300800 */
[----:B------:R-:W3:Y:S01]  /*418f0*/  LDL.LU R13, [R1+0xcc4] ;  /* 0x000cc400010d7983 */ /* 0x000ee20000300800 */
[----:B------:R-:W-:Y:S03]  /*41900*/  HMMA.16816.F32 R16, R48, R22, R16 ;  /* 0x000000163010723c */ /* 0x000fe60000001810 */
[----:B------:R-:W3:Y:S04]  /*41910*/  LDL.LU R14, [R1+0xcc8] ;  /* 0x000cc800010e7983 */ /* 0x000ee80000300800 */
[----:B------:R-:W3:Y:S04]  /*41920*/  LDL.LU R15, [R1+0xccc] ;  /* 0x000ccc00010f7983 */ /* 0x000ee80000300800 */
[----:B------:R-:W3:Y:S04]  /*41930*/  LDL.64 R58, [R1+0x28] ;  /* 0x00002800013a7983 */ /* 0x000ee80000100a00 */
[----:B------:R-:W4:Y:S01]  /*41940*/  LDL.64 R34, [R1+0x18] ;  /* 0x0000180001227983 */ /* 0x000f220000100a00 */
[----:B------:R-:W-:-:S03]  /*41950*/  IMAD.MOV.U32 R8, RZ, RZ, R47 ;  /* 0x000000ffff087224 */ /* 0x000fc600078e002f */
[----:B------:R-:W3:Y:S01]  /*41960*/  LDL.LU R36, [R1+0xca0] ;  /* 0x000ca00001247983 */ /* 0x000ee20000300800 */
[----:B------:R-:W-:-:S03]  /*41970*/  IMAD.MOV.U32 R41, RZ, RZ, R46 ;  /* 0x000000ffff297224 */ /* 0x000fc600078e002e */
[----:B------:R-:W3:Y:S04]  /*41980*/  LDL.LU R37, [R1+0xca4] ;  /* 0x000ca40001257983 */ /* 0x000ee80000300800 */
[----:B------:R-:W3:Y:S04]  /*41990*/  LDL.LU R38, [R1+0xca8] ;  /* 0x000ca80001267983 */ /* 0x000ee80000300800 */
[----:B------:R-:W3:Y:S04]  /*419a0*/  LDL.LU R39, [R1+0xcac] ;  /* 0x000cac0001277983 */ /* 0x000ee80000300800 */
[----:B------:R-:W4:Y:S04]  /*419b0*/  LDL.64 R46, [R1+0x8] ;  /* 0x00000800012e7983 */ /* 0x000f280000100a00 */
[----:B------:R-:W-:Y:S04]  /*419c0*/  STL [R1+0x23d4], R8 ;  /* 0x0023d40801007387 */ /* 0x000fe80000100800 */
[----:B------:R-:W-:Y:S04]  /*419d0*/  STL [R1+0x23d0], R41 ;  /* 0x0023d02901007387 */ /* 0x000fe80000100800 */
[----:B------:R-:W-:Y:S04]  /*419e0*/  STL.64 [R1+0xcf0], R4 ;  /* 0x000cf00401007387 */ /* 0x000fe80000100a00 */
[----:B------:R0:W-:Y:S01]  /*419f0*/  STL.64 [R1+0xcf8], R6 ;  /* 0x000cf80601007387 */ /* 0x0001e20000100a00 */
[----:B------:R-:W-:-:S02]  /*41a00*/  IMAD.MOV.U32 R61, RZ, RZ, R26 ;  /* 0x000000ffff3d7224 */ /* 0x000fc400078e001a */
[----:B------:R-:W-:Y:S01]  /*41a10*/  IMAD.MOV.U32 R60, RZ, RZ, R27 ;  /* 0x000000ffff3c7224 */ /* 0x000fe200078e001b */
[----:B0-----:R-:W4:Y:S04]  /*41a20*/  LDL.LU.64 R6, [R1+0x24b8] ;  /* 0x0024b80001067983 */ /* 0x001f280000300a00 */
[----:B------:R-:W4:Y:S04]  /*41a30*/  LDL.LU R24, [R1+0xc80] ;  /* 0x000c800001187983 */ /* 0x000f280000300800 */
[----:B------:R-:W4:Y:S04]  /*41a40*/  LDL.LU R25, [R1+0xc84] ;  /* 0x000c840001197983 */ /* 0x000f280000300800 */
[----:B------:R-:W4:Y:S04]  /*41a50*/  LDL.LU R26, [R1+0xc88] ;  /* 0x000c8800011a7983 */ /* 0x000f280000300800 */
[----:B------:R-:W4:Y:S04]  /*41a60*/  LDL.LU R27, [R1+0xc8c] ;  /* 0x000c8c00011b7983 */ /* 0x000f280000300800 */
        /* <DEDUP_REMOVED lines=9> */
[----:B------:R-:W4:Y:S04]  /*41b00*/  LDL.LU R20, [R1+0xc60] ;  /* 0x000c600001147983 */ /* 0x000f280000300800 */
[----:B------:R-:W4:Y:S04]  /*41b10*/  LDL.LU R21, [R1+0xc64] ;  /* 0x000c640001157983 */ /* 0x000f280000300800 */
[----:B------:R-:W4:Y:S04]  /*41b20*/  LDL.LU R22, [R1+0xc68] ;  /* 0x000c680001167983 */ /* 0x000f280000300800 */
[----:B------:R-:W4:Y:S01]  /*41b30*/  LDL.LU R23, [R1+0xc6c] ;  /* 0x000c6c0001177983 */ /* 0x000f220000300800 */
[----:B--2---:R-:W-:-:S15]  /*41b40*/  HMMA.16816.F32 R28, R48, R54, R28 ;  /* 0x00000036301c723c */ /* 0x004fde000000181c */
[----:B------:R-:W-:-:S04]  /*41b50*/  NOP ;  /* 0x0000000000007918 */ /* 0x000fc80000000000 */
[----:B------:R-:W-:Y:S04]  /*41b60*/  STL.64 [R1+0xcd0], R28 ;  /* 0x000cd01c01007387 */ /* 0x000fe80000100a00 */
[----:B------:R0:W-:Y:S04]  /*41b70*/  STL.64 [R1+0xcd8], R30 ;  /* 0x000cd81e01007387 */ /* 0x0001e80000100a00 */
[----:B0-----:R-:W2:Y:S04]  /*41b80*/  LDL.LU.64 R30, [R1+0x24b0] ;  /* 0x0024b000011e7983 */ /* 0x001ea80000300a00 */
[----:B------:R-:W2:Y:S01]  /*41b90*/  LDL.LU.64 R28, [R1+0x24a8] ;  /* 0x0024a800011c7983 */ /* 0x000ea20000300a00 */
[C---:B---3--:R-:W-:Y:S08]  /*41ba0*/  HMMA.16816.F32 R12, R48.reuse, R58, R12 ;  /* 0x0000003a300c723c */ /* 0x048ff0000000180c */
[----:B----4-:R-:W-:Y:S01]  /*41bb0*/  HMMA.16816.F32 R36, R48, R46, R36 ;  /* 0x0000002e3024723c */ /* 0x010fe20000001824 */
[----:B------:R-:W-:-:S02]  /*41bc0*/  IMAD.MOV.U32 R2, RZ, RZ, R54 ;  /* 0x000000ffff027224 */ /* 0x000fc400078e0036 */
[----:B------:R-:W-:Y:S02]  /*41bd0*/  IMAD.MOV.U32 R0, RZ, RZ, R55 ;  /* 0x000000ffff007224 */ /* 0x000fe400078e0037 */
[----:B------:R-:W3:Y:S04]  /*41be0*/  LDL.LU.64 R54, [R1+0x24a0] ;  /* 0x0024a00001367983 */ /* 0x000ee80000300a00 */
[----:B------:R-:W3:Y:S01]  /*41bf0*/  LDL.LU.64 R52, [R1+0x2498] ;  /* 0x0024980001347983 */ /* 0x000ee20000300a00 */
[----:B------:R-:W-:Y:S02]  /*41c00*/  IMAD.MOV.U32 R5, RZ, RZ, R58 ;  /* 0x000000ffff057224 */ /* 0x000fe400078e003a */
[----:B------:R-:W-:Y:S02]  /*41c10*/  IMAD.MOV.U32 R40, RZ, RZ, R59 ;  /* 0x000000ffff287224 */ /* 0x000fe400078e003b */
[----:B------:R-:W-:-:S02]  /*41c20*/  IMAD.MOV.U32 R8, RZ, RZ, R34 ;  /* 0x000000ffff087224 */ /* 0x000fc400078e0022 */
[----:B------:R-:W-:Y:S01]  /*41c30*/  IMAD.MOV.U32 R41, RZ, RZ, R35 ;  /* 0x000000ffff297224 */ /* 0x000fe200078e0023 */
[----:B------:R0:W-:Y:S04]  /*41c40*/  STL.64 [R1+0xcc0], R12 ;  /* 0x000cc00c01007387 */ /* 0x0001e80000100a00 */
[----:B------:R-:W-:Y:S04]  /*41c50*/  STL.64 [R1+0xcc8], R14 ;  /* 0x000cc80e01007387 */ /* 0x000fe80000100a00 */
[----:B0-----:R-:W4:Y:S04]  /*41c60*/  LDL.LU.64 R12, [R1+0x2490] ;  /* 0x00249000010c7983 */ /* 0x001f280000300a00 */
[----:B------:R-:W3:Y:S04]  /*41c70*/  LDL.LU.64 R58, [R1+0x2488] ;  /* 0x00248800013a7983 */ /* 0x000ee80000300a00 */
[----:B------:R-:W3:Y:S01]  /*41c80*/  LDL.LU R57, [R1+0x2480] ;  /* 0x0024800001397983 */ /* 0x000ee20000300800 */
        /* <DEDUP_REMOVED lines=15> */
[----:B------:R-:W4:Y:S01]  /*41d80*/  LDL.LU.64 R44, [R1+0x2440] ;  /* 0x00244000012c7983 */ /* 0x000f220000300a00 */
[----:B---3--:R-:W-:-:S15]  /*41d90*/  HMMA.16816.F32 R52, R48, R58, R52 ;  /* 0x0000003a3034723c */ /* 0x008fde0000001834 */
[----:B------:R-:W-:-:S04]  /*41da0*/  NOP ;  /* 0x0000000000007918 */ /* 0x000fc80000000000 */
[----:B------:R0:W-:Y:S04]  /*41db0*/  STL.64 [R1+0xc90], R52 ;  /* 0x000c903401007387 */ /* 0x0001e80000100a00 */
[----:B------:R1:W-:Y:S04]  /*41dc0*/  STL.64 [R1+0xc98], R54 ;  /* 0x000c983601007387 */ /* 0x0003e80000100a00 */
[----:B0-----:R-:W3:Y:S04]  /*41dd0*/  LDL.LU R52, [R1+0xc50] ;  /* 0x000c500001347983 */ /* 0x001ee80000300800 */
[----:B------:R-:W3:Y:S04]  /*41de0*/  LDL.LU R53, [R1+0xc54] ;  /* 0x000c540001357983 */ /* 0x000ee80000300800 */
[----:B-1----:R-:W3:Y:S04]  /*41df0*/  LDL.LU R54, [R1+0xc58] ;  /* 0x000c580001367983 */ /* 0x002ee80000300800 */
[----:B------:R-:W3:Y:S04]  /*41e00*/  LDL.LU R55, [R1+0xc5c] ;  /* 0x000c5c0001377983 */ /* 0x000ee80000300800 */
[----:B------:R-:W-:Y:S04]  /*41e10*/  STL.64 [R1+0x2230], R58 ;  /* 0x0022303a01007387 */ /* 0x000fe80000100a00 */
[----:B------:R-:W-:Y:S01]  /*41e20*/  STL [R1+0x2228], R57 ;  /* 0x0022283901007387 */ /* 0x000fe20000100800 */
[----:B--2---:R-:W-:Y:S03]  /*41e30*/  HMMA.16816.F32 R24, R48, R46, R24 ;  /* 0x0000002e3018723c */ /* 0x004fe60000001818 */
[----:B------:R-:W-:Y:S04]  /*41e40*/  STL.64 [R1+0x2240], R46 ;  /* 0x0022402e01007387 */ /* 0x000fe80000100a00 */
[----:B----4-:R-:W-:-:S12]  /*41e50*/  STL.64 [R1+0x2238], R44 ;  /* 0x0022382c01007387 */ /* 0x010fd80000100a00 */
[----:B------:R0:W-:Y:S04]  /*41e60*/  STL.64 [R1+0xc80], R24 ;  /* 0x000c801801007387 */ /* 0x0001e80000100a00 */
[----:B------:R1:W-:Y:S04]  /*41e70*/  STL.64 [R1+0xc88], R26 ;  /* 0x000c881a01007387 */ /* 0x0003e80000100a00 */
[----:B0-----:R-:W2:Y:S04]  /*41e80*/  LDL.LU R24, [R1+0xc40] ;  /* 0x000c400001187983 */ /* 0x001ea80000300800 */
[----:B------:R-:W2:Y:S04]  /*41e90*/  LDL.LU R25, [R1+0xc44] ;  /* 0x000c440001197983 */ /* 0x000ea80000300800 */
[----:B-1----:R-:W2:Y:S04]  /*41ea0*/  LDL.LU R26, [R1+0xc48] ;  /* 0x000c4800011a7983 */ /* 0x002ea80000300800 */
[----:B------:R-:W2:Y:S01]  /*41eb0*/  LDL.LU R27, [R1+0xc4c] ;  /* 0x000c4c00011b7983 */ /* 0x000ea20000300800 */
[----:B------:R-:W-:Y:S01]  /*41ec0*/  HMMA.16816.F32 R16, R48, R42, R16 ;  /* 0x0000002a3010723c */ /* 0x000fe20000001810 */
[----:B------:R-:W-:-:S02]  /*41ed0*/  IMAD.MOV.U32 R46, RZ, RZ, R13 ;  /* 0x000000ffff2e7224 */ /* 0x000fc400078e000d */
[----:B------:R-:W-:-:S05]  /*41ee0*/  IMAD.MOV.U32 R47, RZ, RZ, R12 ;  /* 0x000000ffff2f7224 */ /* 0x000fca00078e000c */
[C---:B------:R-:W-:Y:S01]  /*41ef0*/  HMMA.16816.F32 R12, R48.reuse, R38, R20 ;  /* 0x00000026300c723c */ /* 0x040fe20000001814 */
[----:B------:R-:W-:Y:S07]  /*41f00*/  STL.64 [R1+0x2220], R42 ;  /* 0x0022202a01007387 */ /* 0x000fee0000100a00 */
[----:B---3--:R-:W-:Y:S03]  /*41f10*/  HMMA.16816.F32 R52, R48, R34, R52 ;  /* 0x000000223034723c */ /* 0x008fe60000001834 */
[----:B------:R0:W-:Y:S04]  /*41f20*/  STL.64 [R1+0xc70], R16 ;  /* 0x000c701001007387 */ /* 0x0001e80000100a00 */
[----:B------:R1:W-:Y:S04]  /*41f30*/  STL.64 [R1+0xc78], R18 ;  /* 0x000c781201007387 */ /* 0x0003e80000100a00 */
[----:B------:R-:W3:Y:S04]  /*41f40*/  LDL.LU R20, [R1+0xc30] ;  /* 0x000c300001147983 */ /* 0x000ee80000300800 */
[----:B------:R4:W-:Y:S04]  /*41f50*/  STL.64 [R1+0xc60], R12 ;  /* 0x000c600c01007387 */ /* 0x0009e80000100a00 */
[----:B------:R0:W-:Y:S04]  /*41f60*/  STL.64 [R1+0xc68], R14 ;  /* 0x000c680e01007387 */ /* 0x0001e80000100a00 */
[----:B------:R-:W3:Y:S04]  /*41f70*/  LDL.LU R21, [R1+0xc34] ;  /* 0x000c340001157983 */ /* 0x000ee80000300800 */
[----:B------:R-:W3:Y:S04]  /*41f80*/  LDL.LU R22, [R1+0xc38] ;  /* 0x000c380001167983 */ /* 0x000ee80000300800 */
[----:B------:R-:W3:Y:S04]  /*41f90*/  LDL.LU R23, [R1+0xc3c] ;  /* 0x000c3c0001177983 */ /* 0x000ee80000300800 */
[----:B0-----:R-:W3:Y:S04]  /*41fa0*/  LDL.LU R16, [R1+0xc20] ;  /* 0x000c200001107983 */ /* 0x001ee80000300800 */
[----:B------:R-:W3:Y:S04]  /*41fb0*/  LDL.LU R17, [R1+0xc24] ;  /* 0x000c240001117983 */ /* 0x000ee80000300800 */
[----:B-1----:R-:W3:Y:S04]  /*41fc0*/  LDL.LU R18, [R1+0xc28] ;  /* 0x000c280001127983 */ /* 0x002ee80000300800 */
[----:B------:R-:W3:Y:S04]  /*41fd0*/  LDL.LU R19, [R1+0xc2c] ;  /* 0x000c2c0001137983 */ /* 0x000ee80000300800 */
[----:B----4-:R-:W4:Y:S04]  /*41fe0*/  LDL.LU R12, [R1+0xc10] ;  /* 0x000c1000010c7983 */ /* 0x010f280000300800 */
[----:B------:R-:W4:Y:S04]  /*41ff0*/  LDL.LU R13, [R1+0xc14] ;  /* 0x000c1400010d7983 */ /* 0x000f280000300800 */
[----:B------:R-:W4:Y:S04]  /*42000*/  LDL.LU R14, [R1+0xc18] ;  /* 0x000c1800010e7983 */ /* 0x000f280000300800 */
[----:B------:R-:W4:Y:S04]  /*42010*/  LDL.LU R15, [R1+0xc1c] ;  /* 0x000c1c00010f7983 */ /* 0x000f280000300800 */
[----:B------:R-:W-:Y:S04]  /*42020*/  STL.64 [R1+0x2218], R38 ;  /* 0x0022182601007387 */ /* 0x000fe80000100a00 */
[----:B------:R0:W-:Y:S04]  /*42030*/  STL.64 [R1+0x2210], R36 ;  /* 0x0022102401007387 */ /* 0x0001e80000100a00 */
[----:B0-----:R-:W3:Y:S04]  /*42040*/  LDL.LU R36, [R1+0x260] ;  /* 0x0002600001247983 */ /* 0x001ee80000300800 */
[----:B------:R-:W3:Y:S04]  /*42050*/  LDL.LU R37, [R1+0x264] ;  /* 0x0002640001257983 */ /* 0x000ee80000300800 */
[----:B------:R-:W3:Y:S04]  /*42060*/  LDL.LU R38, [R1+0x268] ;  /* 0x0002680001267983 */ /* 0x000ee80000300800 */
[----:B------:R-:W3:Y:S04]  /*42070*/  LDL.LU R39, [R1+0x26c] ;  /* 0x00026c0001277983 */ /* 0x000ee80000300800 */
[----:B------:R0:W-:Y:S04]  /*42080*/  STL.64 [R1+0xc50], R52 ;  /* 0x000c503401007387 */ /* 0x0001e80000100a00 */
[----:B------:R1:W-:Y:S04]  /*42090*/  STL.64 [R1+0xc58], R54 ;  /* 0x000c583601007387 */ /* 0x0003e80000100a00 */
[----:B0-----:R-:W3:Y:S04]  /*420a0*/  LDL.LU R52, [R1+0xc00] ;  /* 0x000c000001347983 */ /* 0x001ee80000300800 */
[----:B------:R-:W3:Y:S04]  /*420b0*/  LDL.LU R53, [R1+0xc04] ;  /* 0x000c040001357983 */ /* 0x000ee80000300800 */
[----:B-1----:R-:W3:Y:S04]  /*420c0*/  LDL.LU R54, [R1+0xc08] ;  /* 0x000c080001367983 */ /* 0x002ee80000300800 */
[----:B------:R-:W3:Y:S04]  /*420d0*/  LDL.LU R55, [R1+0xc0c] ;  /* 0x000c0c0001377983 */ /* 0x000ee80000300800 */
[----:B------:R0:W-:Y:S04]  /*420e0*/  STL.64 [R1+0x2208], R34 ;  /* 0x0022082201007387 */ /* 0x0001e80000100a00 */
[----:B------:R-:W-:Y:S01]  /*420f0*/  STL.64 [R1+0x2200], R32 ;  /* 0x0022002001007387 */ /* 0x000fe20000100a00 */
        /* <DEDUP_REMOVED lines=8> */
[----:B0-----:R-:W3:Y:S04]  /*42180*/  LDL.LU.64 R26, [R1+0x2430] ;  /* 0x00243000011a7983 */ /* 0x001ee80000300a00 */
[----:B------:R-:W2:Y:S04]  /*42190*/  LDL.LU.64 R24, [R1+0x2428] ;  /* 0x0024280001187983 */ /* 0x000ea80000300a00 */
[----:B------:R-:W-:Y:S04]  /*421a0*/  STL.64 [R1+0x21f8], R30 ;  /* 0x0021f81e01007387 */ /* 0x000fe80000100a00 */
[----:B------:R0:W-:Y:S04]  /*421b0*/  STL.64 [R1+0x21f0], R28 ;  /* 0x0021f01c01007387 */ /* 0x0001e80000100a00 */
[----:B0-----:R-:W2:Y:S04]  /*421c0*/  LDL.LU R28, [R1+0x270] ;  /* 0x00027000011c7983 */ /* 0x001ea80000300800 */
[----:B------:R-:W2:Y:S04]  /*421d0*/  LDL.LU R29, [R1+0x274] ;  /* 0x00027400011d7983 */ /* 0x000ea80000300800 */
[----:B------:R-:W2:Y:S04]  /*421e0*/  LDL.LU R30, [R1+0x278] ;  /* 0x00027800011e7983 */ /* 0x000ea80000300800 */
[----:B------:R-:W2:Y:S01]  /*421f0*/  LDL.LU R31, [R1+0x27c] ;  /* 0x00027c00011f7983 */ /* 0x000ea20000300800 */
[----:B---3--:R-:W-:-:S15]  /*42200*/  HMMA.16816.F32 R20, R48, R26, R20 ;  /* 0x0000001a3014723c */ /* 0x008fde0000001814 */
[----:B------:R-:W-:-:S04]  /*42210*/  NOP ;  /* 0x0000000000007918 */ /* 0x000fc80000000000 */
[----:B------:R-:W-:Y:S04]  /*42220*/  STL.64 [R1+0xc30], R20 ;  /* 0x000c301401007387 */ /* 0x000fe80000100a00 */
[----:B------:R0:W-:Y:S04]  /*42230*/  STL.64 [R1+0xc38], R22 ;  /* 0x000c381601007387 */ /* 0x0001e80000100a00 */
[----:B0-----:R-:W3:Y:S04]  /*42240*/  LDL.LU.64 R22, [R1+0x2420] ;  /* 0x0024200001167983 */ /* 0x001ee80000300a00 */
[----:B------:R-:W4:Y:S04]  /*42250*/  LDL.LU.64 R20, [R1+0x2418] ;  /* 0x0024180001147983 */ /* 0x000f280000300a00 */
[----:B------:R0:W-:Y:S04]  /*42260*/  STL.64 [R1+0x21e8], R26 ;  /* 0x0021e81a01007387 */ /* 0x0001e80000100a00 */
[----:B--2---:R-:W-:Y:S01]  /*42270*/  STL.64 [R1+0x21e0], R24 ;  /* 0x0021e01801007387 */ /* 0x004fe20000100a00 */
[----:B0-----:R-:W-:-:S02]  /*42280*/  IMAD.MOV.U32 R26, RZ, RZ, R10 ;  /* 0x000000ffff1a7224 */ /* 0x001fc400078e000a */
[----:B------:R-:W-:Y:S01]  /*42290*/  IMAD.MOV.U32 R27, RZ, RZ, R11 ;  /* 0x000000ffff1b7224 */ /* 0x000fe200078e000b */
[----:B------:R-:W2:Y:S04]  /*422a0*/  LDL.LU R10, [R1+0x2414] ;  /* 0x00241400010a7983 */ /* 0x000ea80000300800 */
[----:B------:R-:W2:Y:S01]  /*422b0*/  LDL.LU R11, [R1+0x2410] ;  /* 0x00241000010b7983 */ /* 0x000ea20000300800 */
        /* <DEDUP_REMOVED lines=19> */
[----:B--2---:R0:W-:Y:S04]  /*423f0*/  STL.64 [R1+0x2258], R16 ;  /* 0x0022581001007387 */ /* 0x0041e80000100a00 */
        /* <DEDUP_REMOVED lines=9> */
[----:B------:R-:W3:Y:S04]  /*42490*/  LDL.LU.64 R52, [R1+0x23e0] ;  /* 0x0023e00001347983 */ /* 0x000ee80000300a00 */
[----:B------:R-:W-:Y:S04]  /*424a0*/  STL.64 [R1+0x2270], R14 ;  /* 0x0022700e01007387 */ /* 0x000fe80000100a00 */
[----:B----4-:R0:W-:Y:S04]  /*424b0*/  STL.64 [R1+0x2268], R12 ;  /* 0x0022680c01007387 */ /* 0x0101e80000100a00 */
[----:B0-----:R-:W4:Y:S04]  /*424c0*/  LDL.LU R12, [R1+0xbf0] ;  /* 0x000bf000010c7983 */ /* 0x001f280000300800 */
[----:B------:R-:W4:Y:S04]  /*424d0*/  LDL.LU R13, [R1+0xbf4] ;  /* 0x000bf400010d7983 */ /* 0x000f280000300800 */
[----:B------:R-:W4:Y:S04]  /*424e0*/  LDL.LU R14, [R1+0xbf8] ;  /* 0x000bf800010e7983 */ /* 0x000f280000300800 */
[----:B------:R-:W4:Y:S04]  /*424f0*/  LDL.LU R15, [R1+0xbfc] ;  /* 0x000bfc00010f7983 */ /* 0x000f280000300800 */
[----:B------:R-:W-:Y:S04]  /*42500*/  STL.64 [R1+0x2350], R10 ;  /* 0x0023500a01007387 */ /* 0x000fe80000100a00 */
[----:B------:R-:W-:Y:S01]  /*42510*/  STL [R1+0x2348], R9 ;  /* 0x0023480901007387 */ /* 0x000fe20000100800 */
[----:B----4-:R-:W-:Y:S08]  /*42520*/  HMMA.16816.F32 R12, R48, R10, R12 ;  /* 0x0000000a300c723c */ /* 0x010ff0000000180c */
[----:B---3--:R-:W-:Y:S11]  /*42530*/  HMMA.16816.F32 R20, R52, R26, R20 ;  /* 0x0000001a3414723c */ /* 0x008ff60000001814 */
[----:B------:R-:W-:Y:S04]  /*42540*/  STL.64 [R1+0xbf0], R12 ;  /* 0x000bf00c01007387 */ /* 0x000fe80000100a00 */
[----:B------:R2:W-:Y:S02]  /*42550*/  STL.64 [R1+0xbf8], R14 ;  /* 0x000bf80e01007387 */ /* 0x0005e40000100a00 */
[----:B--2---:R-:W-:Y:S02]  /*42560*/  HMMA.16816.F32 R12, R48, R6, R16 ;  /* 0x00000006300c723c */ /* 0x004fe40000001810 */
[----:B------:R-:W-:Y:S06]  /*42570*/  STL.64 [R1+0x2278], R6 ;  /* 0x0022780601007387 */ /* 0x000fec0000100a00 */
[C---:B------:R-:W-:Y:S11]  /*42580*/  HMMA.16816.F32 R16, R52.reuse, R34, R28 ;  /* 0x000000223410723c */ /* 0x040ff6000000181c */
[----:B------:R-:W-:Y:S04]  /*42590*/  STL.64 [R1+0x3d0], R12 ;  /* 0x0003d00c01007387 */ /* 0x000fe80000100a00 */
[----:B------:R0:W-:Y:S02]  /*425a0*/  STL.64 [R1+0x3d8], R14 ;  /* 0x0003d80e01007387 */ /* 0x0001e40000100a00 */
[----:B0-----:R-:W-:Y:S02]  /*425b0*/  HMMA.16816.F32 R12, R52, R46, R36 ;  /* 0x0000002e340c723c */ /* 0x001fe40000001824 */
[----:B------:R-:W-:Y:S04]  /*425c0*/  STL.64 [R1+0x280], R20 ;  /* 0x0002801401007387 */ /* 0x000fe80000100a00 */
[----:B------:R-:W-:Y:S01]  /*425d0*/  STL.64 [R1+0x288], R22 ;  /* 0x0002881601007387 */ /* 0x000fe20000100a00 */
[----:B------:R-:W-:-:S03]  /*425e0*/  IMAD.MOV.U32 R26, RZ, RZ, R61 ;  /* 0x000000ffff1a7224 */ /* 0x000fc600078e003d */
[----:B------:R0:W-:Y:S01]  /*425f0*/  STL.64 [R1+0x270], R16 ;  /* 0x0002701001007387 */ /* 0x0001e20000100a00 */
[----:B------:R-:W-:-:S03]  /*42600*/  IMAD.MOV.U32 R27, RZ, RZ, R56 ;  /* 0x000000ffff1b7224 */ /* 0x000fc600078e0038 */
[----:B------:R1:W-:Y:S04]  /*42610*/  STL.64 [R1+0x278], R18 ;  /* 0x0002781201007387 */ /* 0x0003e80000100a00 */
[----:B------:R-:W2:Y:S04]  /*42620*/  LDL.LU R61, [R1+0x23d8] ;  /* 0x0023d800013d7983 */ /* 0x000ea80000300800 */
[----:B------:R-:W-:Y:S04]  /*42630*/  STL.64 [R1+0x260], R12 ;  /* 0x0002600c01007387 */ /* 0x000fe80000100a00 */
[----:B------:R-:W-:Y:S04]  /*42640*/  STL.64 [R1+0x268], R14 ;  /* 0x0002680e01007387 */ /* 0x000fe80000100a00 */
[----:B------:R3:W-:Y:S04]  /*42650*/  STL.64 [R1+0x2280], R26 ;  /* 0x0022801a01007387 */ /* 0x0007e80000100a00 */
[----:B------:R-:W4:Y:S04]  /*42660*/  LDL.LU R56, [R1+0x6a0] ;  /* 0x0006a00001387983 */ /* 0x000f280000300800 */
[----:B------:R-:W4:Y:S04]  /*42670*/  LDL.LU R57, [R1+0x6a4] ;  /* 0x0006a40001397983 */ /* 0x000f280000300800 */
[----:B------:R-:W2:Y:S04]  /*42680*/  LDL.LU R58, [R1+0x6a8] ;  /* 0x0006a800013a7983 */ /* 0x000ea80000300800 */
[----:B------:R-:W2:Y:S01]  /*42690*/  LDL.LU R59, [R1+0x6ac] ;  /* 0x0006ac00013b7983 */ /* 0x000ea20000300800 */
[----:B------:R-:W-:-:S02]  /*426a0*/  IMAD.MOV.U32 R46, RZ, RZ, R8 ;  /* 0x000000ffff2e7224 */ /* 0x000fc400078e0008 */
[----:B------:R-:W-:Y:S02]  /*426b0*/  IMAD.MOV.U32 R47, RZ, RZ, R41 ;  /* 0x000000ffff2f7224 */ /* 0x000fe400078e0029 */
[----:B------:R-:W-:Y:S02]  /*426c0*/  IMAD.MOV.U32 R34, RZ, RZ, R5 ;  /* 0x000000ffff227224 */ /* 0x000fe400078e0005 */
[----:B------:R-:W-:Y:S01]  /*426d0*/  IMAD.MOV.U32 R35, RZ, RZ, R40 ;  /* 0x000000ffff237224 */ /* 0x000fe200078e0028 */
[----:B--2---:R2:W-:Y:S04]  /*426e0*/  STL.64 [R1+0x2290], R58 ;  /* 0x0022903a01007387 */ /* 0x0045e80000100a00 */
[----:B----4-:R-:W-:Y:S04]  /*426f0*/  STL.64 [R1+0x2288], R56 ;  /* 0x0022883801007387 */ /* 0x010fe80000100a00 */
[----:B------:R-:W4:Y:S04]  /*42700*/  LDL.LU R8, [R1+0x23d4] ;  /* 0x0023d40001087983 */ /* 0x000f280000300800 */
[----:B------:R-:W2:Y:S04]  /*42710*/  LDL.LU R41, [R1+0x23d0] ;  /* 0x0023d00001297983 */ /* 0x000ea80000300800 */
[----:B------:R-:W-:Y:S04]  /*42720*/  STL.64 [R1+0x2298], R46 ;  /* 0x0022982e01007387 */ /* 0x000fe80000100a00 */
[----:B------:R-:W2:Y:S04]  /*42730*/  LDL.LU R5, [R1+0x23cc] ;  /* 0x0023cc0001057983 */ /* 0x000ea80000300800 */
[----:B------:R-:W2:Y:S04]  /*42740*/  LDL.LU R40, [R1+0x23c8] ;  /* 0x0023c80001287983 */ /* 0x000ea80000300800 */
[----:B------:R1:W-:Y:S04]  /*42750*/  STL.64 [R1+0x22a0], R34 ;  /* 0x0022a02201007387 */ /* 0x0003e80000100a00 */
[----:B0-----:R-:W2:Y:S04]  /*42760*/  LDL.LU R16, [R1+0x6c0] ;  /* 0x0006c00001107983 */ /* 0x001ea80000300800 */
[----:B------:R-:W2:Y:S04]  /*42770*/  LDL.LU R17, [R1+0x6c4] ;  /* 0x0006c40001117983 */ /* 0x000ea80000300800 */
[----:B-1----:R-:W2:Y:S04]  /*42780*/  LDL.LU R18, [R1+0x6c8] ;  /* 0x0006c80001127983 */ /* 0x002ea80000300800 */
[----:B------:R-:W2:Y:S01]  /*42790*/  LDL.LU R19, [R1+0x6cc] ;  /* 0x0006cc0001137983 */ /* 0x000ea20000300800 */
[----:B------:R-:W-:-:S02]  /*427a0*/  IMAD.MOV.U32 R38, RZ, RZ, R3 ;  /* 0x000000ffff267224 */ /* 0x000fc400078e0003 */
[----:B------:R-:W-:Y:S01]  /*427b0*/  IMAD.MOV.U32 R39, RZ, RZ, R4 ;  /* 0x000000ffff277224 */ /* 0x000fe200078e0004 */
[----:B--2---:R-:W-:Y:S04]  /*427c0*/  STL.64 [R1+0x22b0], R18 ;  /* 0x0022b01201007387 */ /* 0x004fe80000100a00 */
[----:B------:R-:W-:Y:S04]  /*427d0*/  STL.64 [R1+0x22a8], R16 ;  /* 0x0022a81001007387 */ /* 0x000fe80000100a00 */
[----:B------:R-:W2:Y:S04]  /*427e0*/  LDL.LU R3, [R1+0x23c4] ;  /* 0x0023c40001037983 */ /* 0x000ea80000300800 */
[----:B------:R-:W2:Y:S04]  /*427f0*/  LDL.LU R4, [R1+0x23c0] ;  /* 0x0023c00001047983 */ /* 0x000ea80000300800 */
[----:B------:R0:W-:Y:S04]  /*42800*/  STL.64 [R1+0x22b8], R38 ;  /* 0x0022b82601007387 */ /* 0x0001e80000100a00 */
[----:B------:R-:W2:Y:S04]  /*42810*/  LDL.LU R24, [R1+0x6e0] ;  /* 0x0006e00001187983 */ /* 0x000ea80000300800 */
[----:B------:R-:W2:Y:S04]  /*42820*/  LDL.LU R25, [R1+0x6e4] ;  /* 0x0006e40001197983 */ /* 0x000ea80000300800 */
[----:B---3--:R-:W3:Y:S04]  /*42830*/  LDL.LU R26, [R1+0x6e8] ;  /* 0x0006e800011a7983 */ /* 0x008ee80000300800 */
[----:B------:R-:W3:Y:S01]  /*42840*/  LDL.LU R27, [R1+0x6ec] ;  /* 0x0006ec00011b7983 */ /* 0x000ee20000300800 */
[----:B------:R-:W-:-:S02]  /*42850*/  IMAD.MOV.U32 R58, RZ, RZ, R61 ;  /* 0x000000ffff3a7224 */ /* 0x000fc400078e003d */
[----:B------:R-:W-:Y:S02]  /*42860*/  IMAD.MOV.U32 R59, RZ, RZ, R60 ;  /* 0x000000ffff3b7224 */ /* 0x000fe400078e003c */
[----:B------:R-:W-:Y:S02]  /*42870*/  IMAD.MOV.U32 R34, RZ, RZ, R41 ;  /* 0x000000ffff227224 */ /* 0x000fe400078e0029 */
[----:B----4-:R-:W-:Y:S02]  /*42880*/  IMAD.MOV.U32 R35, RZ, RZ, R8 ;  /* 0x000000ffff237224 */ /* 0x010fe400078e0008 */
[----:B------:R-:W-:Y:S02]  /*42890*/  IMAD.MOV.U32 R42, RZ, RZ, R40 ;  /* 0x000000ffff2a7224 */ /* 0x000fe400078e0028 */
[----:B------:R-:W-:Y:S01]  /*428a0*/  IMAD.MOV.U32 R43, RZ, RZ, R5 ;  /* 0x000000ffff2b7224 */ /* 0x000fe200078e0005 */
[----:B---3--:R1:W-:Y:S04]  /*428b0*/  STL.64 [R1+0x22c8], R26 ;  /* 0x0022c81a01007387 */ /* 0x0083e80000100a00 */
[----:B--2---:R-:W-:Y:S04]  /*428c0*/  STL.64 [R1+0x22c0], R24 ;  /* 0x0022c01801007387 */ /* 0x004fe80000100a00 */
        /* <DEDUP_REMOVED lines=22> */
[----:B----4-:R-:W4:Y:S04]  /*42a30*/  LDL.LU R58, [R1+0x728] ;  /* 0x00072800013a7983 */ /* 0x010f280000300800 */
[----:B------:R-:W4:Y:S01]  /*42a40*/  LDL.LU R59, [R1+0x72c] ;  /* 0x00072c00013b7983 */ /* 0x000f220000300800 */
[----:B---3--:R-:W-:-:S02]  /*42a50*/  IMAD.MOV.U32 R34, RZ, RZ, R60 ;  /* 0x000000ffff227224 */ /* 0x008fc400078e003c */
[----:B------:R-:W-:Y:S02]  /*42a60*/  IMAD.MOV.U32 R35, RZ, RZ, R61 ;  /* 0x000000ffff237224 */ /* 0x000fe400078e003d */
[----:B0-----:R-:W-:Y:S02]  /*42a70*/  IMAD.MOV.U32 R38, RZ, RZ, R8 ;  /* 0x000000ffff267224 */ /* 0x001fe400078e0008 */
[----:B------:R-:W-:Y:S01]  /*42a80*/  IMAD.MOV.U32 R39, RZ, RZ, R41 ;  /* 0x000000ffff277224 */ /* 0x000fe200078e0029 */
[----:B----4-:R0:W-:Y:S04]  /*42a90*/  STL.64 [R1+0x2308], R58 ;  /* 0x0023083a01007387 */ /* 0x0101e80000100a00 */
        /* <DEDUP_REMOVED lines=9> */
[----:B-1----:R-:W2:Y:S04]  /*42b30*/  LDL.LU R26, [R1+0x748] ;  /* 0x00074800011a7983 */ /* 0x002ea80000300800 */
[----:B------:R-:W2:Y:S01]  /*42b40*/  LDL.LU R27, [R1+0x74c] ;  /* 0x00074c00011b7983 */ /* 0x000ea20000300800 */
[----:B0-----:R-:W-:-:S02]  /*42b50*/  IMAD.MOV.U32 R58, RZ, RZ, R5 ;  /* 0x000000ffff3a7224 */ /* 0x001fc400078e0005 */
        /* <DEDUP_REMOVED lines=8> */
[----:B----4-:R-:W4:Y:S04]  /*42be0*/  LDL.LU R34, [R1+0x758] ;  /* 0x0007580001227983 */ /* 0x010f280000300800 */
[----:B------:R-:W4:Y:S01]  /*42bf0*/  LDL.LU R35, [R1+0x75c] ;  /* 0x00075c0001237983 */ /* 0x000f220000300800 */
[----:B------:R-:W-:-:S02]  /*42c00*/  IMAD.MOV.U32 R38, RZ, RZ, R3 ;  /* 0x000000ffff267224 */ /* 0x000fc400078e0003 */
[----:B------:R-:W-:Y:S01]  /*42c10*/  IMAD.MOV.U32 R39, RZ, RZ, R4 ;  /* 0x000000ffff277224 */ /* 0x000fe200078e0004 */
[----:B----4-:R-:W-:Y:S04]  /*42c20*/  STL.64 [R1+0x2340], R34 ;  /* 0x0023402201007387 */ /* 0x010fe80000100a00 */
[----:B--2---:R-:W-:Y:S04]  /*42c30*/  STL.64 [R1+0x2338], R32 ;  /* 0x0023382001007387 */ /* 0x004fe80000100a00 */
[----:B------:R-:W2:Y:S04]  /*42c40*/  LDL.LU R3, [R1+0x2384] ;  /* 0x0023840001037983 */ /* 0x000ea80000300800 */
[----:B------:R-:W4:Y:S04]  /*42c50*/  LDL.LU R4, [R1+0x2380] ;  /* 0x0023800001047983 */ /* 0x000f280000300800 */
[----:B------:R-:W-:Y:S04]  /*42c60*/  STL.64 [R1+0x2358], R38 ;  /* 0x0023582601007387 */ /* 0x000fe80000100a00 */
[----:B0-----:R-:W2:Y:S04]  /*42c70*/  LDL.LU R24, [R1+0x760] ;  /* 0x0007600001187983 */ /* 0x001ea80000300800 */
[----:B------:R-:W2:Y:S04]  /*42c80*/  LDL.LU R25, [R1+0x764] ;  /* 0x0007640001197983 */ /* 0x000ea80000300800 */
[----:B------:R-:W2:Y:S04]  /*42c90*/  LDL.LU R26, [R1+0x768] ;  /* 0x00076800011a7983 */ /* 0x000ea80000300800 */
[----:B------:R-:W2:Y:S01]  /*42ca0*/  LDL.LU R27, [R1+0x76c] ;  /* 0x00076c00011b7983 */ /* 0x000ea20000300800 */
[----:B---3--:R-:W-:-:S02]  /*42cb0*/  IMAD.MOV.U32 R58, RZ, RZ, R61 ;  /* 0x000000ffff3a7224 */ /* 0x008fc400078e003d */
[----:B------:R-:W-:Y:S02]  /*42cc0*/  IMAD.MOV.U32 R59, RZ, RZ, R60 ;  /* 0x000000ffff3b7224 */ /* 0x000fe400078e003c */
[----:B------:R-:W-:Y:S02]  /*42cd0*/  IMAD.MOV.U32 R50, RZ, RZ, R41 ;  /* 0x000000ffff327224 */ /* 0x000fe400078e0029 */
[----:B------:R-:W-:Y:S01]  /*42ce0*/  IMAD.MOV.U32 R51, RZ, RZ, R8 ;  /* 0x000000ffff337224 */ /* 0x000fe200078e0008 */
[----:B--2---:R-:W-:Y:S04]  /*42cf0*/  STL.64 [R1+0x2368], R26 ;  /* 0x0023681a01007387 */ /* 0x004fe80000100a00 */
[----:B------:R0:W-:Y:S04]  /*42d00*/  STL.64 [R1+0x2360], R24 ;  /* 0x0023601801007387 */ /* 0x0001e80000100a00 */
[----:B------:R-:W-:Y:S04]  /*42d10*/  STL.64 [R1+0x2370], R58 ;  /* 0x0023703a01007387 */ /* 0x000fe80000100a00 */
[----:B------:R1:W-:Y:S04]  /*42d20*/  STL.64 [R1+0x2378], R50 ;  /* 0x0023783201007387 */ /* 0x0003e80000100a00 */
[----:B------:R-:W2:Y:S04]  /*42d30*/  LDL.LU R8, [R1+0x230] ;  /* 0x0002300001087983 */ /* 0x000ea80000300800 */
[----:B------:R-:W2:Y:S04]  /*42d40*/  LDL.LU R9, [R1+0x234] ;  /* 0x0002340001097983 */ /* 0x000ea80000300800 */
[----:B------:R-:W2:Y:S04]  /*42d50*/  LDL.LU R10, [R1+0x238] ;  /* 0x00023800010a7983 */ /* 0x000ea80000300800 */
[----:B------:R-:W2:Y:S04]  /*42d60*/  LDL.LU R11, [R1+0x23c] ;  /* 0x00023c00010b7983 */ /* 0x000ea80000300800 */
[----:B0-----:R-:W3:Y:S04]  /*42d70*/  LDL.LU R24, [R1+0x240] ;  /* 0x0002400001187983 */ /* 0x001ee80000300800 */
[----:B------:R-:W3:Y:S04]  /*42d80*/  LDL.LU R25, [R1+0x244] ;  /* 0x0002440001197983 */ /* 0x000ee80000300800 */
[----:B------:R-:W3:Y:S04]  /*42d90*/  LDL.LU R26, [R1+0x248] ;  /* 0x00024800011a7983 */ /* 0x000ee80000300800 */
[----:B------:R-:W3:Y:S04]  /*42da0*/  LDL.LU R27, [R1+0x24c] ;  /* 0x00024c00011b7983 */ /* 0x000ee80000300800 */
[----:B------:R-:W2:Y:S04]  /*42db0*/  LDL.LU R48, [R1+0x250] ;  /* 0x0002500001307983 */ /* 0x000ea80000300800 */
[----:B------:R-:W2:Y:S04]  /*42dc0*/  LDL.LU R49, [R1+0x254] ;  /* 0x0002540001317983 */ /* 0x000ea80000300800 */
[----:B-1----:R-:W2:Y:S04]  /*42dd0*/  LDL.LU R50, [R1+0x258] ;  /* 0x0002580001327983 */ /* 0x002ea80000300800 */
[----:B------:R-:W2:Y:S04]  /*42de0*/  LDL.LU R51, [R1+0x25c] ;  /* 0x00025c0001337983 */ /* 0x000ea80000300800 */
[----:B------:R-:W3:Y:S04]  /*42df0*/  LDL.LU R32, [R1+0x220] ;  /* 0x0002200001207983 */ /* 0x000ee80000300800 */
[----:B------:R-:W3:Y:S04]  /*42e00*/  LDL.LU R33, [R1+0x224] ;  /* 0x0002240001217983 */ /* 0x000ee80000300800 */
[----:B------:R-:W3:Y:S01]  /*42e10*/  LDL.LU R34, [R1+0x228] ;  /* 0x0002280001227983 */ /* 0x000ee20000300800 */
[----:B------:R-:W-:-:S03]  /*42e20*/  IMAD.MOV.U32 R38, RZ, RZ, R40 ;  /* 0x000000ffff267224 */ /* 0x000fc600078e0028 */
[----:B------:R-:W3:Y:S01]  /*42e30*/  LDL.LU R35, [R1+0x22c] ;  /* 0x00022c0001237983 */ /* 0x000ee20000300800 */
[----:B----4-:R-:W-:Y:S02]  /*42e40*/  IMAD.MOV.U32 R58, RZ, RZ, R4 ;  /* 0x000000ffff3a7224 */ /* 0x010fe400078e0004 */
[----:B------:R-:W-:Y:S01]  /*42e50*/  IMAD.MOV.U32 R59, RZ, RZ, R3 ;  /* 0x000000ffff3b7224 */ /* 0x000fe200078e0003 */
[----:B------:R-:W4:Y:S04]  /*42e60*/  LDL.LU R40, [R1+0x730] ;  /* 0x0007300001287983 */ /* 0x000f280000300800 */
[----:B------:R-:W4:Y:S04]  /*42e70*/  LDL.LU R41, [R1+0x734] ;  /* 0x0007340001297983 */ /* 0x000f280000300800 */
[----:B------:R-:W4:Y:S04]  /*42e80*/  LDL.LU R42, [R1+0x738] ;  /* 0x00073800012a7983 */ /* 0x000f280000300800 */
[----:B------:R-:W4:Y:S04]  /*42e90*/  LDL.LU R43, [R1+0x73c] ;  /* 0x00073c00012b7983 */ /* 0x000f280000300800 */
        /* <DEDUP_REMOVED lines=8> */
[----:B------:R-:W-:-:S03]  /*42f20*/  IMAD.MOV.U32 R39, RZ, RZ, R5 ;  /* 0x000000ffff277224 */ /* 0x000fc600078e0005 */
        /* <DEDUP_REMOVED lines=11> */
[----:B------:R-:W4:Y:S01]  /*42fe0*/  LDL.LU R31, [R1+0x69c] ;  /* 0x00069c00011f7983 */ /* 0x000f220000300800 */
[----:B--2---:R-:W-:Y:S03]  /*42ff0*/  HMMA.16816.F32 R56, R52, R58, R48 ;  /* 0x0000003a3438723c */ /* 0x004fe60000001830 */
[----:B------:R-:W2:-:S15]  /*43000*/  LDL.LU.64 R50, [R1+0x2378] ;  /* 0x0023780001327983 */ /* 0x000e9e0000300a00 */
[----:B------:R-:W-:Y:S01]  /*43010*/  NOP ;  /* 0x0000000000007918 */ /* 0x000fe20000000000 */
[----:B------:R-:W-:Y:S04]  /*43020*/  STL.64 [R1+0x250], R56 ;  /* 0x0002503801007387 */ /* 0x000fe80000100a00 */
[----:B------:R0:W-:Y:S04]  /*43030*/  STL.64 [R1+0x258], R58 ;  /* 0x0002583a01007387 */ /* 0x0001e80000100a00 */
[----:B0-----:R-:W4:Y:S01]  /*43040*/  LDL.LU.64 R58, [R1+0x2370] ;  /* 0x00237000013a7983 */ /* 0x001f220000300a00 */
[----:B---3--:R-:W-:Y:S03]  /*43050*/  HMMA.16816.F32 R36, R52, R38, R24 ;  /* 0x000000263424723c */ /* 0x008fe60000001818 */
[----:B------:R-:W3:Y:S04]  /*43060*/  LDL.LU.64 R26, [R1+0x2368] ;  /* 0x00236800011a7983 */ /* 0x000ee80000300a00 */
[----:B------:R-:W3:-:S12]  /*43070*/  LDL.LU.64 R24, [R1+0x2360] ;  /* 0x0023600001187983 */ /* 0x000ed80000300a00 */
[----:B------:R-:W-:Y:S04]  /*43080*/  STL.64 [R1+0x240], R36 ;  /* 0x0002402401007387 */ /* 0x000fe80000100a00 */
[----:B------:R0:W-:Y:S04]  /*43090*/  STL.64 [R1+0x248], R38 ;  /* 0x0002482601007387 */ /* 0x0001e80000100a00 */
[----:B0-----:R-:W3:Y:S01]  /*430a0*/  LDL.LU.64 R38, [R1+0x2358] ;  /* 0x0023580001267983 */ /* 0x001ee20000300a00 */
[C---:B--2---:R-:W-:Y:S03]  /*430b0*/  HMMA.16816.F32 R48, R52.reuse, R50, R8 ;  /* 0x000000323430723c */ /* 0x044fe60000001808 */
[----:B------:R-:W2:Y:S04]  /*430c0*/  LDL.LU.64 R10, [R1+0x2350] ;  /* 0x00235000010a7983 */ /* 0x000ea80000300a00 */
[----:B------:R-:W2:Y:S01]  /*430d0*/  LDL.LU R9, [R1+0x2348] ;  /* 0x0023480001097983 */ /* 0x000ea20000300800 */
[C---:B----4-:R-:W-:Y:S11]  /*430e0*/  HMMA.16816.F32 R56, R52.reuse, R58, R32 ;  /* 0x0000003a3438723c */ /* 0x050ff60000001820 */
[----:B------:R-:W-:Y:S04]  /*430f0*/  STL.64 [R1+0x230], R48 ;  /* 0x0002303001007387 */ /* 0x000fe80000100a00 */
[----:B------:R-:W-:Y:S04]  /*43100*/  STL.64 [R1+0x238], R50 ;  /* 0x0002383201007387 */ /* 0x000fe80000100a00 */
[----:B------:R-:W4:Y:S04]  /*43110*/  LDL.LU.64 R34, [R1+0x2340] ;  /* 0x0023400001227983 */ /* 0x000f280000300a00 */
[----:B------:R-:W4:Y:S04]  /*43120*/  LDL.LU.64 R32, [R1+0x2338] ;  /* 0x0023380001207983 */ /* 0x000f280000300a00 */
        /* <DEDUP_REMOVED lines=9> */
[----:B------:R-:W-:Y:S02]  /*431c0*/  IMAD.MOV.U32 R14, RZ, RZ, R2 ;  /* 0x000000ffff0e7224 */ /* 0x000fe400078e0002 */
[----:B------:R-:W-:Y:S01]  /*431d0*/  IMAD.MOV.U32 R15, RZ, RZ, R0 ;  /* 0x000000ffff0f7224 */ /* 0x000fe200078e0000 */
[----:B--2---:R-:W0:Y:S01]  /*431e0*/  LDSM.16.MT88.4 R48, [R9+UR5+0x5000] ;  /* 0x005000050930783b */ /* 0x004e220008004200 */
[----:B----4-:R-:W-:Y:S03]  /*431f0*/  HMMA.16816.F32 R56, R52, R58, R32 ;  /* 0x0000003a3438723c */ /* 0x010fe60000001820 */
[----:B------:R-:W2:-:S15]  /*43200*/  LDL.LU.64 R34, [R1+0x2310] ;  /* 0x0023100001227983 */ /* 0x000e9e0000300a00 */
[----:B------:R-:W-:Y:S01]  /*43210*/  NOP ;  /* 0x0000000000007918 */ /* 0x000fe20000000000 */
[----:B------:R-:W-:Y:S04]  /*43220*/  STL.64 [R1+0x750], R56 ;  /* 0x0007503801007387 */ /* 0x000fe80000100a00 */
[----:B------:R1:W-:Y:S04]  /*43230*/  STL.64 [R1+0x758], R58 ;  /* 0x0007583a01007387 */ /* 0x0003e80000100a00 */
[----:B-1----:R-:W4:Y:S04]  /*43240*/  LDL.LU.64 R58, [R1+0x2308] ;  /* 0x00230800013a7983 */ /* 0x002f280000300a00 */
[----:B------:R-:W4:Y:S01]  /*43250*/  LDL.LU.64 R56, [R1+0x2300] ;  /* 0x0023000001387983 */ /* 0x000f220000300a00 */
[----:B---3--:R-:W-:Y:S03]  /*43260*/  HMMA.16816.F32 R36, R52, R38, R24 ;  /* 0x000000263424723c */ /* 0x008fe60000001818 */
[----:B------:R-:W4:-:S15]  /*43270*/  LDL.LU.64 R26, [R1+0x22f8] ;  /* 0x0022f800011a7983 */ /* 0x000f1e0000300a00 */
[----:B------:R-:W-:Y:S01]  /*43280*/  NOP ;  /* 0x0000000000007918 */ /* 0x000fe20000000000 */
[----:B------:R-:W-:Y:S04]  /*43290*/  STL.64 [R1+0x740], R36 ;  /* 0x0007402401007387 */ /* 0x000fe80000100a00 */
[----:B------:R1:W-:Y:S04]  /*432a0*/  STL.64 [R1+0x748], R38 ;  /* 0x0007482601007387 */ /* 0x0003e80000100a00 */
[----:B-1----:R-:W3:Y:S04]  /*432b0*/  LDL.LU.64 R38, [R1+0x22f0] ;  /* 0x0022f00001267983 */ /* 0x002ee80000300a00 */
[----:B------:R-:W3:Y:S01]  /*432c0*/  LDL.LU.64 R36, [R1+0x22e8] ;  /* 0x0022e80001247983 */ /* 0x000ee20000300a00 */
[----:B--2---:R-:W-:Y:S03]  /*432d0*/  HMMA.16816.F32 R32, R52, R34, R40 ;  /* 0x000000223420723c */ /* 0x004fe60000001828 */
[----:B------:R-:W3:-:S15]  /*432e0*/  LDL.LU.64 R42, [R1+0x22e0] ;  /* 0x0022e000012a7983 */ /* 0x000ede0000300a00 */
[----:B------:R-:W-:Y:S01]  /*432f0*/  NOP ;  /* 0x0000000000007918 */ /* 0x000fe20000000000 */
[----:B------:R-:W-:Y:S04]  /*43300*/  STL.64 [R1+0x730], R32 ;  /* 0x0007302001007387 */ /* 0x000fe80000100a00 */
[----:B------:R1:W-:Y:S04]  /*43310*/  STL.64 [R1+0x738], R34 ;  /* 0x0007382201007387 */ /* 0x0003e80000100a00 */
[----:B-1----:R-:W2:Y:S01]  /*43320*/  LDL.LU.64 R34, [R1+0x22d8] ;  /* 0x0022d80001227983 */ /* 0x002ea20000300a00 */
[----:B----4-:R-:W-:Y:S03]  /*43330*/  HMMA.16816.F32 R24, R52, R26, R56 ;  /* 0x0000001a3418723c */ /* 0x010fe60000001838 */
[----:B------:R-:W4:-:S15]  /*43340*/  LDL.LU.64 R58, [R1+0x22d0] ;  /* 0x0022d000013a7983 */ /* 0x000f1e0000300a00 */
[----:B------:R-:W-:Y:S01]  /*43350*/  NOP ;  /* 0x0000000000007918 */ /* 0x000fe20000000000 */
[----:B------:R-:W-:Y:S04]  /*43360*/  STL.64 [R1+0x720], R24 ;  /* 0x0007201801007387 */ /* 0x000fe80000100a00 */
[----:B------:R1:W-:Y:S04]  /*43370*/  STL.64 [R1+0x728], R26 ;  /* 0x0007281a01007387 */ /* 0x0003e80000100a00 */
[----:B-1----:R-:W4:Y:S04]  /*43380*/  LDL.LU.64 R26, [R1+0x22c8] ;  /* 0x0022c800011a7983 */ /* 0x002f280000300a00 */
[----:B------:R-:W4:Y:S01]  /*43390*/  LDL.LU.64 R24, [R1+0x22c0] ;  /* 0x0022c00001187983 */ /* 0x000f220000300a00 */
[----:B---3--:R-:W-:Y:S03]  /*433a0*/  HMMA.16816.F32 R40, R52, R42, R36 ;  /* 0x0000002a3428723c */ /* 0x008fe60000001824 */
[----:B------:R-:W3:-:S15]  /*433b0*/  LDL.LU.64 R38, [R1+0x22b8] ;  /* 0x0022b80001267983 */ /* 0x000ede0000300a00 */
[----:B------:R-:W-:Y:S01]  /*433c0*/  NOP ;  /* 0x0000000000007918 */ /* 0x000fe20000000000 */
[----:B------:R1:W-:Y:S01]  /*433d0*/  STL.64 [R1+0x710], R40 ;  /* 0x0007102801007387 */ /* 0x0003e20000100a00 */
[C---:B--2---:R-:W-:Y:S03]  /*433e0*/  HMMA.16816.F32 R32, R52.reuse, R34, R16 ;  /* 0x000000223420723c */ /* 0x044fe60000001810 */
[----:B------:R2:W-:Y:S04]  /*433f0*/  STL.64 [R1+0x718], R42 ;  /* 0x0007182a01007387 */ /* 0x0005e80000100a00 */
[----:B-1----:R-:W3:Y:S04]  /*43400*/  LDL.LU R40, [R1+0x680] ;  /* 0x0006800001287983 */ /* 0x002ee80000300800 */
[----:B------:R-:W3:Y:S04]  /*43410*/  LDL.LU R41, [R1+0x684] ;  /* 0x0006840001297983 */ /* 0x000ee80000300800 */
[----:B--2---:R-:W2:Y:S04]  /*43420*/  LDL.LU R42, [R1+0x688] ;  /* 0x00068800012a7983 */ /* 0x004ea80000300800 */
[----:B------:R-:W2:Y:S04]  /*43430*/  LDL.LU R43, [R1+0x68c] ;  /* 0x00068c00012b7983 */ /* 0x000ea80000300800 */
[----:B------:R-:W2:Y:S04]  /*43440*/  LDL.LU.64 R18, [R1+0x22b0] ;  /* 0x0022b00001127983 */ /* 0x000ea80000300a00 */
[----:B------:R-:W2:Y:S04]  /*43450*/  LDL.LU.64 R16, [R1+0x22a8] ;  /* 0x0022a80001107983 */ /* 0x000ea80000300a00 */
[----:B------:R-:W-:Y:S04]  /*43460*/  STL.64 [R1+0x700], R32 ;  /* 0x0007002001007387 */ /* 0x000fe80000100a00 */
[----:B------:R1:W-:Y:S01]  /*43470*/  STL.64 [R1+0x708], R34 ;  /* 0x0007082201007387 */ /* 0x0003e20000100a00 */
[----:B----4-:R-:W-:Y:S03]  /*43480*/  HMMA.16816.F32 R56, R52, R58, R44 ;  /* 0x0000003a3438723c */ /* 0x010fe6000000182c */
[----:B-1----:R-:W2:Y:S04]  /*43490*/  LDL.LU.64 R34, [R1+0x22a0] ;  /* 0x0022a00001227983 */ /* 0x002ea80000300a00 */
[----:B------:R-:W4:-:S12]  /*434a0*/  LDL.LU.64 R46, [R1+0x2298] ;  /* 0x00229800012e7983 */ /* 0x000f180000300a00 */
[----:B------:R-:W-:Y:S04]  /*434b0*/  STL.64 [R1+0x6f0], R56 ;  /* 0x0006f03801007387 */ /* 0x000fe80000100a00 */
[----:B------:R1:W-:Y:S04]  /*434c0*/  STL.64 [R1+0x6f8], R58 ;  /* 0x0006f83a01007387 */ /* 0x0003e80000100a00 */
[----:B-1----:R-:W4:Y:S04]  /*434d0*/  LDL.LU.64 R58, [R1+0x2290] ;  /* 0x00229000013a7983 */ /* 0x002f280000300a00 */
[----:B------:R-:W4:Y:S01]  /*434e0*/  LDL.LU.64 R56, [R1+0x2288] ;  /* 0x0022880001387983 */ /* 0x000f220000300a00 */
[C---:B---3--:R-:W-:Y:S03]  /*434f0*/  HMMA.16816.F32 R36, R52.reuse, R38, R24 ;  /* 0x000000263424723c */ /* 0x048fe60000001818 */
[----:B------:R-:W3:Y:S05]  /*43500*/  LDL.LU.64 R26, [R1+0x2280] ;  /* 0x00228000011a7983 */ /* 0x000eea0000300a00 */
[C---:B------:R-:W-:Y:S11]  /*43510*/  HMMA.16816.F32 R12, R52.reuse, R14, R4 ;  /* 0x0000000e340c723c */ /* 0x040ff60000001804 */
[----:B------:R1:W-:Y:S04]  /*43520*/  STL.64 [R1+0x6e0], R36 ;  /* 0x0006e02401007387 */ /* 0x0003e80000100a00 */
[----:B------:R0:W-:Y:S04]  /*43530*/  STL.64 [R1+0x6e8], R38 ;  /* 0x0006e82601007387 */ /* 0x0001e80000100a00 */
[----:B-1----:R-:W3:Y:S04]  /*43540*/  LDL.LU R36, [R1+0x670] ;  /* 0x0006700001247983 */ /* 0x002ee80000300800 */
[----:B------:R-:W3:Y:S04]  /*43550*/  LDL.LU R37, [R1+0x674] ;  /* 0x0006740001257983 */ /* 0x000ee80000300800 */
[----:B0-----:R-:W3:Y:S04]  /*43560*/  LDL.LU R38, [R1+0x678] ;  /* 0x0006780001267983 */ /* 0x001ee80000300800 */
[----:B------:R-:W3:Y:S04]  /*43570*/  LDL.LU R39, [R1+0x67c] ;  /* 0x00067c0001277983 */ /* 0x000ee80000300800 */
[----:B------:R-:W3:Y:S04]  /*43580*/  LDL.LU.64 R6, [R1+0x2278] ;  /* 0x0022780001067983 */ /* 0x000ee80000300a00 */
[----:B------:R-:W-:Y:S04]  /*43590*/  STL.64 [R1+0x6d0], R12 ;  /* 0x0006d00c01007387 */ /* 0x000fe80000100a00 */
[----:B------:R0:W-:Y:S04]  /*435a0*/  STL.64 [R1+0x6d8], R14 ;  /* 0x0006d80e01007387 */ /* 0x0001e80000100a00 */
[----:B0-----:R-:W3:Y:S04]  /*435b0*/  LDL.LU.64 R14, [R1+0x2270] ;  /* 0x00227000010e7983 */ /* 0x001ee80000300a00 */
[----:B------:R-:W3:Y:S01]  /*435c0*/  LDL.LU.64 R12, [R1+0x2268] ;  /* 0x00226800010c7983 */ /* 0x000ee20000300a00 */
[C---:B--2---:R-:W-:Y:S08]  /*435d0*/  HMMA.16816.F32 R32, R52.reuse, R34, R16 ;  /* 0x000000223420723c */ /* 0x044ff00000001810 */
[C---:B----4-:R-:W-:Y:S01]  /*435e0*/  HMMA.16816.F32 R44, R52.reuse, R46, R20 ;  /* 0x0000002e342c723c */ /* 0x050fe20000001814 */
[----:B------:R-:W2:Y:S04]  /*435f0*/  LDL.LU.64 R18, [R1+0x2260] ;  /* 0x0022600001127983 */ /* 0x000ea80000300a00 */
[----:B------:R-:W4:Y:S06]  /*43600*/  LDL.LU.64 R16, [R1+0x2258] ;  /* 0x0022580001107983 */ /* 0x000f2c0000300a00 */
[----:B------:R0:W-:Y:S04]  /*43610*/  STL.64 [R1+0x6c0], R32 ;  /* 0x0006c02001007387 */ /* 0x0001e80000100a00 */
[----:B------:R1:W-:Y:S04]  /*43620*/  STL.64 [R1+0x6c8], R34 ;  /* 0x0006c82201007387 */ /* 0x0003e80000100a00 */
[----:B0-----:R-:W2:Y:S04]  /*43630*/  LDL.LU R32, [R1+0x660] ;  /* 0x0006600001207983 */ /* 0x001ea80000300800 */
[----:B------:R-:W2:Y:S04]  /*43640*/  LDL.LU R33, [R1+0x664] ;  /* 0x0006640001217983 */ /* 0x000ea80000300800 */
[----:B-1----:R-:W2:Y:S04]  /*43650*/  LDL.LU R34, [R1+0x668] ;  /* 0x0006680001227983 */ /* 0x002ea80000300800 */
[----:B------:R-:W2:Y:S04]  /*43660*/  LDL.LU R35, [R1+0x66c] ;  /* 0x00066c0001237983 */ /* 0x000ea80000300800 */
[----:B------:R-:W2:Y:S04]  /*43670*/  LDL.LU.64 R22, [R1+0x2250] ;  /* 0x0022500001167983 */ /* 0x000ea80000300a00 */
[----:B------:R-:W2:Y:S04]  /*43680*/  LDL.LU.64 R20, [R1+0x2248] ;  /* 0x0022480001147983 */ /* 0x000ea80000300a00 */
[----:B------:R-:W-:Y:S04]  /*43690*/  STL.64 [R1+0x6b0], R44 ;  /* 0x0006b02c01007387 */ /* 0x000fe80000100a00 */
[----:B------:R0:W-:Y:S04]  /*436a0*/  STL.64 [R1+0x6b8], R46 ;  /* 0x0006b82e01007387 */ /* 0x0001e80000100a00 */
[----:B0-----:R-:W2:Y:S04]  /*436b0*/  LDL.LU.64 R46, [R1+0x2240] ;  /* 0x00224000012e7983 */ /* 0x001ea80000300a00 */
[----:B------:R-:W4:Y:S01]  /*436c0*/  LDL.LU.64 R44, [R1+0x2238] ;  /* 0x00223800012c7983 */ /* 0x000f220000300a00 */
[----:B---3--:R-:W-:Y:S03]  /*436d0*/  HMMA.16816.F32 R24, R52, R26, R56 ;  /* 0x0000001a3418723c */ /* 0x008fe60000001838 */
[----:B------:R-:W3:Y:S04]  /*436e0*/  LDL.LU.64 R58, [R1+0x2230] ;  /* 0x00223000013a7983 */ /* 0x000ee80000300a00 */
[----:B------:R-:W4:-:S12]  /*436f0*/  LDL.LU R57, [R1+0x2228] ;  /* 0x0022280001397983 */ /* 0x000f180000300800 */
[----:B------:R-:W-:Y:S04]  /*43700*/  STL.64 [R1+0x6a0], R24 ;  /* 0x0006a01801007387 */ /* 0x000fe80000100a00 */
[----:B------:R3:W-:Y:S01]  /*43710*/  STL.64 [R1+0x6a8], R26 ;  /* 0x0006a81a01007387 */ /* 0x0007e20000100a00 */
[C---:B--2---:R-:W-:Y:S08]  /*43720*/  HMMA.16816.F32 R40, R52.reuse, R46, R40 ;  /* 0x0000002e3428723c */ /* 0x044ff00000001828 */
[----:B---3--:R-:W-:Y:S01]  /*43730*/  HMMA.16816.F32 R24, R52, R58, R28 ;  /* 0x0000003a3418723c */ /* 0x008fe2000000181c */
[----:B------:R-:W2:-:S15]  /*43740*/  LDL.LU R28, [R1+0x650] ;  /* 0x00065000011c7983 */ /* 0x000e9e0000300800 */
[----:B------:R-:W-:-:S03]  /*43750*/  NOP ;  /* 0x0000000000007918 */ /* 0x000fc60000000000 */
        /* <DEDUP_REMOVED lines=10> */
[----:B----4-:R0:W-:Y:S04]  /*43800*/  STL [R1+0x2198], R57 ;  /* 0x0021983901007387 */ /* 0x0101e80000100800 */
[----:B------:R-:W4:Y:S04]  /*43810*/  LDL.LU R56, [R1+0x5f0] ;  /* 0x0005f00001387983 */ /* 0x000f280000300800 */
[----:B0-----:R-:W4:Y:S04]  /*43820*/  LDL.LU R57, [R1+0x5f4] ;  /* 0x0005f40001397983 */ /* 0x001f280000300800 */
[----:B------:R-:W4:Y:S04]  /*43830*/  LDL.LU R58, [R1+0x5f8] ;  /* 0x0005f800013a7983 */ /* 0x000f280000300800 */
[----:B------:R-:W4:Y:S04]  /*43840*/  LDL.LU R59, [R1+0x5fc] ;  /* 0x0005fc00013b7983 */ /* 0x000f280000300800 */
[----:B------:R-:W-:Y:S04]  /*43850*/  STL.64 [R1+0x680], R40 ;  /* 0x0006802801007387 */ /* 0x000fe80000100a00 */
[----:B------:R0:W-:Y:S04]  /*43860*/  STL.64 [R1+0x688], R42 ;  /* 0x0006882a01007387 */ /* 0x0001e80000100a00 */
[----:B0-----:R-:W2:Y:S04]  /*43870*/  LDL.LU.64 R42, [R1+0x2220] ;  /* 0x00222000012a7983 */ /* 0x001ea80000300a00 */
[----:B------:R-:W-:Y:S04]  /*43880*/  STL.64 [R1+0x2130], R46 ;  /* 0x0021302e01007387 */ /* 0x000fe80000100a00 */
[----:B------:R0:W-:Y:S04]  /*43890*/  STL.64 [R1+0x2128], R44 ;  /* 0x0021282c01007387 */ /* 0x0001e80000100a00 */
[----:B0-----:R-:W3:Y:S04]  /*438a0*/  LDL.LU R44, [R1+0x600] ;  /* 0x00060000012c7983 */ /* 0x001ee80000300800 */
[----:B------:R-:W3:Y:S04]  /*438b0*/  LDL.LU R45, [R1+0x604] ;  /* 0x00060400012d7983 */ /* 0x000ee80000300800 */
[----:B------:R-:W3:Y:S04]  /*438c0*/  LDL.LU R46, [R1+0x608] ;  /* 0x00060800012e7983 */ /* 0x000ee80000300800 */
[----:B------:R-:W3:Y:S01]  /*438d0*/  LDL.LU R47, [R1+0x60c] ;  /* 0x00060c00012f7983 */ /* 0x000ee20000300800 */
[----:B--2---:R-:W-:-:S15]  /*438e0*/  HMMA.16816.F32 R36, R52, R42, R36 ;  /* 0x0000002a3424723c */ /* 0x004fde0000001824 */
[----:B------:R-:W-:-:S04]  /*438f0*/  NOP ;  /* 0x0000000000007918 */ /* 0x000fc80000000000 */
        /* <DEDUP_REMOVED lines=13> */
[----:B0-----:R-:W2:Y:S04]  /*439d0*/  LDL.LU.64 R34, [R1+0x2208] ;  /* 0x0022080001227983 */ /* 0x001ea80000300a00 */
[----:B------:R-:W4:Y:S04]  /*439e0*/  LDL.LU.64 R32, [R1+0x2200] ;  /* 0x0022000001207983 */ /* 0x000f280000300a00 */
[----:B------:R-:W-:Y:S04]  /*439f0*/  STL.64 [R1+0x2140], R38 ;  /* 0x0021402601007387 */ /* 0x000fe80000100a00 */
[----:B---3--:R0:W-:Y:S04]  /*43a00*/  STL.64 [R1+0x2138], R36 ;  /* 0x0021382401007387 */ /* 0x0081e80000100a00 */
        /* <DEDUP_REMOVED lines=10> */
[----:B------:R-:W-:Y:S04]  /*43ab0*/  STL.64 [R1+0x2150], R34 ;  /* 0x0021502201007387 */ /* 0x000fe80000100a00 */
[----:B----4-:R0:W-:Y:S04]  /*43ac0*/  STL.64 [R1+0x2148], R32 ;  /* 0x0021482001007387 */ /* 0x0101e80000100a00 */
[----:B0-----:R-:W4:Y:S04]  /*43ad0*/  LDL.LU R32, [R1+0x630] ;  /* 0x0006300001207983 */ /* 0x001f280000300800 */
[----:B------:R-:W4:Y:S04]  /*43ae0*/  LDL.LU R33, [R1+0x634] ;  /* 0x0006340001217983 */ /* 0x000f280000300800 */
[----:B------:R-:W4:Y:S04]  /*43af0*/  LDL.LU R34, [R1+0x638] ;  /* 0x0006380001227983 */ /* 0x000f280000300800 */
[----:B------:R-:W4:Y:S01]  /*43b00*/  LDL.LU R35, [R1+0x63c] ;  /* 0x00063c0001237983 */ /* 0x000f220000300800 */
[----:B--2---:R-:W-:-:S15]  /*43b10*/  HMMA.16816.F32 R24, R52, R30, R24 ;  /* 0x0000001e3418723c */ /* 0x004fde0000001818 */
[----:B------:R-:W-:-:S04]  /*43b20*/  NOP ;  /* 0x0000000000007918 */ /* 0x000fc80000000000 */
[----:B------:R-:W-:Y:S04]  /*43b30*/  STL.64 [R1+0x640], R24 ;  /* 0x0006401801007387 */ /* 0x000fe80000100a00 */
[----:B------:R0:W-:Y:S04]  /*43b40*/  STL.64 [R1+0x648], R26 ;  /* 0x0006481a01007387 */ /* 0x0001e80000100a00 */
[----:B0-----:R-:W4:Y:S04]  /*43b50*/  LDL.LU.64 R26, [R1+0x21e8] ;  /* 0x0021e800011a7983 */ /* 0x001f280000300a00 */
[----:B------:R-:W2:Y:S04]  /*43b60*/  LDL.LU.64 R24, [R1+0x21e0] ;  /* 0x0021e00001187983 */ /* 0x000ea80000300a00 */
[----:B------:R-:W-:Y:S04]  /*43b70*/  STL.64 [R1+0x2160], R30 ;  /* 0x0021601e01007387 */ /* 0x000fe80000100a00 */
[----:B---3--:R4:W-:Y:S02]  /*43b80*/  STL.64 [R1+0x2158], R28 ;  /* 0x0021581c01007387 */ /* 0x0089e40000100a00 */
[C---:B----4-:R-:W-:Y:S02]  /*43b90*/  HMMA.16816.F32 R28, R52.reuse, R26, R32 ;  /* 0x0000001a341c723c */ /* 0x050fe40000001820 */
[----:B------:R-:W-:Y:S04]  /*43ba0*/  STL.64 [R1+0x2118], R26 ;  /* 0x0021181a01007387 */ /* 0x000fe80000100a00 */
[----:B--2---:R0:W-:Y:S02]  /*43bb0*/  STL.64 [R1+0x2110], R24 ;  /* 0x0021101801007387 */ /* 0x0041e40000100a00 */
        /* <DEDUP_REMOVED lines=8> */
[----:B------:R-:W-:Y:S04]  /*43c40*/  STL.64 [R1+0x20f0], R18 ;  /* 0x0020f01201007387 */ /* 0x000fe80000100a00 */
[----:B------:R0:W-:Y:S02]  /*43c50*/  STL.64 [R1+0x20e8], R16 ;  /* 0x0020e81001007387 */ /* 0x0001e40000100a00 */
[C---:B0-----:R-:W-:Y:S03]  /*43c60*/  HMMA.16816.F32 R16, R52.reuse, R14, R44 ;  /* 0x0000000e3410723c */ /* 0x041fe6000000182c */
        /* <DEDUP_REMOVED lines=8> */
[----:B------:R0:W-:Y:S04]  /*43cf0*/  STL.64 [R1+0x5f0], R12 ;  /* 0x0005f00c01007387 */ /* 0x0001e80000100a00 */
[----:B------:R1:W-:Y:S04]  /*43d00*/  STL.64 [R1+0x5f8], R14 ;  /* 0x0005f80e01007387 */ /* 0x0003e80000100a00 */
[----:B------:R-:W2:Y:S04]  /*43d10*/  LDL.LU R57, [R1+0x214] ;  /* 0x0002140001397983 */ /* 0x000ea80000300800 */
[----:B------:R-:W2:Y:S04]  /*43d20*/  LDL.LU R58, [R1+0x218] ;  /* 0x00021800013a7983 */ /* 0x000ea80000300800 */
[----:B------:R-:W2:Y:S04]  /*43d30*/  LDL.LU R59, [R1+0x21c] ;  /* 0x00021c00013b7983 */ /* 0x000ea80000300800 */
[----:B0-----:R-:W3:Y:S04]  /*43d40*/  LDL.LU R12, [R1+0x1070] ;  /* 0x00107000010c7983 */ /* 0x001ee80000300800 */
[----:B------:R-:W3:Y:S04]  /*43d50*/  LDL.LU R13, [R1+0x1074] ;  /* 0x00107400010d7983 */ /* 0x000ee80000300800 */
[----:B-1----:R-:W4:Y:S04]  /*43d60*/  LDL.LU R14, [R1+0x1078] ;  /* 0x00107800010e7983 */ /* 0x002f280000300800 */
[----:B------:R-:W4:Y:S04]  /*43d70*/  LDL.LU R15, [R1+0x107c] ;  /* 0x00107c00010f7983 */ /* 0x000f280000300800 */
[----:B----4-:R0:W-:Y:S04]  /*43d80*/  STL.64 [R1+0x21d0], R14 ;  /* 0x0021d00e01007387 */ /* 0x0101e80000100a00 */
[----:B---3--:R-:W-:Y:S04]  /*43d90*/  STL.64 [R1+0x21c8], R12 ;  /* 0x0021c80c01007387 */ /* 0x008fe80000100a00 */
[----:B0-----:R-:W3:Y:S04]  /*43da0*/  LDL.LU.64 R14, [R1+0x138] ;  /* 0x00013800010e7983 */ /* 0x001ee80000300a00 */
[----:B------:R-:W4:Y:S01]  /*43db0*/  LDL.LU.64 R18, [R1+0x118] ;  /* 0x0001180001127983 */ /* 0x000f220000300a00 */
[----:B--2---:R-:W-:Y:S03]  /*43dc0*/  HMMA.16816.F32 R56, R52, R6, R56 ;  /* 0x000000063438723c */ /* 0x004fe60000001838 */
[----:B----4-:R0:W-:Y:S04]  /*43dd0*/  STL.64 [R1+0x21d8], R18 ;  /* 0x0021d81201007387 */ /* 0x0101e80000100a00 */
[----:B------:R-:W2:Y:S04]  /*43de0*/  LDL.LU R16, [R1+0x1100] ;  /* 0x0011000001107983 */ /* 0x000ea80000300800 */
[----:B------:R-:W2:Y:S04]  /*43df0*/  LDL.LU R17, [R1+0x1104] ;  /* 0x0011040001117983 */ /* 0x000ea80000300800 */
[----:B0-----:R-:W2:Y:S04]  /*43e00*/  LDL.LU R18, [R1+0x1108] ;  /* 0x0011080001127983 */ /* 0x001ea80000300800 */
[----:B------:R-:W2:Y:S04]  /*43e10*/  LDL.LU R19, [R1+0x110c] ;  /* 0x00110c0001137983 */ /* 0x000ea80000300800 */
[----:B------:R-:W4:Y:S04]  /*43e20*/  LDL.LU R20, [R1+0x3c0] ;  /* 0x0003c00001147983 */ /* 0x000f280000300800 */
[----:B------:R-:W4:Y:S04]  /*43e30*/  LDL.LU R21, [R1+0x3c4] ;  /* 0x0003c40001157983 */ /* 0x000f280000300800 */
[----:B------:R-:W4:Y:S04]  /*43e40*/  LDL.LU R22, [R1+0x3c8] ;  /* 0x0003c80001167983 */ /* 0x000f280000300800 */
[----:B------:R-:W4:Y:S04]  /*43e50*/  LDL.LU R23, [R1+0x3cc] ;  /* 0x0003cc0001177983 */ /* 0x000f280000300800 */
[----:B------:R-:W4:Y:S04]  /*43e60*/  LDL.LU.64 R26, [R1+0x108] ;  /* 0x00010800011a7983 */ /* 0x000f280000300a00 */
        /* <DEDUP_REMOVED lines=10> */
[----:B------:R-:W-:Y:S04]  /*43f10*/  STL [R1+0x20fc], R10 ;  /* 0x0020fc0a01007387 */ /* 0x000fe80000100800 */
[----:B------:R-:W-:Y:S04]  /*43f20*/  STL [R1+0x20f8], R11 ;  /* 0x0020f80b01007387 */ /* 0x000fe80000100800 */
[----:B------:R-:W4:Y:S04]  /*43f30*/  LDL.LU.64 R54, [R1+0x128] ;  /* 0x0001280001367983 */ /* 0x000f280000300a00 */
[----:B------:R-:W4:Y:S04]  /*43f40*/  LDL.LU R44, [R1+0x390] ;  /* 0x00039000012c7983 */ /* 0x000f280000300800 */
[----:B------:R-:W-:Y:S04]  /*43f50*/  STL.64 [R1+0x210], R56 ;  /* 0x0002103801007387 */ /* 0x000fe80000100a00 */
[----:B------:R0:W-:Y:S04]  /*43f60*/  STL.64 [R1+0x218], R58 ;  /* 0x0002183a01007387 */ /* 0x0001e80000100a00 */
[----:B------:R-:W4:Y:S04]  /*43f70*/  LDL.LU R45, [R1+0x394] ;  /* 0x00039400012d7983 */ /* 0x000f280000300800 */
[----:B------:R-:W4:Y:S04]  /*43f80*/  LDL.LU R46, [R1+0x398] ;  /* 0x00039800012e7983 */ /* 0x000f280000300800 */
[----:B------:R-:W4:Y:S04]  /*43f90*/  LDL.LU R47, [R1+0x39c] ;  /* 0x00039c00012f7983 */ /* 0x000f280000300800 */
[----:B0-----:R-:W4:Y:S04]  /*43fa0*/  LDL.LU.64 R58, [R1+0xd8] ;  /* 0x0000d800013a7983 */ /* 0x001f280000300a00 */
[----:B------:R0:W-:Y:S04]  /*43fb0*/  STL [R1+0x2124], R6 ;  /* 0x0021240601007387 */ /* 0x0001e80000100800 */
[----:B------:R1:W-:Y:S04]  /*43fc0*/  STL [R1+0x2120], R7 ;  /* 0x0021200701007387 */ /* 0x0003e80000100800 */
[----:B------:R-:W4:Y:S04]  /*43fd0*/  LDL.LU R4, [R1+0x10b0] ;  /* 0x0010b00001047983 */ /* 0x000f280000300800 */
[----:B------:R-:W4:Y:S04]  /*43fe0*/  LDL.LU R5, [R1+0x10b4] ;  /* 0x0010b40001057983 */ /* 0x000f280000300800 */
[----:B0-----:R-:W4:Y:S04]  /*43ff0*/  LDL.LU R6, [R1+0x10b8] ;  /* 0x0010b80001067983 */ /* 0x001f280000300800 */
[----:B-1----:R-:W4:Y:S01]  /*44000*/  LDL.LU R7, [R1+0x10bc] ;  /* 0x0010bc0001077983 */ /* 0x002f220000300800 */
[----:B---3--:R-:W-:-:S02]  /*44010*/  IMAD.MOV.U32 R10, RZ, RZ, R14 ;  /* 0x000000ffff0a7224 */ /* 0x008fc400078e000e */
[----:B------:R-:W-:Y:S01]  /*44020*/  IMAD.MOV.U32 R11, RZ, RZ, R15 ;  /* 0x000000ffff0b7224 */ /* 0x000fe200078e000f */
[----:B--2---:R-:W-:-:S15]  /*44030*/  HMMA.16816.F32 R16, R48, R14, R16 ;  /* 0x0000000e3010723c */ /* 0x004fde0000001810 */
[----:B------:R-:W-:-:S04]  /*44040*/  NOP ;  /* 0x0000000000007918 */ /* 0x000fc80000000000 */
[----:B------:R-:W-:Y:S04]  /*44050*/  STL.64 [R1+0x1100], R16 ;  /* 0x0011001001007387 */ /* 0x000fe80000100a00 */
[----:B------:R0:W-:Y:S04]  /*44060*/  STL.64 [R1+0x1108], R18 ;  /* 0x0011081201007387 */ /* 0x0001e80000100a00 */
[----:B0-----:R-:W2:Y:S04]  /*44070*/  LDL.LU.64 R18, [R1+0x21d8] ;  /* 0x0021d80001127983 */ /* 0x001ea80000300a00 */
[----:B------:R-:W2:Y:S04]  /*44080*/  LDL.LU.64 R14, [R1+0x21d0] ;  /* 0x0021d000010e7983 */ /* 0x000ea80000300a00 */
[----:B------:R-:W2:Y:S01]  /*44090*/  LDL.LU.64 R12, [R1+0x21c8] ;  /* 0x0021c800010c7983 */ /* 0x000ea20000300a00 */
[----:B----4-:R-:W-:Y:S03]  /*440a0*/  HMMA.16816.F32 R4, R48, R54, R4 ;  /* 0x000000363004723c */ /* 0x010fe60000001804 */
[----:B------:R-:W-:-:S15]  /*440b0*/  STL.64 [R1+0x21b0], R10 ;  /* 0x0021b00a01007387 */ /* 0x000fde0000100a00 */
[----:B------:R-:W-:Y:S01]  /*440c0*/  NOP ;  /* 0x0000000000007918 */ /* 0x000fe20000000000 */
[----:B------:R-:W-:Y:S04]  /*440d0*/  STL.64 [R1+0x10b0], R4 ;  /* 0x0010b00401007387 */ /* 0x000fe80000100a00 */
[----:B------:R0:W-:Y:S02]  /*440e0*/  STL.64 [R1+0x10b8], R6 ;  /* 0x0010b80601007387 */ /* 0x0001e40000100a00 */
[----:B0-----:R-:W-:Y:S02]  /*440f0*/  IMAD.MOV.U32 R6, RZ, RZ, R54 ;  /* 0x000000ffff067224 */ /* 0x001fe400078e0036 */
[----:B------:R-:W-:Y:S02]  /*44100*/  IMAD.MOV.U32 R7, RZ, RZ, R55 ;  /* 0x000000ffff077224 */ /* 0x000fe400078e0037 */
[----:B------:R-:W-:-:S02]  /*44110*/  IMAD.MOV.U32 R0, RZ, RZ, R27 ;  /* 0x000000ffff007224 */ /* 0x000fc400078e001b */
[----:B------:R-:W-:Y:S01]  /*44120*/  IMAD.MOV.U32 R61, RZ, RZ, R26 ;  /* 0x000000ffff3d7224 */ /* 0x000fe200078e001a */
[----:B------:R-:W0:Y:S04]  /*44130*/  LDSM.16.MT88.4 R52, [R9+UR5+0x5080] ;  /* 0x005080050934783b */ /* 0x000e280008004200 */
[----:B------:R2:W-:Y:S01]  /*44140*/  STL.64 [R1+0x2190], R6 ;  /* 0x0021900601007387 */ /* 0x0005e20000100a00 */
[----:B------:R-:W-:Y:S02]  /*44150*/  IMAD.MOV.U32 R60, RZ, RZ, R35 ;  /* 0x000000ffff3c7224 */ /* 0x000fe400078e0023 */
[----:B------:R-:W-:Y:S02]  /*44160*/  IMAD.MOV.U32 R3, RZ, RZ, R34 ;  /* 0x000000ffff037224 */ /* 0x000fe400078e0022 */
[----:B------:R-:W-:Y:S01]  /*44170*/  IMAD.MOV.U32 R2, RZ, RZ, R43 ;  /* 0x000000ffff027224 */ /* 0x000fe200078e002b */
[----:B--2---:R-:W-:Y:S01]  /*44180*/  HMMA.16816.F32 R4, R48, R18, R12 ;  /* 0x000000123004723c */ /* 0x004fe2000000180c */
[----:B------:R-:W-:-:S02]  /*44190*/  IMAD.MOV.U32 R13, RZ, RZ, R18 ;  /* 0x000000ffff0d7224 */ /* 0x000fc400078e0012 */
[----:B------:R-:W-:-:S15]  /*441a0*/  IMAD.MOV.U32 R12, RZ, RZ, R19 ;  /* 0x000000ffff0c7224 */ /* 0x000fde00078e0013 */
[----:B------:R-:W-:Y:S01]  /*441b0*/  NOP ;  /* 0x0000000000007918 */ /* 0x000fe20000000000 */
[----:B------:R-:W-:Y:S04]  /*441c0*/  STL.64 [R1+0x1070], R4 ;  /* 0x0010700401007387 */ /* 0x000fe80000100a00 */
[----:B------:R1:W-:Y:S02]  /*441d0*/  STL.64 [R1+0x1078], R6 ;  /* 0x0010780601007387 */ /* 0x0003e40000100a00 */
[----:B-1----:R-:W-:Y:S02]  /*441e0*/  HMMA.16816.F32 R4, R48, R26, R20 ;  /* 0x0000001a3004723c */ /* 0x002fe40000001814 */
[----:B------:R-:W-:-:S15]  /*441f0*/  STL.64 [R1+0x2168], R12 ;  /* 0x0021680c01007387 */ /* 0x000fde0000100a00 */
[----:B------:R-:W-:Y:S02]  /*44200*/  NOP ;  /* 0x0000000000007918 */ /* 0x000fe40000000000 */
[----:B------:R-:W-:Y:S04]  /*44210*/  STL.64 [R1+0x3c0], R4 ;  /* 0x0003c00401007387 */ /* 0x000fe80000100a00 */
[----:B------:R1:W-:Y:S02]  /*44220*/  STL.64 [R1+0x3c8], R6 ;  /* 0x0003c80601007387 */ /* 0x0003e40000100a00 */
[----:B-1----:R-:W-:Y:S02]  /*44230*/  HMMA.16816.F32 R4, R48, R34, R28 ;  /* 0x000000223004723c */ /* 0x002fe4000000181c */
[----:B------:R-:W-:Y:S04]  /*44240*/  STL [R1+0x2070], R0 ;  /* 0x0020700001007387 */ /* 0x000fe80000100800 */
[----:B------:R-:W-:-:S13]  /*44250*/  STL [R1+0x206c], R61 ;  /* 0x00206c3d01007387 */ /* 0x000fda0000100800 */
[----:B------:R-:W-:Y:S04]  /*44260*/  STL.64 [R1+0x3b0], R4 ;  /* 0x0003b00401007387 */ /* 0x000fe80000100a00 */
[----:B------:R1:W-:Y:S02]  /*44270*/  STL.64 [R1+0x3b8], R6 ;  /* 0x0003b80601007387 */ /* 0x0003e40000100a00 */
[----:B-1----:R-:W-:Y:S02]  /*44280*/  HMMA.16816.F32 R4, R48, R42, R36 ;  /* 0x0000002a3004723c */ /* 0x002fe40000001824 */
[----:B------:R-:W-:Y:S04]  /*44290*/  STL [R1+0x2078], R60 ;  /* 0x0020783c01007387 */ /* 0x000fe80000100800 */
[----:B------:R-:W-:Y:S01]  /*442a0*/  STL [R1+0x2074], R3 ;  /* 0x0020740301007387 */ /* 0x000fe20000100800 */
[----:B------:R-:W-:-:S12]  /*442b0*/  IMAD.MOV.U32 R61, RZ, RZ, R42 ;  /* 0x000000ffff3d7224 */ /* 0x000fd800078e002a */
[----:B------:R-:W-:Y:S04]  /*442c0*/  STL.64 [R1+0x3a0], R4 ;  /* 0x0003a00401007387 */ /* 0x000fe80000100a00 */
[----:B------:R1:W-:Y:S02]  /*442d0*/  STL.64 [R1+0x3a8], R6 ;  /* 0x0003a80601007387 */ /* 0x0003e40000100a00 */
[----:B-1----:R-:W-:Y:S02]  /*442e0*/  HMMA.16816.F32 R4, R48, R58, R44 ;  /* 0x0000003a3004723c */ /* 0x002fe4000000182c */
[----:B------:R-:W-:Y:S04]  /*442f0*/  STL [R1+0x2080], R2 ;  /* 0x0020800201007387 */ /* 0x000fe80000100800 */
[----:B------:R-:W-:Y:S04]  /*44300*/  STL [R1+0x207c], R61 ;  /* 0x00207c3d01007387 */ /* 0x000fe80000100800 */
[----:B0-----:R-:W-:Y:S04]  /*44310*/  STL.64 [R1+0x20d0], R54 ;  /* 0x0020d03601007387 */ /* 0x001fe80000100a00 */
[----:B------:R-:W-:Y:S05]  /*44320*/  STL.64 [R1+0x20c8], R52 ;  /* 0x0020c83401007387 */ /* 0x000fea0000100a00 */
[----:B------:R-:W-:Y:S04]  /*44330*/  STL.64 [R1+0x390], R4 ;  /* 0x0003900401007387 */ /* 0x000fe80000100a00 */
[----:B------:R-:W-:Y:S04]  /*44340*/  STL.64 [R1+0x398], R6 ;  /* 0x0003980601007387 */ /* 0x000fe80000100a00 */
[----:B------:R-:W2:Y:S04]  /*44350*/  LDL.LU.64 R10, [R1+0xc8] ;  /* 0x0000c800010a7983 */ /* 0x000ea80000300a00 */
[----:B------:R-:W3:Y:S04]  /*44360*/  LDL.LU R40, [R1+0xbd0] ;  /* 0x000bd00001287983 */ /* 0x000ee80000300800 */
[----:B------:R-:W3:Y:S04]  /*44370*/  LDL.LU R41, [R1+0xbd4] ;  /* 0x000bd40001297983 */ /* 0x000ee80000300800 */
[----:B------:R-:W4:Y:S04]  /*44380*/  LDL.LU R42, [R1+0xbd8] ;  /* 0x000bd800012a7983 */ /* 0x000f280000300800 */
[----:B------:R-:W4:Y:S04]  /*44390*/  LDL.LU R43, [R1+0xbdc] ;  /* 0x000bdc00012b7983 */ /* 0x000f280000300800 */
[----:B----4-:R-:W-:Y:S04]  /*443a0*/  STL.64 [R1+0x21c0], R42 ;  /* 0x0021c02a01007387 */ /* 0x010fe80000100a00 */
[----:B---3--:R0:W-:Y:S04]  /*443b0*/  STL.64 [R1+0x21b8], R40 ;  /* 0x0021b82801007387 */ /* 0x0081e80000100a00 */
[----:B0-----:R-:W2:Y:S04]  /*443c0*/  LDL.LU R40, [R1+0xbe0] ;  /* 0x000be00001287983 */ /* 0x001ea80000300800 */
[----:B------:R-:W2:Y:S04]  /*443d0*/  LDL.LU R41, [R1+0xbe4] ;  /* 0x000be40001297983 */ /* 0x000ea80000300800 */
[----:B------:R-:W2:Y:S04]  /*443e0*/  LDL.LU R42, [R1+0xbe8] ;  /* 0x000be800012a7983 */ /* 0x000ea80000300800 */
[----:B------:R-:W2:Y:S04]  /*443f0*/  LDL.LU R43, [R1+0xbec] ;  /* 0x000bec00012b7983 */ /* 0x000ea80000300800 */
[----:B------:R-:W3:Y:S04]  /*44400*/  LDL.LU.64 R54, [R1+0xb8] ;  /* 0x0000b80001367983 */ /* 0x000ee80000300a00 */
[----:B------:R-:W4:Y:S04]  /*44410*/  LDL.LU R12, [R1+0xbc0] ;  /* 0x000bc000010c7983 */ /* 0x000f280000300800 */
[----:B------:R-:W4:Y:S04]  /*44420*/  LDL.LU R13, [R1+0xbc4] ;  /* 0x000bc400010d7983 */ /* 0x000f280000300800 */
[----:B------:R-:W4:Y:S04]  /*44430*/  LDL.LU R14, [R1+0xbc8] ;  /* 0x000bc800010e7983 */ /* 0x000f280000300800 */
[----:B------:R-:W4:Y:S04]  /*44440*/  LDL.LU R15, [R1+0xbcc] ;  /* 0x000bcc00010f7983 */ /* 0x000f280000300800 */
[----:B------:R-:W4:Y:S04]  /*44450*/  LDL.LU.64 R6, [R1+0xa8] ;  /* 0x0000a80001067983 */ /* 0x000f280000300a00 */
[----:B------:R-:W3:Y:S04]  /*44460*/  LDL.LU R16, [R1+0xbb0] ;  /* 0x000bb00001107983 */ /* 0x000ee80000300800 */
[----:B------:R-:W3:Y:S04]  /*44470*/  LDL.LU R17, [R1+0xbb4] ;  /* 0x000bb40001117983 */ /* 0x000ee80000300800 */
[----:B------:R-:W3:Y:S04]  /*44480*/  LDL.LU R18, [R1+0xbb8] ;  /* 0x000bb80001127983 */ /* 0x000ee80000300800 */
[----:B------:R-:W3:Y:S04]  /*44490*/  LDL.LU R19, [R1+0xbbc] ;  /* 0x000bbc0001137983 */ /* 0x000ee80000300800 */
[----:B------:R-:W3:Y:S04]  /*444a0*/  LDL.LU.64 R22, [R1+0x98] ;  /* 0x0000980001167983 */ /* 0x000ee80000300a00 */
        /* <DEDUP_REMOVED lines=9> */
[----:B------:R-:W3:Y:S01]  /*44540*/  LDL.LU.64 R38, [R1+0x78] ;  /* 0x0000780001267983 */ /* 0x000ee20000300a00 */
[----:B------:R-:W-:-:S03]  /*44550*/  IMAD.MOV.U32 R3, RZ, RZ, R58 ;  /* 0x000000ffff037224 */ /* 0x000fc600078e003a */
[----:B------:R-:W3:Y:S01]  /*44560*/  LDL.LU R44, [R1+0xb80] ;  /* 0x000b8000012c7983 */ /* 0x000ee20000300800 */
[----:B------:R-:W-:-:S03]  /*44570*/  IMAD.MOV.U32 R0, RZ, RZ, R59 ;  /* 0x000000ffff007224 */ /* 0x000fc600078e003b */
[----:B------:R-:W3:Y:S04]  /*44580*/  LDL.LU R45, [R1+0xb84] ;  /* 0x000b8400012d7983 */ /* 0x000ee80000300800 */
[----:B------:R-:W3:Y:S04]  /*44590*/  LDL.LU R46, [R1+0xb88] ;  /* 0x000b8800012e7983 */ /* 0x000ee80000300800 */
[----:B------:R-:W3:Y:S04]  /*445a0*/  LDL.LU R47, [R1+0xb8c] ;  /* 0x000b8c00012f7983 */ /* 0x000ee80000300800 */
[----:B------:R-:W3:Y:S04]  /*445b0*/  LDL.LU.64 R58, [R1+0x68] ;  /* 0x00006800013a7983 */ /* 0x000ee80000300a00 */
[----:B------:R-:W-:Y:S04]  /*445c0*/  STL [R1+0x2088], R3 ;  /* 0x0020880301007387 */ /* 0x000fe80000100800 */
[----:B------:R-:W-:Y:S01]  /*445d0*/  STL [R1+0x2084], R0 ;  /* 0x0020840001007387 */ /* 0x000fe20000100800 */
[----:B--2---:R-:W-:-:S15]  /*445e0*/  HMMA.16816.F32 R40, R48, R10, R40 ;  /* 0x0000000a3028723c */ /* 0x004fde0000001828 */
[----:B------:R-:W-:-:S04]  /*445f0*/  NOP ;  /* 0x0000000000007918 */ /* 0x000fc80000000000 */
[----:B------:R-:W-:Y:S04]  /*44600*/  STL.64 [R1+0xbe0], R40 ;  /* 0x000be02801007387 */ /* 0x000fe80000100a00 */
[----:B------:R0:W-:Y:S04]  /*44610*/  STL.64 [R1+0xbe8], R42 ;  /* 0x000be82a01007387 */ /* 0x0001e80000100a00 */
[----:B0-----:R-:W2:Y:S04]  /*44620*/  LDL.LU.64 R42, [R1+0x21c0] ;  /* 0x0021c000012a7983 */ /* 0x001ea80000300a00 */
[----:B------:R-:W2:Y:S01]  /*44630*/  LDL.LU.64 R40, [R1+0x21b8] ;  /* 0x0021b80001287983 */ /* 0x000ea20000300a00 */
[----:B----4-:R-:W-:Y:S01]  /*44640*/  HMMA.16816.F32 R12, R48, R6, R12 ;  /* 0x00000006300c723c */ /* 0x010fe2000000180c */
[----:B------:R-:W-:-:S02]  /*44650*/  IMAD.MOV.U32 R9, RZ, RZ, R6 ;  /* 0x000000ffff097224 */ /* 0x000fc400078e0006 */
[----:B------:R-:W-:-:S05]  /*44660*/  IMAD.MOV.U32 R8, RZ, RZ, R7 ;  /* 0x000000ffff087224 */ /* 0x000fca00078e0007 */
[----:B---3--:R-:W-:Y:S01]  /*44670*/  HMMA.16816.F32 R4, R48, R22, R16 ;  /* 0x000000163004723c */ /* 0x008fe20000001810 */
[----:B------:R-:W-:Y:S02]  /*44680*/  IMAD.MOV.U32 R61, RZ, RZ, R10 ;  /* 0x000000ffff3d7224 */ /* 0x000fe400078e000a */
[----:B------:R-:W-:Y:S02]  /*44690*/  IMAD.MOV.U32 R60, RZ, RZ, R11 ;  /* 0x000000ffff3c7224 */ /* 0x000fe400078e000b */
[----:B------:R-:W-:Y:S01]  /*446a0*/  IMAD.MOV.U32 R2, RZ, RZ, R55 ;  /* 0x000000ffff027224 */ /* 0x000fe200078e0037 */
[----:B------:R-:W3:Y:S04]  /*446b0*/  LDL.LU.64 R10, [R1+0x21b0] ;  /* 0x0021b000010a7983 */ /* 0x000ee80000300a00 */
[----:B------:R-:W-:Y:S04]  /*446c0*/  STL [R1+0x2090], R61 ;  /* 0x0020903d01007387 */ /* 0x000fe80000100800 */
[----:B------:R0:W-:Y:S01]  /*446d0*/  STL [R1+0x208c], R60 ;  /* 0x00208c3c01007387 */ /* 0x0001e20000100800 */
[----:B------:R-:W-:-:S02]  /*446e0*/  IMAD.MOV.U32 R0, RZ, RZ, R54 ;  /* 0x000000ffff007224 */ /* 0x000fc400078e0036 */
[----:B------:R-:W-:Y:S02]  /*446f0*/  IMAD.MOV.U32 R3, RZ, RZ, R23 ;  /* 0x000000ffff037224 */ /* 0x000fe400078e0017 */
[----:B0-----:R-:W-:Y:S02]  /*44700*/  IMAD.MOV.U32 R60, RZ, RZ, R22 ;  /* 0x000000ffff3c7224 */ /* 0x001fe400078e0016 */
[----:B------:R-:W-:Y:S01]  /*44710*/  IMAD.MOV.U32 R61, RZ, RZ, R31 ;  /* 0x000000ffff3d7224 */ /* 0x000fe200078e001f */
[----:B--2---:R-:W-:-:S15]  /*44720*/  HMMA.16816.F32 R40, R48, R54, R40 ;  /* 0x000000363028723c */ /* 0x004fde0000001828 */
[----:B------:R-:W-:-:S04]  /*44730*/  NOP ;  /* 0x0000000000007918 */ /* 0x000fc80000000000 */
[----:B------:R-:W-:Y:S04]  /*44740*/  STL.64 [R1+0xbd0], R40 ;  /* 0x000bd02801007387 */ /* 0x000fe80000100a00 */
[----:B------:R0:W-:Y:S04]  /*44750*/  STL.64 [R1+0xbd8], R42 ;  /* 0x000bd82a01007387 */ /* 0x0001e80000100a00 */
[----:B0-----:R-:W2:Y:S04]  /*44760*/  LDL.LU.64 R42, [R1+0x21a8] ;  /* 0x0021a800012a7983 */ /* 0x001ea80000300a00 */
        /* <DEDUP_REMOVED lines=10> */
[----:B------:R-:W-:Y:S01]  /*44810*/  STL [R1+0x20a4], R60 ;  /* 0x0020a43c01007387 */ /* 0x000fe20000100800 */
[----:B------:R-:W-:-:S12]  /*44820*/  IMAD.MOV.U32 R0, RZ, RZ, R30 ;  /* 0x000000ffff007224 */ /* 0x000fd800078e001e */
[----:B------:R-:W-:Y:S04]  /*44830*/  STL.64 [R1+0xba0], R4 ;  /* 0x000ba00401007387 */ /* 0x000fe80000100a00 */
[----:B------:R0:W-:Y:S02]  /*44840*/  STL.64 [R1+0xba8], R6 ;  /* 0x000ba80601007387 */ /* 0x0001e40000100a00 */
[----:B0-----:R-:W-:Y:S02]  /*44850*/  HMMA.16816.F32 R4, R48, R38, R32 ;  /* 0x000000263004723c */ /* 0x001fe40000001820 */
[----:B------:R-:W-:Y:S04]  /*44860*/  STL [R1+0x20b0], R61 ;  /* 0x0020b03d01007387 */ /* 0x000fe80000100800 */
[----:B------:R-:W-:Y:S01]  /*44870*/  STL [R1+0x20ac], R0 ;  /* 0x0020ac0001007387 */ /* 0x000fe20000100800 */
[----:B------:R-:W-:-:S02]  /*44880*/  IMAD.MOV.U32 R2, RZ, RZ, R39 ;  /* 0x000000ffff027224 */ /* 0x000fc400078e0027 */
[----:B------:R-:W-:-:S10]  /*44890*/  IMAD.MOV.U32 R9, RZ, RZ, R38 ;  /* 0x000000ffff097224 */ /* 0x000fd400078e0026 */
[----:B------:R-:W-:Y:S04]  /*448a0*/  STL.64 [R1+0xb90], R4 ;  /* 0x000b900401007387 */ /* 0x000fe80000100a00 */
[----:B------:R0:W-:Y:S02]  /*448b0*/  STL.64 [R1+0xb98], R6 ;  /* 0x000b980601007387 */ /* 0x0001e40000100a00 */
[----:B0-----:R-:W-:Y:S02]  /*448c0*/  HMMA.16816.F32 R4, R48, R58, R44 ;  /* 0x0000003a3004723c */ /* 0x001fe4000000182c */
[----:B------:R-:W-:Y:S04]  /*448d0*/  STL [R1+0x20b8], R2 ;  /* 0x0020b80201007387 */ /* 0x000fe80000100800 */
[----:B------:R-:W-:-:S13]  /*448e0*/  STL [R1+0x20b4], R9 ;  /* 0x0020b40901007387 */ /* 0x000fda0000100800 */
[----:B------:R-:W-:Y:S04]  /*448f0*/  STL.64 [R1+0xb80], R4 ;  /* 0x000b800401007387 */ /* 0x000fe80000100a00 */
[----:B------:R-:W-:Y:S04]  /*44900*/  STL.64 [R1+0xb88], R6 ;  /* 0x000b880601007387 */ /* 0x000fe80000100a00 */
[----:B------:R-:W4:Y:S04]  /*44910*/  LDL.LU R36, [R1+0xb20] ;  /* 0x000b200001247983 */ /* 0x000f280000300800 */
[----:B------:R-:W4:Y:S04]  /*44920*/  LDL.LU R37, [R1+0xb24] ;  /* 0x000b240001257983 */ /* 0x000f280000300800 */
[----:B------:R-:W2:Y:S04]  /*44930*/  LDL.LU R38, [R1+0xb28] ;  /* 0x000b280001267983 */ /* 0x000ea80000300800 */
[----:B------:R-:W2:Y:S04]  /*44940*/  LDL.LU R39, [R1+0xb2c] ;  /* 0x000b2c0001277983 */ /* 0x000ea80000300800 */
[----:B------:R-:W3:Y:S01]  /*44950*/  LDL.LU R56, [R1+0xb70] ;  /* 0x000b700001387983 */ /* 0x000ee20000300800 */
[----:B------:R-:W-:-:S03]  /*44960*/  IMAD.MOV.U32 R60, RZ, RZ, R58 ;  /* 0x000000ffff3c7224 */ /* 0x000fc600078e003a */
[----:B------:R-:W3:Y:S01]  /*44970*/  LDL.LU R57, [R1+0xb74] ;  /* 0x000b740001397983 */ /* 0x000ee20000300800 */
[----:B------:R-:W-:-:S03]  /*44980*/  IMAD.MOV.U32 R8, RZ, RZ, R59 ;  /* 0x000000ffff087224 */ /* 0x000fc600078e003b */
        /* <DEDUP_REMOVED lines=8> */
[----:B--2---:R-:W-:Y:S04]  /*44a10*/  STL.64 [R1+0x2178], R38 ;  /* 0x0021782601007387 */ /* 0x004fe80000100a00 */
[----:B----4-:R0:W-:Y:S04]  /*44a20*/  STL.64 [R1+0x2170], R36 ;  /* 0x0021702401007387 */ /* 0x0101e80000100a00 */
[----:B0-----:R-:W2:Y:S04]  /*44a30*/  LDL.LU R36, [R1+0xb40] ;  /* 0x000b400001247983 */ /* 0x001ea80000300800 */
[----:B------:R-:W2:Y:S04]  /*44a40*/  LDL.LU R37, [R1+0xb44] ;  /* 0x000b440001257983 */ /* 0x000ea80000300800 */
[----:B------:R-:W4:Y:S04]  /*44a50*/  LDL.LU R38, [R1+0xb48] ;  /* 0x000b480001267983 */ /* 0x000f280000300800 */
[----:B------:R-:W4:Y:S04]  /*44a60*/  LDL.LU R39, [R1+0xb4c] ;  /* 0x000b4c0001277983 */ /* 0x000f280000300800 */
[----:B------:R-:W2:Y:S04]  /*44a70*/  LDL.LU R4, [R1+0xb50] ;  /* 0x000b500001047983 */ /* 0x000ea80000300800 */
[----:B------:R-:W2:Y:S04]  /*44a80*/  LDL.LU R5, [R1+0xb54] ;  /* 0x000b540001057983 */ /* 0x000ea80000300800 */
[----:B------:R-:W2:Y:S04]  /*44a90*/  LDL.LU R6, [R1+0xb58] ;  /* 0x000b580001067983 */ /* 0x000ea80000300800 */
[----:B------:R-:W2:Y:S01]  /*44aa0*/  LDL.LU R7, [R1+0xb5c] ;  /* 0x000b5c0001077983 */ /* 0x000ea20000300800 */
[C---:B---3--:R-:W-:Y:S08]  /*44ab0*/  HMMA.16816.F32 R56, R48.reuse, R26, R56 ;  /* 0x0000001a3038723c */ /* 0x048ff00000001838 */
[----:B------:R-:W-:Y:S01]  /*44ac0*/  HMMA.16816.F32 R16, R48, R22, R16 ;  /* 0x000000163010723c */ /* 0x000fe20000001810 */
[----:B----4-:R0:W-:Y:S04]  /*44ad0*/  STL.64 [R1+0x2188], R38 ;  /* 0x0021882601007387 */ /* 0x0101e80000100a00 */
[----:B--2---:R-:W-:Y:S04]  /*44ae0*/  STL.64 [R1+0x2180], R36 ;  /* 0x0021802401007387 */ /* 0x004fe80000100a00 */
[----:B0-----:R-:W2:Y:S04]  /*44af0*/  LDL.LU.64 R38, [R1+0x38] ;  /* 0x0000380001267983 */ /* 0x001ea80000300a00 */
[----:B------:R-:W3:Y:S04]  /*44b00*/  LDL.LU.64 R14, [R1+0x28] ;  /* 0x00002800010e7983 */ /* 0x000ee80000300a00 */
[----:B------:R-:W4:Y:S04]  /*44b10*/  LDL.LU R28, [R1+0xb30] ;  /* 0x000b3000011c7983 */ /* 0x000f280000300800 */
[----:B------:R-:W4:Y:S04]  /*44b20*/  LDL.LU R29, [R1+0xb34] ;  /* 0x000b3400011d7983 */ /* 0x000f280000300800 */
[----:B------:R-:W4:Y:S04]  /*44b30*/  LDL.LU R30, [R1+0xb38] ;  /* 0x000b3800011e7983 */ /* 0x000f280000300800 */
[----:B------:R-:W4:Y:S04]  /*44b40*/  LDL.LU R31, [R1+0xb3c] ;  /* 0x000b3c00011f7983 */ /* 0x000f280000300800 */
[----:B------:R-:W4:Y:S04]  /*44b50*/  LDL.LU.64 R34, [R1+0x18] ;  /* 0x0000180001227983 */ /* 0x000f280000300a00 */
[----:B------:R-:W3:Y:S04]  /*44b60*/  LDL.LU.64 R46, [R1+0x8] ;  /* 0x00000800012e7983 */ /* 0x000ee80000300a00 */
[----:B------:R-:W3:Y:S04]  /*44b70*/  LDL.LU R52, [R1+0xb10] ;  /* 0x000b100001347983 */ /* 0x000ee80000300800 */
[----:B------:R-:W3:Y:S04]  /*44b80*/  LDL.LU R53, [R1+0xb14] ;  /* 0x000b140001357983 */ /* 0x000ee80000300800 */
[----:B------:R-:W3:Y:S04]  /*44b90*/  LDL.LU R54, [R1+0xb18] ;  /* 0x000b180001367983 */ /* 0x000ee80000300800 */
[----:B------:R-:W3:Y:S04]  /*44ba0*/  LDL.LU R55, [R1+0xb1c] ;  /* 0x000b1c0001377983 */ /* 0x000ee80000300800 */
[----:B------:R-:W-:Y:S04]  /*44bb0*/  STL [R1+0x20c0], R8 ;  /* 0x0020c00801007387 */ /* 0x000fe80000100800 */
[----:B------:R-:W-:Y:S04]  /*44bc0*/  STL [R1+0x20bc], R60 ;  /* 0x0020bc3c01007387 */ /* 0x000fe80000100800 */
[----:B------:R-:W-:Y:S04]  /*44bd0*/  STL.64 [R1+0xb70], R56 ;  /* 0x000b703801007387 */ /* 0x000fe80000100a00 */
[----:B------:R0:W-:Y:S01]  /*44be0*/  STL.64 [R1+0xb78], R58 ;  /* 0x000b783a01007387 */ /* 0x0001e20000100a00 */
[----:B------:R-:W-:-:S02]  /*44bf0*/  IMAD.MOV.U32 R41, RZ, RZ, R26 ;  /* 0x000000ffff297224 */ /* 0x000fc400078e001a */
[----:B------:R-:W-:Y:S01]  /*44c00*/  IMAD.MOV.U32 R40, RZ, RZ, R27 ;  /* 0x000000ffff287224 */ /* 0x000fe200078e001b */
[----:B0-----:R-:W3:Y:S04]  /*44c10*/  LDL.LU.64 R58, [R1+0x21a0] ;  /* 0x0021a000013a7983 */ /* 0x001ee80000300a00 */
[----:B------:R-:W3:Y:S04]  /*44c20*/  LDL.LU R57, [R1+0x2198] ;  /* 0x0021980001397983 */ /* 0x000ee80000300800 */
[----:B------:R-:W3:Y:S04]  /*44c30*/  LDL.LU R24, [R1+0xb00] ;  /* 0x000b000001187983 */ /* 0x000ee80000300800 */
[----:B------:R-:W3:Y:S04]  /*44c40*/  LDL.LU R25, [R1+0xb04] ;  /* 0x000b040001197983 */ /* 0x000ee80000300800 */
[----:B------:R-:W3:Y:S04]  /*44c50*/  LDL.LU R26, [R1+0xb08] ;  /* 0x000b0800011a7983 */ /* 0x000ee80000300800 */
[----:B------:R-:W3:Y:S04]  /*44c60*/  LDL.LU R27, [R1+0xb0c] ;  /* 0x000b0c00011b7983 */ /* 0x000ee80000300800 */
        /* <DEDUP_REMOVED lines=8> */
[----:B------:R-:W3:Y:S04]  /*44cf0*/  LDL.LU R20, [R1+0xae0] ;  /* 0x000ae00001147983 */ /* 0x000ee80000300800 */
[----:B------:R-:W3:Y:S04]  /*44d00*/  LDL.LU R21, [R1+0xae4] ;  /* 0x000ae40001157983 */ /* 0x000ee80000300800 */
[----:B------:R-:W3:Y:S04]  /*44d10*/  LDL.LU R22, [R1+0xae8] ;  /* 0x000ae80001167983 */ /* 0x000ee80000300800 */
[----:B------:R-:W3:Y:S01]  /*44d20*/  LDL.LU R23, [R1+0xaec] ;  /* 0x000aec0001177983 */ /* 0x000ee20000300800 */
[----:B--2---:R-:W-:-:S15]  /*44d30*/  HMMA.16816.F32 R4, R48, R38, R4 ;  /* 0x000000263004723c */ /* 0x004fde0000001804 */
[----:B------:R-:W-:-:S04]  /*44d40*/  NOP ;  /* 0x0000000000007918 */ /* 0x000fc80000000000 */
[----:B------:R0:W-:Y:S04]  /*44d50*/  STL.64 [R1+0xb50], R4 ;  /* 0x000b500401007387 */ /* 0x0001e80000100a00 */
[----:B------:R1:W-:Y:S01]  /*44d60*/  STL.64 [R1+0xb58], R6 ;  /* 0x000b580601007387 */ /* 0x0003e20000100a00 */
[----:B0-----:R-:W-:-:S03]  /*44d70*/  IMAD.MOV.U32 R5, RZ, RZ, R38 ;  /* 0x000000ffff057224 */ /* 0x001fc600078e0026 */
[----:B-1----:R-:W2:Y:S01]  /*44d80*/  LDL.LU.64 R6, [R1+0x2190] ;  /* 0x0021900001067983 */ /* 0x002ea20000300a00 */
[----:B------:R-:W-:-:S03]  /*44d90*/  IMAD.MOV.U32 R4, RZ, RZ, R39 ;  /* 0x000000ffff047224 */ /* 0x000fc600078e0027 */
[----:B------:R-:W3:Y:S04]  /*44da0*/  LDL.LU.64 R38, [R1+0x2188] ;  /* 0x0021880001267983 */ /* 0x000ee80000300a00 */
[----:B------:R-:W3:Y:S02]  /*44db0*/  LDL.LU.64 R36, [R1+0x2180] ;  /* 0x0021800001247983 */ /* 0x000ee40000300a00 */
[----:B---3--:R-:W-:-:S15]  /*44dc0*/  HMMA.16816.F32 R36, R48, R14, R36 ;  /* 0x0000000e3024723c */ /* 0x008fde0000001824 */
[----:B------:R-:W-:-:S04]  /*44dd0*/  NOP ;  /* 0x0000000000007918 */ /* 0x000fc80000000000 */
[----:B------:R-:W-:Y:S04]  /*44de0*/  STL.64 [R1+0xb40], R36 ;  /* 0x000b402401007387 */ /* 0x000fe80000100a00 */
[----:B------:R0:W-:Y:S04]  /*44df0*/  STL.64 [R1+0xb48], R38 ;  /* 0x000b482601007387 */ /* 0x0001e80000100a00 */
[----:B0-----:R-:W3:Y:S04]  /*44e00*/  LDL.LU.64 R38, [R1+0x2178] ;  /* 0x0021780001267983 */ /* 0x001ee80000300a00 */
[----:B------:R-:W3:Y:S01]  /*44e10*/  LDL.LU.64 R36, [R1+0x2170] ;  /* 0x0021700001247983 */ /* 0x000ee20000300a00 */
[----:B----4-:R-:W-:Y:S03]  /*44e20*/  HMMA.16816.F32 R28, R48, R34, R28 ;  /* 0x00000022301c723c */ /* 0x010fe6000000181c */
[----:B------:R-:W4:Y:S01]  /*44e30*/  LDL.LU.64 R12, [R1+0x2168] ;  /* 0x00216800010c7983 */ /* 0x000f220000300a00 */
[----:B------:R-:W-:-:S02]  /*44e40*/  IMAD.MOV.U32 R2, RZ, RZ, R34 ;  /* 0x000000ffff027224 */ /* 0x000fc400078e0022 */
[----:B------:R-:W-:Y:S02]  /*44e50*/  IMAD.MOV.U32 R9, RZ, RZ, R35 ;  /* 0x000000ffff097224 */ /* 0x000fe400078e0023 */
[----:B------:R-:W-:Y:S02]  /*44e60*/  IMAD.MOV.U32 R8, RZ, RZ, R46 ;  /* 0x000000ffff087224 */ /* 0x000fe400078e002e */
[----:B------:R-:W-:-:S09]  /*44e70*/  IMAD.MOV.U32 R60, RZ, RZ, R47 ;  /* 0x000000ffff3c7224 */ /* 0x000fd200078e002f */
        /* <DEDUP_REMOVED lines=8> */
[----:B------:R-:W-:Y:S04]  /*44f00*/  STL.64 [R1+0xb20], R36 ;  /* 0x000b202401007387 */ /* 0x000fe80000100a00 */
[----:B------:R0:W-:Y:S04]  /*44f10*/  STL.64 [R1+0xb28], R38 ;  /* 0x000b282601007387 */ /* 0x0001e80000100a00 */
[----:B0-----:R-:W3:Y:S04]  /*44f20*/  LDL.LU.64 R38, [R1+0x2140] ;  /* 0x0021400001267983 */ /* 0x001ee80000300a00 */
[----:B------:R-:W2:Y:S04]  /*44f30*/  LDL.LU.64 R36, [R1+0x2138] ;  /* 0x0021380001247983 */ /* 0x000ea80000300a00 */
[----:B------:R-:W2:Y:S04]  /*44f40*/  LDL.LU.64 R46, [R1+0x2130] ;  /* 0x00213000012e7983 */ /* 0x000ea80000300a00 */
[----:B------:R-:W3:Y:S01]  /*44f50*/  LDL.LU.64 R44, [R1+0x2128] ;  /* 0x00212800012c7983 */ /* 0x000ee20000300a00 */
[----:B------:R-:W-:-:S15]  /*44f60*/  HMMA.16816.F32 R52, R48, R58, R52 ;  /* 0x0000003a3034723c */ /* 0x000fde0000001834 */
[----:B------:R-:W-:-:S04]  /*44f70*/  NOP ;  /* 0x0000000000007918 */ /* 0x000fc80000000000 */
[----:B------:R0:W-:Y:S04]  /*44f80*/  STL.64 [R1+0xb10], R52 ;  /* 0x000b103401007387 */ /* 0x0001e80000100a00 */
[----:B------:R1:W-:Y:S04]  /*44f90*/  STL.64 [R1+0xb18], R54 ;  /* 0x000b183601007387 */ /* 0x0003e80000100a00 */
[----:B0-----:R-:W4:Y:S04]  /*44fa0*/  LDL.LU R52, [R1+0xad0] ;  /* 0x000ad00001347983 */ /* 0x001f280000300800 */
[----:B------:R-:W4:Y:S04]  /*44fb0*/  LDL.LU R53, [R1+0xad4] ;  /* 0x000ad40001357983 */ /* 0x000f280000300800 */
[----:B-1----:R-:W4:Y:S04]  /*44fc0*/  LDL.LU R54, [R1+0xad8] ;  /* 0x000ad80001367983 */ /* 0x002f280000300800 */
[----:B------:R-:W4:Y:S04]  /*44fd0*/  LDL.LU R55, [R1+0xadc] ;  /* 0x000adc0001377983 */ /* 0x000f280000300800 */
[----:B------:R-:W-:Y:S04]  /*44fe0*/  STL.64 [R1+0x1ef0], R58 ;  /* 0x001ef03a01007387 */ /* 0x000fe80000100a00 */
[----:B------:R-:W-:Y:S01]  /*44ff0*/  STL [R1+0x1ee8], R57 ;  /* 0x001ee83901007387 */ /* 0x000fe20000100800 */
[----:B--2---:R-:W-:Y:S03]  /*45000*/  HMMA.16816.F32 R24, R48, R46, R24 ;  /* 0x0000002e3018723c */ /* 0x004fe60000001818 */
[----:B------:R-:W-:Y:S04]  /*45010*/  STL.64 [R1+0x1f00], R46 ;  /* 0x001f002e01007387 */ /* 0x000fe80000100a00 */
[----:B---3--:R-:W-:-:S12]  /*45020*/  STL.64 [R1+0x1ef8], R44 ;  /* 0x001ef82c01007387 */ /* 0x008fd80000100a00 */
        /* <DEDUP_REMOVED lines=8> */
[----:B------:R-:W-:Y:S02]  /*450b0*/  IMAD.MOV.U32 R0, RZ, RZ, R15 ;  /* 0x000000ffff007224 */ /* 0x000fe400078e000f */
[----:B----4-:R-:W-:Y:S02]  /*450c0*/  IMAD.MOV.U32 R46, RZ, RZ, R13 ;  /* 0x000000ffff2e7224 */ /* 0x010fe400078e000d */
[----:B------:R-:W-:Y:S02]  /*450d0*/  IMAD.MOV.U32 R47, RZ, RZ, R12 ;  /* 0x000000ffff2f7224 */ /* 0x000fe400078e000c */
[C---:B------:R-:W-:Y:S01]  /*450e0*/  HMMA.16816.F32 R12, R48.reuse, R38, R20 ;  /* 0x00000026300c723c */ /* 0x040fe20000001814 */
[----:B------:R-:W-:Y:S07]  /*450f0*/  STL.64 [R1+0x1f08], R42 ;  /* 0x001f082a01007387 */ /* 0x000fee0000100a00 */
[----:B------:R-:W-:Y:S02]  /*45100*/  HMMA.16816.F32 R52, R48, R34, R52 ;  /* 0x000000223034723c */ /* 0x000fe40000001834 */
        /* <DEDUP_REMOVED lines=94> */
[----:B------:R-:W-:Y:S01]  /*456f0*/  STL.64 [R1+0x1ea8], R10 ;  /* 0x001ea80a01007387 */ /* 0x000fe20000100a00 */
        /* <DEDUP_REMOVED lines=11> */
[----:B------:R-:W-:Y:S04]  /*457b0*/  STL.64 [R1+0x208], R22 ;  /* 0x0002081601007387 */ /* 0x000fe80000100a00 */
[----:B------:R-:W2:Y:S04]  /*457c0*/  LDL.LU R48, [R1+0x560] ;  /* 0x0005600001307983 */ /* 0x000ea80000300800 */
[----:B------:R-:W-:Y:S04]  /*457d0*/  STL.64 [R1+0x1f0], R16 ;  /* 0x0001f01001007387 */ /* 0x000fe80000100a00 */
[----:B------:R-:W-:Y:S04]  /*457e0*/  STL.64 [R1+0x1f8], R18 ;  /* 0x0001f81201007387 */ /* 0x000fe80000100a00 */
[----:B------:R-:W-:Y:S04]  /*457f0*/  STL.64 [R1+0x1e0], R12 ;  /* 0x0001e00c01007387 */ /* 0x000fe80000100a00 */
[----:B------:R0:W-:Y:S04]  /*45800*/  STL.64 [R1+0x1e8], R14 ;  /* 0x0001e80e01007387 */ /* 0x0001e80000100a00 */
[----:B------:R-:W2:Y:S04]  /*45810*/  LDL.LU R49, [R1+0x564] ;  /* 0x0005640001317983 */ /* 0x000ea80000300800 */
[----:B------:R-:W3:Y:S04]  /*45820*/  LDL.LU R50, [R1+0x568] ;  /* 0x0005680001327983 */ /* 0x000ee80000300800 */
[----:B------:R-:W3:Y:S01]  /*45830*/  LDL.LU R51, [R1+0x56c] ;  /* 0x00056c0001337983 */ /* 0x000ee20000300800 */
[----:B------:R-:W-:-:S02]  /*45840*/  IMAD.MOV.U32 R58, RZ, RZ, R8 ;  /* 0x000000ffff3a7224 */ /* 0x000fc400078e0008 */
        /* <DEDUP_REMOVED lines=22> */
[----:B------:R-:W-:Y:S02]  /*459b0*/  IMAD.MOV.U32 R27, RZ, RZ, R0 ;  /* 0x000000ffff1b7224 */ /* 0x000fe400078e0000 */
[----:B0-----:R-:W-:Y:S02]  /*459c0*/  IMAD.MOV.U32 R14, RZ, RZ, R5 ;  /* 0x000000ffff0e7224 */ /* 0x001fe400078e0005 */
[----:B------:R-:W-:Y:S01]  /*459d0*/  IMAD.MOV.U32 R15, RZ, RZ, R4 ;  /* 0x000000ffff0f7224 */ /* 0x000fe200078e0004 */
[----:B--2---:R3:W-:Y:S04]  /*459e0*/  STL.64 [R1+0x1f90], R30 ;  /* 0x001f901e01007387 */ /* 0x0047e80000100a00 */
[----:B------:R-:W-:Y:S04]  /*459f0*/  STL.64 [R1+0x1f88], R28 ;  /* 0x001f881c01007387 */ /* 0x000fe80000100a00 */
[----:B------:R-:W2:Y:S04]  /*45a00*/  LDL.LU R61, [R1+0x20b0] ;  /* 0x0020b000013d7983 */ /* 0x000ea80000300800 */
[----:B------:R-:W2:Y:S04]  /*45a10*/  LDL.LU R0, [R1+0x20ac] ;  /* 0x0020ac0001007983 */ /* 0x000ea80000300800 */
[----:B------:R-:W-:Y:S04]  /*45a20*/  STL.64 [R1+0x1f98], R26 ;  /* 0x001f981a01007387 */ /* 0x000fe80000100a00 */
[----:B------:R0:W-:Y:S04]  /*45a30*/  STL.64 [R1+0x1fa0], R14 ;  /* 0x001fa00e01007387 */ /* 0x0001e80000100a00 */
[----:B------:R-:W2:Y:S04]  /*45a40*/  LDL.LU R4, [R1+0x5a0] ;  /* 0x0005a00001047983 */ /* 0x000ea80000300800 */
[----:B------:R-:W2:Y:S04]  /*45a50*/  LDL.LU R5, [R1+0x5a4] ;  /* 0x0005a40001057983 */ /* 0x000ea80000300800 */
[----:B------:R-:W2:Y:S04]  /*45a60*/  LDL.LU R6, [R1+0x5a8] ;  /* 0x0005a80001067983 */ /* 0x000ea80000300800 */
[----:B------:R-:W2:Y:S01]  /*45a70*/  LDL.LU R7, [R1+0x5ac] ;  /* 0x0005ac0001077983 */ /* 0x000ea20000300800 */
[----:B-1----:R-:W-:-:S02]  /*45a80*/  IMAD.MOV.U32 R50, RZ, RZ, R3 ;  /* 0x000000ffff327224 */ /* 0x002fc400078e0003 */
[----:B------:R-:W-:Y:S01]  /*45a90*/  IMAD.MOV.U32 R51, RZ, RZ, R56 ;  /* 0x000000ffff337224 */ /* 0x000fe200078e0038 */
[----:B--2---:R-:W-:Y:S04]  /*45aa0*/  STL.64 [R1+0x1fb0], R6 ;  /* 0x001fb00601007387 */ /* 0x004fe80000100a00 */
[----:B------:R1:W-:Y:S04]  /*45ab0*/  STL.64 [R1+0x1fa8], R4 ;  /* 0x001fa80401007387 */ /* 0x0003e80000100a00 */
        /* <DEDUP_REMOVED lines=9> */
[----:B--2---:R2:W-:Y:S04]  /*45b50*/  STL.64 [R1+0x1fc0], R56 ;  /* 0x001fc03801007387 */ /* 0x0045e80000100a00 */
[----:B------:R4:W-:Y:S04]  /*45b60*/  STL.64 [R1+0x1fd0], R46 ;  /* 0x001fd02e01007387 */ /* 0x0009e80000100a00 */
[----:B------:R-:W2:Y:S04]  /*45b70*/  LDL.LU R40, [R1+0x5c0] ;  /* 0x0005c00001287983 */ /* 0x000ea80000300800 */
[----:B------:R-:W2:Y:S04]  /*45b80*/  LDL.LU R41, [R1+0x5c4] ;  /* 0x0005c40001297983 */ /* 0x000ea80000300800 */
[----:B------:R-:W2:Y:S04]  /*45b90*/  LDL.LU R42, [R1+0x5c8] ;  /* 0x0005c800012a7983 */ /* 0x000ea80000300800 */
[----:B------:R-:W2:Y:S01]  /*45ba0*/  LDL.LU R43, [R1+0x5cc] ;  /* 0x0005cc00012b7983 */ /* 0x000ea20000300800 */
[----:B---3--:R-:W-:-:S02]  /*45bb0*/  IMAD.MOV.U32 R30, RZ, RZ, R60 ;  /* 0x000000ffff1e7224 */ /* 0x008fc400078e003c */
[----:B------:R-:W-:Y:S02]  /*45bc0*/  IMAD.MOV.U32 R31, RZ, RZ, R8 ;  /* 0x000000ffff1f7224 */ /* 0x000fe400078e0008 */
[----:B0-----:R-:W-:Y:S02]  /*45bd0*/  IMAD.MOV.U32 R14, RZ, RZ, R9 ;  /* 0x000000ffff0e7224 */ /* 0x001fe400078e0009 */
[----:B------:R-:W-:Y:S01]  /*45be0*/  IMAD.MOV.U32 R15, RZ, RZ, R2 ;  /* 0x000000ffff0f7224 */ /* 0x000fe200078e0002 */
[----:B--2---:R-:W-:Y:S04]  /*45bf0*/  STL.64 [R1+0x1fe0], R42 ;  /* 0x001fe02a01007387 */ /* 0x004fe80000100a00 */
[----:B------:R-:W-:Y:S04]  /*45c00*/  STL.64 [R1+0x1fd8], R40 ;  /* 0x001fd82801007387 */ /* 0x000fe80000100a00 */
[----:B------:R-:W4:Y:S04]  /*45c10*/  LDL.LU R60, [R1+0x20a4] ;  /* 0x0020a400013c7983 */ /* 0x000f280000300800 */
[----:B------:R-:W2:Y:S04]  /*45c20*/  LDL.LU R8, [R1+0x20a0] ;  /* 0x0020a00001087983 */ /* 0x000ea80000300800 */
[----:B------:R-:W-:Y:S04]  /*45c30*/  STL.64 [R1+0x1fe8], R30 ;  /* 0x001fe81e01007387 */ /* 0x000fe80000100a00 */
[----:B------:R-:W3:Y:S04]  /*45c40*/  LDL.LU R9, [R1+0x209c] ;  /* 0x00209c0001097983 */ /* 0x000ee80000300800 */
[----:B------:R-:W2:Y:S04]  /*45c50*/  LDL.LU R2, [R1+0x2098] ;  /* 0x0020980001027983 */ /* 0x000ea80000300800 */
[----:B------:R-:W-:Y:S04]  /*45c60*/  STL.64 [R1+0x1ff0], R14 ;  /* 0x001ff00e01007387 */ /* 0x000fe80000100a00 */
[----:B-1----:R-:W2:Y:S04]  /*45c70*/  LDL.LU R4, [R1+0x5e0] ;  /* 0x0005e00001047983 */ /* 0x002ea80000300800 */
[----:B------:R-:W2:Y:S04]  /*45c80*/  LDL.LU R5, [R1+0x5e4] ;  /* 0x0005e40001057983 */ /* 0x000ea80000300800 */
[----:B------:R-:W2:Y:S04]  /*45c90*/  LDL.LU R6, [R1+0x5e8] ;  /* 0x0005e80001067983 */ /* 0x000ea80000300800 */
[----:B------:R-:W2:Y:S01]  /*45ca0*/  LDL.LU R7, [R1+0x5ec] ;  /* 0x0005ec0001077983 */ /* 0x000ea20000300800 */
[----:B------:R-:W-:-:S02]  /*45cb0*/  IMAD.MOV.U32 R50, RZ, RZ, R0 ;  /* 0x000000ffff327224 */ /* 0x000fc400078e0000 */
[----:B------:R-:W-:Y:S01]  /*45cc0*/  IMAD.MOV.U32 R51, RZ, RZ, R61 ;  /* 0x000000ffff337224 */ /* 0x000fe200078e003d */
[----:B--2---:R-:W-:Y:S04]  /*45cd0*/  STL.64 [R1+0x2000], R6 ;  /* 0x0020000601007387 */ /* 0x004fe80000100a00 */
[----:B------:R-:W-:Y:S04]  /*45ce0*/  STL.64 [R1+0x1ff8], R4 ;  /* 0x001ff80401007387 */ /* 0x000fe80000100a00 */
[----:B------:R-:W2:Y:S04]  /*45cf0*/  LDL.LU R0, [R1+0x2094] ;  /* 0x0020940001007983 */ /* 0x000ea80000300800 */
[----:B------:R-:W3:Y:S04]  /*45d00*/  LDL.LU R61, [R1+0x2090] ;  /* 0x00209000013d7983 */ /* 0x000ee80000300800 */
[----:B------:R0:W-:Y:S04]  /*45d10*/  STL.64 [R1+0x2008], R50 ;  /* 0x0020083201007387 */ /* 0x0001e80000100a00 */
[----:B------:R-:W3:Y:S04]  /*45d20*/  LDL.LU R56, [R1+0x150] ;  /* 0x0001500001387983 */ /* 0x000ee80000300800 */
[----:B------:R-:W3:Y:S04]  /*45d30*/  LDL.LU R57, [R1+0x154] ;  /* 0x0001540001397983 */ /* 0x000ee80000300800 */
[----:B------:R-:W3:Y:S04]  /*45d40*/  LDL.LU R58, [R1+0x158] ;  /* 0x00015800013a7983 */ /* 0x000ee80000300800 */
[----:B------:R-:W3:Y:S01]  /*45d50*/  LDL.LU R59, [R1+0x15c] ;  /* 0x00015c00013b7983 */ /* 0x000ee20000300800 */
[----:B----4-:R-:W-:-:S02]  /*45d60*/  IMAD.MOV.U32 R46, RZ, RZ, R60 ;  /* 0x000000ffff2e7224 */ /* 0x010fc400078e003c */
[----:B------:R-:W-:Y:S02]  /*45d70*/  IMAD.MOV.U32 R47, RZ, RZ, R3 ;  /* 0x000000ffff2f7224 */ /* 0x000fe400078e0003 */
[----:B--2---:R-:W-:Y:S01]  /*45d80*/  IMAD.MOV.U32 R34, RZ, RZ, R0 ;  /* 0x000000ffff227224 */ /* 0x004fe200078e0000 */
[----:B---3--:R-:W-:Y:S04]  /*45d90*/  STL.64 [R1+0x2018], R58 ;  /* 0x0020183a01007387 */ /* 0x008fe80000100a00 */
[----:B------:R1:W-:Y:S04]  /*45da0*/  STL.64 [R1+0x2010], R56 ;  /* 0x0020103801007387 */ /* 0x0003e80000100a00 */
[----:B------:R-:W2:Y:S04]  /*45db0*/  LDL.LU R60, [R1+0x208c] ;  /* 0x00208c00013c7983 */ /* 0x000ea80000300800 */
[----:B------:R-:W0:Y:S04]  /*45dc0*/  LDL.LU R3, [R1+0x2088] ;  /* 0x0020880001037983 */ /* 0x000e280000300800 */
[----:B------:R3:W-:Y:S04]  /*45dd0*/  STL.64 [R1+0x2020], R46 ;  /* 0x0020202e01007387 */ /* 0x0007e80000100a00 */
[----:B------:R-:W4:Y:S01]  /*45de0*/  LDL.LU R0, [R1+0x2084] ;  /* 0x0020840001007983 */ /* 0x000f220000300800 */
[----:B------:R-:W-:-:S02]  /*45df0*/  IMAD.MOV.U32 R35, RZ, RZ, R2 ;  /* 0x000000ffff237224 */ /* 0x000fc400078e0002 */
[----:B------:R-:W-:Y:S01]  /*45e00*/  IMAD.MOV.U32 R38, RZ, RZ, R61 ;  /* 0x000000ffff267224 */ /* 0x000fe200078e003d */
[----:B------:R-:W3:Y:S04]  /*45e10*/  LDL.LU R2, [R1+0x2080] ;  /* 0x0020800001027983 */ /* 0x000ee80000300800 */
[----:B------:R0:W-:Y:S04]  /*45e20*/  STL.64 [R1+0x2028], R34 ;  /* 0x0020282201007387 */ /* 0x0001e80000100a00 */
[----:B------:R-:W3:Y:S01]  /*45e30*/  LDL.LU R61, [R1+0x207c] ;  /* 0x00207c00013d7983 */ /* 0x000ee20000300800 */
[----:B--2---:R-:W-:-:S02]  /*45e40*/  IMAD.MOV.U32 R39, RZ, RZ, R60 ;  /* 0x000000ffff277224 */ /* 0x004fc400078e003c */
[----:B0-----:R-:W-:Y:S01]  /*45e50*/  IMAD.MOV.U32 R50, RZ, RZ, R3 ;  /* 0x000000ffff327224 */ /* 0x001fe200078e0003 */
[----:B------:R-:W2:Y:S01]  /*45e60*/  LDL.LU R60, [R1+0x2078] ;  /* 0x00207800013c7983 */ /* 0x000ea20000300800 */
[----:B----4-:R-:W-:-:S03]  /*45e70*/  IMAD.MOV.U32 R51, RZ, RZ, R0 ;  /* 0x000000ffff337224 */ /* 0x010fc600078e0000 */
[----:B------:R0:W-:Y:S04]  /*45e80*/  STL.64 [R1+0x2030], R38 ;  /* 0x0020302601007387 */ /* 0x0001e80000100a00 */
[----:B------:R-:W0:Y:S04]  /*45e90*/  LDL.LU R3, [R1+0x2074] ;  /* 0x0020740001037983 */ /* 0x000e280000300800 */
[----:B------:R-:W4:Y:S04]  /*45ea0*/  LDL.LU R0, [R1+0x2070] ;  /* 0x0020700001007983 */ /* 0x000f280000300800 */
[----:B------:R0:W-:Y:S04]  /*45eb0*/  STL.64 [R1+0x2038], R50 ;  /* 0x0020383201007387 */ /* 0x0001e80000100a00 */
[----:B-1----:R-:W2:Y:S04]  /*45ec0*/  LDL.LU R56, [R1+0x1a0] ;  /* 0x0001a00001387983 */ /* 0x002ea80000300800 */
[----:B------:R-:W2:Y:S04]  /*45ed0*/  LDL.LU R57, [R1+0x1a4] ;  /* 0x0001a40001397983 */ /* 0x000ea80000300800 */
[----:B------:R-:W2:Y:S04]  /*45ee0*/  LDL.LU R58, [R1+0x1a8] ;  /* 0x0001a800013a7983 */ /* 0x000ea80000300800 */
[----:B------:R-:W2:Y:S01]  /*45ef0*/  LDL.LU R59, [R1+0x1ac] ;  /* 0x0001ac00013b7983 */ /* 0x000ea20000300800 */
[----:B---3--:R-:W-:-:S02]  /*45f00*/  IMAD.MOV.U32 R46, RZ, RZ, R61 ;  /* 0x000000ffff2e7224 */ /* 0x008fc400078e003d */
[----:B------:R-:W-:Y:S01]  /*45f10*/  IMAD.MOV.U32 R47, RZ, RZ, R2 ;  /* 0x000000ffff2f7224 */ /* 0x000fe200078e0002 */
[----:B--2---:R4:W-:Y:S04]  /*45f20*/  STL.64 [R1+0x2048], R58 ;  /* 0x0020483a01007387 */ /* 0x0049e80000100a00 */
        /* <DEDUP_REMOVED lines=8> */
[----:B0-----:R-:W-:-:S03]  /*45fb0*/  IMAD.MOV.U32 R38, RZ, RZ, R3 ;  /* 0x000000ffff267224 */ /* 0x001fc600078e0003 */
[----:B------:R-:W3:Y:S01]  /*45fc0*/  LDL.LU R3, [R1+0x2064] ;  /* 0x0020640001037983 */ /* 0x000ee20000300800 */
[----:B------:R-:W-:-:S03]  /*45fd0*/  IMAD.MOV.U32 R39, RZ, RZ, R60 ;  /* 0x000000ffff277224 */ /* 0x000fc600078e003c */
[----:B------:R-:W3:Y:S04]  /*45fe0*/  LDL.LU R60, [R1+0x2060] ;  /* 0x00206000013c7983 */ /* 0x000ee80000300800 */
[----:B------:R-:W3:Y:S04]  /*45ff0*/  LDL.LU R48, [R1+0x1c0] ;  /* 0x0001c00001307983 */ /* 0x000ee80000300800 */
[----:B------:R-:W3:Y:S04]  /*46000*/  LDL.LU R49, [R1+0x1c4] ;  /* 0x0001c40001317983 */ /* 0x000ee80000300800 */
[----:B------:R-:W3:Y:S04]  /*46010*/  LDL.LU R50, [R1+0x1c8] ;  /* 0x0001c80001327983 */ /* 0x000ee80000300800 */
[----:B------:R-:W3:Y:S01]  /*46020*/  LDL.LU R51, [R1+0x1cc] ;  /* 0x0001cc0001337983 */ /* 0x000ee20000300800 */
[----:B----4-:R-:W-:-:S02]  /*46030*/  IMAD.MOV.U32 R59, RZ, RZ, R0 ;  /* 0x000000ffff3b7224 */ /* 0x010fc400078e0000 */
[----:B--2---:R-:W-:Y:S02]  /*46040*/  IMAD.MOV.U32 R58, RZ, RZ, R61 ;  /* 0x000000ffff3a7224 */ /* 0x004fe400078e003d */
[----:B------:R-:W2:Y:S04]  /*46050*/  LDL.LU R61, [R1+0x205c] ;  /* 0x00205c00013d7983 */ /* 0x000ea80000300800 */
[----:B------:R-:W4:Y:S04]  /*46060*/  LDL.LU R0, [R1+0x2058] ;  /* 0x0020580001007983 */ /* 0x000f280000300800 */
[----:B------:R-:W2:Y:S04]  /*46070*/  LDL.LU R44, [R1+0x1d0] ;  /* 0x0001d000012c7983 */ /* 0x000ea80000300800 */
[----:B------:R-:W2:Y:S04]  /*46080*/  LDL.LU R45, [R1+0x1d4] ;  /* 0x0001d400012d7983 */ /* 0x000ea80000300800 */
[----:B-1----:R-:W2:Y:S04]  /*46090*/  LDL.LU R46, [R1+0x1d8] ;  /* 0x0001d800012e7983 */ /* 0x002ea80000300800 */
[----:B------:R-:W2:Y:S04]  /*460a0*/  LDL.LU R47, [R1+0x1dc] ;  /* 0x0001dc00012f7983 */ /* 0x000ea80000300800 */
        /* <DEDUP_REMOVED lines=28> */
[C---:B---3--:R-:W-:Y:S08]  /*46270*/  HMMA.16816.F32 R36, R52.reuse, R38, R48 ;  /* 0x000000263424723c */ /* 0x048ff00000001830 */
[----:B--2---:R-:W-:Y:S01]  /*46280*/  HMMA.16816.F32 R56, R52, R58, R44 ;  /* 0x0000003a3438723c */ /* 0x004fe2000000182c */
[----:B------:R-:W2:-:S15]  /*46290*/  LDL.LU.64 R46, [R1+0x2050] ;  /* 0x00205000012e7983 */ /* 0x000e9e0000300a00 */
[----:B------:R-:W-:-:S03]  /*462a0*/  NOP ;  /* 0x0000000000007918 */ /* 0x000fc60000000000 */
[----:B------:R-:W-:Y:S04]  /*462b0*/  STL.64 [R1+0x1d0], R56 ;  /* 0x0001d03801007387 */ /* 0x000fe80000100a00 */
[----:B------:R0:W-:Y:S04]  /*462c0*/  STL.64 [R1+0x1d8], R58 ;  /* 0x0001d83a01007387 */ /* 0x0001e80000100a00 */
[----:B0-----:R-:W3:Y:S04]  /*462d0*/  LDL.LU.64 R58, [R1+0x2048] ;  /* 0x00204800013a7983 */ /* 0x001ee80000300a00 */
[----:B------:R-:W3:Y:S04]  /*462e0*/  LDL.LU.64 R56, [R1+0x2040] ;  /* 0x0020400001387983 */ /* 0x000ee80000300a00 */
[----:B------:R-:W3:Y:S04]  /*462f0*/  LDL.LU.64 R50, [R1+0x2038] ;  /* 0x0020380001327983 */ /* 0x000ee80000300a00 */
[----:B------:R-:W-:Y:S04]  /*46300*/  STL.64 [R1+0x1c0], R36 ;  /* 0x0001c02401007387 */ /* 0x000fe80000100a00 */
[----:B------:R0:W-:Y:S04]  /*46310*/  STL.64 [R1+0x1c8], R38 ;  /* 0x0001c82601007387 */ /* 0x0001e80000100a00 */
[----:B0-----:R-:W4:Y:S01]  /*46320*/  LDL.LU.64 R38, [R1+0x2030] ;  /* 0x0020300001267983 */ /* 0x001f220000300a00 */
[----:B--2---:R-:W-:Y:S03]  /*46330*/  HMMA.16816.F32 R44, R52, R46, R32 ;  /* 0x0000002e342c723c */ /* 0x004fe60000001820 */
[----:B------:R-:W2:-:S15]  /*46340*/  LDL.LU.64 R34, [R1+0x2028] ;  /* 0x0020280001227983 */ /* 0x000e9e0000300a00 */
[----:B------:R-:W-:Y:S01]  /*46350*/  NOP ;  /* 0x0000000000007918 */ /* 0x000fe20000000000 */
        /* <DEDUP_REMOVED lines=9> */
[----:B----4-:R-:W-:Y:S01]  /*463f0*/  HMMA.16816.F32 R36, R52, R38, R4 ;  /* 0x000000263424723c */ /* 0x010fe20000001804 */
[----:B------:R-:W-:-:S02]  /*46400*/  IMAD.MOV.U32 R10, RZ, RZ, R9 ;  /* 0x000000ffff0a7224 */ /* 0x000fc400078e0009 */
[----:B------:R-:W-:Y:S01]  /*46410*/  IMAD.MOV.U32 R11, RZ, RZ, R8 ;  /* 0x000000ffff0b7224 */ /* 0x000fe200078e0008 */
[----:B------:R-:W4:Y:S04]  /*46420*/  LDL.LU.64 R6, [R1+0x2000] ;  /* 0x0020000001067983 */ /* 0x000f280000300a00 */
[----:B------:R-:W4:Y:S02]  /*46430*/  LDL.LU.64 R4, [R1+0x1ff8] ;  /* 0x001ff80001047983 */ /* 0x000f240000300a00 */
[C---:B------:R-:W-:Y:S09]  /*46440*/  HMMA.16816.F32 R8, R52.reuse, R10, R28 ;  /* 0x0000000a3408723c */ /* 0x040ff2000000181c */
[----:B------:R0:W-:Y:S04]  /*46450*/  STL.64 [R1+0x190], R36 ;  /* 0x0001902401007387 */ /* 0x0001e80000100a00 */
[----:B------:R1:W-:Y:S04]  /*46460*/  STL.64 [R1+0x198], R38 ;  /* 0x0001982601007387 */ /* 0x0003e80000100a00 */
[----:B0-----:R-:W4:Y:S04]  /*46470*/  LDL.LU R36, [R1+0x540] ;  /* 0x0005400001247983 */ /* 0x001f280000300800 */
[----:B------:R-:W4:Y:S04]  /*46480*/  LDL.LU R37, [R1+0x544] ;  /* 0x0005440001257983 */ /* 0x000f280000300800 */
[----:B-1----:R-:W4:Y:S04]  /*46490*/  LDL.LU R38, [R1+0x548] ;  /* 0x0005480001267983 */ /* 0x002f280000300800 */
[----:B------:R-:W4:Y:S01]  /*464a0*/  LDL.LU R39, [R1+0x54c] ;  /* 0x00054c0001277983 */ /* 0x000f220000300800 */
[----:B--2---:R-:W-:Y:S03]  /*464b0*/  HMMA.16816.F32 R32, R52, R34, R12 ;  /* 0x000000223420723c */ /* 0x004fe6000000180c */
[----:B------:R-:W4:-:S15]  /*464c0*/  LDL.LU.64 R14, [R1+0x1ff0] ;  /* 0x001ff000010e7983 */ /* 0x000f1e0000300a00 */
[----:B------:R-:W-:Y:S01]  /*464d0*/  NOP ;  /* 0x0000000000007918 */ /* 0x000fe20000000000 */
[----:B------:R0:W-:Y:S04]  /*464e0*/  STL.64 [R1+0x180], R32 ;  /* 0x0001802001007387 */ /* 0x0001e80000100a00 */
[----:B------:R1:W-:Y:S01]  /*464f0*/  STL.64 [R1+0x188], R34 ;  /* 0x0001882201007387 */ /* 0x0003e20000100a00 */
[C---:B------:R-:W-:Y:S03]  /*46500*/  HMMA.16816.F32 R44, R52.reuse, R46, R40 ;  /* 0x0000002e342c723c */ /* 0x040fe60000001828 */
[----:B0-----:R-:W2:Y:S04]  /*46510*/  LDL.LU R32, [R1+0x530] ;  /* 0x0005300001207983 */ /* 0x001ea80000300800 */
[----:B------:R-:W2:Y:S04]  /*46520*/  LDL.LU R33, [R1+0x534] ;  /* 0x0005340001217983 */ /* 0x000ea80000300800 */
[----:B-1----:R-:W2:Y:S04]  /*46530*/  LDL.LU R34, [R1+0x538] ;  /* 0x0005380001227983 */ /* 0x002ea80000300800 */
[----:B------:R-:W2:Y:S04]  /*46540*/  LDL.LU R35, [R1+0x53c] ;  /* 0x00053c0001237983 */ /* 0x000ea80000300800 */
[----:B------:R-:W2:Y:S04]  /*46550*/  LDL.LU.64 R30, [R1+0x1fe8] ;  /* 0x001fe800011e7983 */ /* 0x000ea80000300a00 */
        /* <DEDUP_REMOVED lines=9> */
[----:B------:R0:W-:Y:S01]  /*465f0*/  STL.64 [R1+0x168], R46 ;  /* 0x0001682e01007387 */ /* 0x0001e20000100a00 */
[C---:B---3--:R-:W-:Y:S03]  /*46600*/  HMMA.16816.F32 R48, R52.reuse, R50, R56 ;  /* 0x000000323430723c */ /* 0x048fe60000001838 */
[----:B0-----:R-:W3:Y:S04]  /*46610*/  LDL.LU.64 R46, [R1+0x1fd0] ;  /* 0x001fd000012e7983 */ /* 0x001ee80000300a00 */
[----:B------:R-:W3:Y:S04]  /*46620*/  LDL.LU.64 R58, [R1+0x1fc8] ;  /* 0x001fc800013a7983 */ /* 0x000ee80000300a00 */
[----:B------:R-:W3:Y:S08]  /*46630*/  LDL.LU.64 R56, [R1+0x1fc0] ;  /* 0x001fc00001387983 */ /* 0x000ef00000300a00 */
[----:B------:R-:W-:Y:S04]  /*46640*/  STL.64 [R1+0x150], R48 ;  /* 0x0001503001007387 */ /* 0x000fe80000100a00 */
[----:B------:R0:W-:Y:S04]  /*46650*/  STL.64 [R1+0x158], R50 ;  /* 0x0001583201007387 */ /* 0x0001e80000100a00 */
[----:B0-----:R-:W3:Y:S01]  /*46660*/  LDL.LU.64 R50, [R1+0x1fb8] ;  /* 0x001fb80001327983 */ /* 0x001ee20000300a00 */
[----:B----4-:R-:W-:Y:S03]  /*46670*/  HMMA.16816.F32 R12, R52, R14, R4 ;  /* 0x0000000e340c723c */ /* 0x010fe60000001804 */
[----:B------:R-:W4:Y:S04]  /*46680*/  LDL.LU.64 R6, [R1+0x1fb0] ;  /* 0x001fb00001067983 */ /* 0x000f280000300a00 */
[----:B------:R-:W4:-:S12]  /*46690*/  LDL.LU.64 R4, [R1+0x1fa8] ;  /* 0x001fa80001047983 */ /* 0x000f180000300a00 */
[----:B------:R-:W-:Y:S04]  /*466a0*/  STL.64 [R1+0x5e0], R12 ;  /* 0x0005e00c01007387 */ /* 0x000fe80000100a00 */
[----:B------:R0:W-:Y:S04]  /*466b0*/  STL.64 [R1+0x5e8], R14 ;  /* 0x0005e80e01007387 */ /* 0x0001e80000100a00 */
[----:B0-----:R-:W4:Y:S01]  /*466c0*/  LDL.LU.64 R14, [R1+0x1fa0] ;  /* 0x001fa000010e7983 */ /* 0x001f220000300a00 */
[C---:B--2---:R-:W-:Y:S03]  /*466d0*/  HMMA.16816.F32 R28, R52.reuse, R30, R24 ;  /* 0x0000001e341c723c */ /* 0x044fe60000001818 */
[----:B------:R-:W2:Y:S05]  /*466e0*/  LDL.LU.64 R26, [R1+0x1f98] ;  /* 0x001f9800011a7983 */ /* 0x000eaa0000300a00 */
[C---:B---3--:R-:W-:Y:S11]  /*466f0*/  HMMA.16816.F32 R44, R52.reuse, R46, R40 ;  /* 0x0000002e342c723c */ /* 0x048ff60000001828 */
[----:B------:R-:W-:Y:S04]  /*46700*/  STL.64 [R1+0x5d0], R28 ;  /* 0x0005d01c01007387 */ /* 0x000fe80000100a00 */
[----:B------:R0:W-:Y:S04]  /*46710*/  STL.64 [R1+0x5d8], R30 ;  /* 0x0005d81e01007387 */ /* 0x0001e80000100a00 */
[----:B0-----:R-:W3:Y:S04]  /*46720*/  LDL.LU.64 R30, [R1+0x1f90] ;  /* 0x001f9000011e7983 */ /* 0x001ee80000300a00 */
[----:B------:R-:W3:Y:S04]  /*46730*/  LDL.LU.64 R28, [R1+0x1f88] ;  /* 0x001f8800011c7983 */ /* 0x000ee80000300a00 */
[----:B------:R-:W3:Y:S04]  /*46740*/  LDL.LU.64 R42, [R1+0x1f80] ;  /* 0x001f8000012a7983 */ /* 0x000ee80000300a00 */
[----:B------:R-:W-:Y:S04]  /*46750*/  STL.64 [R1+0x5c0], R44 ;  /* 0x0005c02c01007387 */ /* 0x000fe80000100a00 */
[----:B------:R0:W-:Y:S01]  /*46760*/  STL.64 [R1+0x5c8], R46 ;  /* 0x0005c82e01007387 */ /* 0x0001e20000100a00 */
[C---:B------:R-:W-:Y:S03]  /*46770*/  HMMA.16816.F32 R48, R52.reuse, R50, R56 ;  /* 0x000000323430723c */ /* 0x040fe60000001838 */
[----:B0-----:R-:W3:Y:S04]  /*46780*/  LDL.LU.64 R46, [R1+0x1f78] ;  /* 0x001f7800012e7983 */ /* 0x001ee80000300a00 */
[----:B------:R-:W3:Y:S04]  /*46790*/  LDL.LU.64 R44, [R1+0x1f70] ;  /* 0x001f7000012c7983 */ /* 0x000ee80000300a00 */
[----:B------:R-:W3:Y:S08]  /*467a0*/  LDL.LU.64 R58, [R1+0x1f68] ;  /* 0x001f6800013a7983 */ /* 0x000ef00000300a00 */
[----:B------:R-:W-:Y:S04]  /*467b0*/  STL.64 [R1+0x5b0], R48 ;  /* 0x0005b03001007387 */ /* 0x000fe80000100a00 */
[----:B------:R0:W-:Y:S04]  /*467c0*/  STL.64 [R1+0x5b8], R50 ;  /* 0x0005b83201007387 */ /* 0x0001e80000100a00 */
[----:B0-----:R-:W3:Y:S04]  /*467d0*/  LDL.LU.64 R50, [R1+0x1f60] ;  /* 0x001f600001327983 */ /* 0x001ee80000300a00 */
[----:B------:R-:W3:Y:S01]  /*467e0*/  LDL.LU.64 R48, [R1+0x1f58] ;  /* 0x001f580001307983 */ /* 0x000ee20000300a00 */
[C---:B----4-:R-:W-:Y:S08]  /*467f0*/  HMMA.16816.F32 R12, R52.reuse, R14, R4 ;  /* 0x0000000e340c723c */ /* 0x050ff00000001804 */
[C---:B--2---:R-:W-:Y:S01]  /*46800*/  HMMA.16816.F32 R24, R52.reuse, R26, R20 ;  /* 0x0000001a3418723c */ /* 0x044fe20000001814 */
[----:B------:R-:W2:Y:S10]  /*46810*/  LDL.LU.64 R6, [R1+0x1f50] ;  /* 0x001f500001067983 */ /* 0x000eb40000300a00 */
[----:B------:R-:W-:Y:S04]  /*46820*/  STL.64 [R1+0x5a0], R12 ;  /* 0x0005a00c01007387 */ /* 0x000fe80000100a00 */
[----:B------:R0:W-:Y:S04]  /*46830*/  STL.64 [R1+0x5a8], R14 ;  /* 0x0005a80e01007387 */ /* 0x0001e80000100a00 */
[----:B0-----:R-:W4:Y:S04]  /*46840*/  LDL.LU.64 R14, [R1+0x1f48] ;  /* 0x001f4800010e7983 */ /* 0x001f280000300a00 */
[----:B------:R0:W5:Y:S04]  /*46850*/  LDL.LU.64 R12, [R1+0x1f40] ;  /* 0x001f4000010c7983 */ /* 0x0001680000300a00 */
[----:B------:R-:W2:Y:S04]  /*46860*/  LDL.LU.64 R22, [R1+0x1f38] ;  /* 0x001f380001167983 */ /* 0x000ea80000300a00 */
[----:B------:R0:W5:Y:S04]  /*46870*/  LDL.LU.64 R20, [R1+0x1f30] ;  /* 0x001f300001147983 */ /* 0x0001680000300a00 */
[----:B------:R-:W-:Y:S04]  /*46880*/  STL.64 [R1+0x590], R24 ;  /* 0x0005901801007387 */ /* 0x000fe80000100a00 */
[----:B------:R1:W-:Y:S04]  /*46890*/  STL.64 [R1+0x598], R26 ;  /* 0x0005981a01007387 */ /* 0x0003e80000100a00 */
[----:B-1----:R-:W2:Y:S04]  /*468a0*/  LDL.LU.64 R26, [R1+0x1f28] ;  /* 0x001f2800011a7983 */ /* 0x002ea80000300a00 */
[----:B------:R0:W5:Y:S01]  /*468b0*/  LDL.LU.64 R24, [R1+0x1f20] ;  /* 0x001f200001187983 */ /* 0x0001620000300a00 */
[C---:B---3--:R-:W-:Y:S03]  /*468c0*/  HMMA.16816.F32 R40, R52.reuse, R42, R28 ;  /* 0x0000002a3428723c */ /* 0x048fe6000000181c */
[----:B------:R-:W3:Y:S04]  /*468d0*/  LDL.LU.64 R30, [R1+0x1f18] ;  /* 0x001f1800011e7983 */ /* 0x000ee80000300a00 */
[----:B------:R-:W2:Y:S01]  /*468e0*/  LDL.LU.64 R28, [R1+0x1f10] ;  /* 0x001f1000011c7983 */ /* 0x000ea20000300a00 */
[C---:B------:R-:W-:Y:S11]  /*468f0*/  HMMA.16816.F32 R56, R52.reuse, R58, R44 ;  /* 0x0000003a3438723c */ /* 0x040ff6000000182c */
[----:B------:R-:W-:Y:S04]  /*46900*/  STL.64 [R1+0x580], R40 ;  /* 0x0005802801007387 */ /* 0x000fe80000100a00 */
[----:B------:R1:W-:Y:S04]  /*46910*/  STL.64 [R1+0x588], R42 ;  /* 0x0005882a01007387 */ /* 0x0003e80000100a00 */
[----:B-1----:R-:W2:Y:S04]  /*46920*/  LDL.LU.64 R42, [R1+0x1f08] ;  /* 0x001f0800012a7983 */ /* 0x002ea80000300a00 */
[----:B------:R-:W2:Y:S04]  /*46930*/  LDL.LU.64 R46, [R1+0x1f00] ;  /* 0x001f0000012e7983 */ /* 0x000ea80000300a00 */
[----:B------:R0:W5:Y:S04]  /*46940*/  LDL.LU.64 R44, [R1+0x1ef8] ;  /* 0x001ef800012c7983 */ /* 0x0001680000300a00 */
[----:B------:R-:W-:Y:S04]  /*46950*/  STL.64 [R1+0x570], R56 ;  /* 0x0005703801007387 */ /* 0x000fe80000100a00 */
[----:B------:R1:W-:Y:S04]  /*46960*/  STL.64 [R1+0x578], R58 ;  /* 0x0005783a01007387 */ /* 0x0003e80000100a00 */
[----:B-1----:R-:W2:Y:S04]  /*46970*/  LDL.LU.64 R58, [R1+0x1ef0] ;  /* 0x001ef000013a7983 */ /* 0x002ea80000300a00 */
[----:B------:R0:W5:Y:S01]  /*46980*/  LDL.LU R57, [R1+0x1ee8] ;  /* 0x001ee80001397983 */ /* 0x0001620000300800 */
[----:B--2---:R-:W-:-:S15]  /*46990*/  HMMA.16816.F32 R48, R52, R58, R48 ;  /* 0x0000003a3430723c */ /* 0x004fde0000001830 */
[----:B------:R-:W-:-:S04]  /*469a0*/  NOP ;  /* 0x0000000000007918 */ /* 0x000fc80000000000 */
[----:B------:R-:W-:Y:S04]  /*469b0*/  STL.64 [R1+0x560], R48 ;  /* 0x0005603001007387 */ /* 0x000fe80000100a00 */
[----:B------:R1:W-:Y:S02]  /*469c0*/  STL.64 [R1+0x568], R50 ;  /* 0x0005683201007387 */ /* 0x0003e40000100a00 */
[C---:B-1----:R-:W-:Y:S02]  /*469d0*/  HMMA.16816.F32 R48, R52.reuse, R46, R16 ;  /* 0x0000002e3430723c */ /* 0x042fe40000001810 */
[----:B------:R-:W2:Y:S06]  /*469e0*/  LDL.LU R16, [R1+0x4f0] ;  /* 0x0004f00001107983 */ /* 0x000eac0000300800 */
[C---:B------:R-:W-:Y:S11]  /*469f0*/  HMMA.16816.F32 R40, R52.reuse, R42, R36 ;  /* 0x0000002a3428723c */ /* 0x040ff60000001824 */
[----:B------:R1:W-:Y:S04]  /*46a00*/  STL.64 [R1+0x550], R48 ;  /* 0x0005503001007387 */ /* 0x0003e80000100a00 */
[----:B------:R0:W-:Y:S04]  /*46a10*/  STL.64 [R1+0x558], R50 ;  /* 0x0005583201007387 */ /* 0x0001e80000100a00 */
[----:B------:R-:W2:Y:S04]  /*46a20*/  LDL.LU R17, [R1+0x4f4] ;  /* 0x0004f40001117983 */ /* 0x000ea80000300800 */
[----:B------:R-:W2:Y:S04]  /*46a30*/  LDL.LU R18, [R1+0x4f8] ;  /* 0x0004f80001127983 */ /* 0x000ea80000300800 */
[----:B------:R-:W2:Y:S04]  /*46a40*/  LDL.LU R19, [R1+0x4fc] ;  /* 0x0004fc0001137983 */ /* 0x000ea80000300800 */
[----:B-1----:R-:W2:Y:S04]  /*46a50*/  LDL.LU R48, [R1+0x4e0] ;  /* 0x0004e00001307983 */ /* 0x002ea80000300800 */
[----:B------:R-:W2:Y:S04]  /*46a60*/  LDL.LU R49, [R1+0x4e4] ;  /* 0x0004e40001317983 */ /* 0x000ea80000300800 */
[----:B0-----:R-:W2:Y:S04]  /*46a70*/  LDL.LU R50, [R1+0x4e8] ;  /* 0x0004e80001327983 */ /* 0x001ea80000300800 */
[----:B------:R-:W2:Y:S04]  /*46a80*/  LDL.LU R51, [R1+0x4ec] ;  /* 0x0004ec0001337983 */ /* 0x000ea80000300800 */
[----:B------:R-:W2:Y:S04]  /*46a90*/  LDL.LU.64 R38, [R1+0x1ee0] ;  /* 0x001ee00001267983 */ /* 0x000ea80000300a00 */
[----:B------:R-:W3:Y:S04]  /*46aa0*/  LDL.LU.64 R36, [R1+0x1ed8] ;  /* 0x001ed80001247983 */ /* 0x000ee80000300a00 */
[----:B------:R0:W-:Y:S04]  /*46ab0*/  STL.64 [R1+0x540], R40 ;  /* 0x0005402801007387 */ /* 0x0001e80000100a00 */
[----:B------:R1:W-:Y:S04]  /*46ac0*/  STL.64 [R1+0x548], R42 ;  /* 0x0005482a01007387 */ /* 0x0003e80000100a00 */
[----:B0-----:R-:W3:Y:S04]  /*46ad0*/  LDL.LU R40, [R1+0x510] ;  /* 0x0005100001287983 */ /* 0x001ee80000300800 */
[----:B------:R-:W3:Y:S04]  /*46ae0*/  LDL.LU R41, [R1+0x514] ;  /* 0x0005140001297983 */ /* 0x000ee80000300800 */
[----:B-1----:R-:W3:Y:S04]  /*46af0*/  LDL.LU R42, [R1+0x518] ;  /* 0x00051800012a7983 */ /* 0x002ee80000300800 */
[----:B------:R-:W3:Y:S01]  /*46b00*/  LDL.LU R43, [R1+0x51c] ;  /* 0x00051c00012b7983 */ /* 0x000ee20000300800 */
[----:B--2---:R-:W-:-:S15]  /*46b10*/  HMMA.16816.F32 R32, R52, R38, R32 ;  /* 0x000000263420723c */ /* 0x004fde0000001820 */
[----:B------:R-:W-:-:S04]  /*46b20*/  NOP ;  /* 0x0000000000007918 */ /* 0x000fc80000000000 */
[----:B------:R-:W-:Y:S04]  /*46b30*/  STL.64 [R1+0x530], R32 ;  /* 0x0005302001007387 */ /* 0x000fe80000100a00 */
[----:B------:R0:W-:Y:S04]  /*46b40*/  STL.64 [R1+0x538], R34 ;  /* 0x0005382201007387 */ /* 0x0001e80000100a00 */
[----:B0-----:R-:W2:Y:S04]  /*46b50*/  LDL.LU.64 R34, [R1+0x1ed0] ;  /* 0x001ed00001227983 */ /* 0x001ea80000300a00 */
[----:B------:R0:W5:Y:S04]  /*46b60*/  LDL.LU.64 R32, [R1+0x1ec8] ;  /* 0x001ec80001207983 */ /* 0x0001680000300a00 */
[----:B---3--:R1:W-:Y:S04]  /*46b70*/  STL.64 [R1+0x1e90], R36 ;  /* 0x001e902401007387 */ /* 0x0083e80000100a00 */
[----:B-1----:R-:W2:Y:S04]  /*46b80*/  LDL.LU R36, [R1+0x520] ;  /* 0x0005200001247983 */ /* 0x002ea80000300800 */
[----:B------:R-:W2:Y:S04]  /*46b90*/  LDL.LU R37, [R1+0x524] ;  /* 0x0005240001257983 */ /* 0x000ea80000300800 */
[----:B------:R-:W2:Y:S04]  /*46ba0*/  LDL.LU R38, [R1+0x528] ;  /* 0x0005280001267983 */ /* 0x000ea80000300800 */
[----:B------:R-:W2:Y:S04]  /*46bb0*/  LDL.LU R39, [R1+0x52c] ;  /* 0x00052c0001277983 */ /* 0x000ea80000300800 */
[----:B------:R-:W3:Y:S01]  /*46bc0*/  LDL.LU R46, [R1+0x1264] ;  /* 0x00126400012e7983 */ /* 0x000ee20000300800 */
[----:B------:R-:W-:-:S15]  /*46bd0*/  HMMA.16816.F32 R16, R52, R22, R16 ;  /* 0x000000163410723c */ /* 0x000fde0000001810 */
[----:B------:R-:W-:-:S04]  /*46be0*/  NOP ;  /* 0x0000000000007918 */ /* 0x000fc80000000000 */
[----:B------:R-:W-:Y:S01]  /*46bf0*/  IMAD.MOV.U32 R23, RZ, RZ, R19 ;  /* 0x000000ffff177224 */ /* 0x000fe200078e0013 */
[----:B--2---:R-:W-:-:S15]  /*46c00*/  HMMA.16816.F32 R36, R52, R34, R36 ;  /* 0x000000223424723c */ /* 0x004fde0000001824 */
[----:B------:R-:W-:-:S04]  /*46c10*/  NOP ;  /* 0x0000000000007918 */ /* 0x000fc80000000000 */
[----:B------:R-:W-:Y:S04]  /*46c20*/  STL.64 [R1+0x520], R36 ;  /* 0x0005202401007387 */ /* 0x000fe80000100a00 */
[----:B------:R1:W-:Y:S02]  /*46c30*/  STL.64 [R1+0x528], R38 ;  /* 0x0005282601007387 */ /* 0x0003e40000100a00 */
[----:B-1----:R-:W-:-:S15]  /*46c40*/  HMMA.16816.F32 R36, R52, R30, R40 ;  /* 0x0000001e3424723c */ /* 0x002fde0000001828 */
[----:B------:R-:W-:-:S04]  /*46c50*/  NOP ;  /* 0x0000000000007918 */ /* 0x000fc80000000000 */
[----:B------:R-:W-:Y:S02]  /*46c60*/  IMAD.MOV.U32 R31, RZ, RZ, R39 ;  /* 0x000000ffff1f7224 */ /* 0x000fe400078e0027 */
[----:B------:R-:W-:Y:S01]  /*46c70*/  IMAD.MOV.U32 R30, RZ, RZ, R37 ;  /* 0x000000ffff1e7224 */ /* 0x000fe200078e0025 */
[----:B------:R-:W-:Y:S04]  /*46c80*/  STL.64 [R1+0x510], R36 ;  /* 0x0005102401007387 */ /* 0x000fe80000100a00 */
[----:B------:R-:W-:Y:S04]  /*46c90*/  STL.64 [R1+0x518], R38 ;  /* 0x0005182601007387 */ /* 0x000fe80000100a00 */
[----:B------:R-:W-:Y:S04]  /*46ca0*/  STL.64 [R1+0x1ea0], R30 ;  /* 0x001ea01e01007387 */ /* 0x000fe80000100a00 */
[----:B------:R1:W-:Y:S02]  /*46cb0*/  STL.64 [R1+0x1e98], R28 ;  /* 0x001e981c01007387 */ /* 0x0003e40000100a00 */
[----:B-1----:R-:W-:Y:S02]  /*46cc0*/  HMMA.16816.F32 R28, R52, R26, R8 ;  /* 0x0000001a341c723c */ /* 0x002fe40000001808 */
[----:B------:R-:W4:-:S15]  /*46cd0*/  LDL.LU R8, [R1+0x4d0] ;  /* 0x0004d00001087983 */ /* 0x000f1e0000300800 */
[----:B------:R-:W-:Y:S02]  /*46ce0*/  NOP ;  /* 0x0000000000007918 */ /* 0x000fe40000000000 */
[----:B------:R1:W-:Y:S04]  /*46cf0*/  STL.64 [R1+0x500], R28 ;  /* 0x0005001c01007387 */ /* 0x0003e80000100a00 */
[----:B------:R2:W-:Y:S04]  /*46d00*/  STL.64 [R1+0x508], R30 ;  /* 0x0005081e01007387 */ /* 0x0005e80000100a00 */
[----:B------:R-:W4:Y:S04]  /*46d10*/  LDL.LU R9, [R1+0x4d4] ;  /* 0x0004d40001097983 */ /* 0x000f280000300800 */
[----:B------:R-:W4:Y:S04]  /*46d20*/  LDL.LU R10, [R1+0x4d8] ;  /* 0x0004d800010a7983 */ /* 0x000f280000300800 */
[----:B------:R-:W4:Y:S04]  /*46d30*/  LDL.LU R11, [R1+0x4dc] ;  /* 0x0004dc00010b7983 */ /* 0x000f280000300800 */
[----:B-1----:R-:W3:Y:S04]  /*46d40*/  LDL.LU R28, [R1+0x4c0] ;  /* 0x0004c000011c7983 */ /* 0x002ee80000300800 */
[----:B------:R-:W3:Y:S04]  /*46d50*/  LDL.LU R29, [R1+0x4c4] ;  /* 0x0004c400011d7983 */ /* 0x000ee80000300800 */
[----:B--2---:R-:W2:Y:S01]  /*46d60*/  LDL.LU R30, [R1+0x4c8] ;  /* 0x0004c800011e7983 */ /* 0x004ea20000300800 */
[----:B------:R-:W-:-:S03]  /*46d70*/  IMAD.MOV.U32 R31, RZ, RZ, R0 ;  /* 0x000000ffff1f7224 */ /* 0x000fc600078e0000 */
[----:B------:R-:W2:Y:S04]  /*46d80*/  LDL.LU R0, [R1+0x1ec0] ;  /* 0x001ec00001007983 */ /* 0x000ea80000300800 */
[----:B------:R-:W2:Y:S04]  /*46d90*/  LDL.LU.64 R4, [R1+0x1158] ;  /* 0x0011580001047983 */ /* 0x000ea80000300a00 */
[----:B------:R-:W2:Y:S04]  /*46da0*/  LDL.LU.64 R26, [R1+0x1160] ;  /* 0x00116000011a7983 */ /* 0x000ea80000300a00 */
[----:B------:R-:W2:Y:S04]  /*46db0*/  LDL.LU.64 R42, [R1+0x1150] ;  /* 0x00115000012a7983 */ /* 0x000ea80000300a00 */
[----:B------:R-:W-:Y:S04]  /*46dc0*/  STL.64 [R1+0x4f0], R16 ;  /* 0x0004f01001007387 */ /* 0x000fe80000100a00 */
[----:B------:R1:W-:Y:S04]  /*46dd0*/  STL.64 [R1+0x4f8], R18 ;  /* 0x0004f81201007387 */ /* 0x0003e80000100a00 */
[----:B-1----:R-:W2:Y:S01]  /*46de0*/  LDL.LU.64 R18, [R1+0x1eb8] ;  /* 0x001eb80001127983 */ /* 0x002ea20000300a00 */
[----:B------:R-:W-:-:S02]  /*46df0*/  IMAD.MOV.U32 R36, RZ, RZ, R61 ;  /* 0x000000ffff247224 */ /* 0x000fc400078e003d */
[----:B------:R-:W1:Y:S01]  /*46e00*/  LDC R61, c[0x0][0x3a8] ;  /* 0x0000ea00ff3d7b82 */ /* 0x000e620000000800 */
[----:B------:R-:W-:Y:S02]  /*46e10*/  IMAD.MOV.U32 R22, RZ, RZ, R17 ;  /* 0x000000ffff167224 */ /* 0x000fe400078e0011 */
[----:B------:R0:W5:Y:S04]  /*46e20*/  LDL.LU.64 R16, [R1+0x1eb0] ;  /* 0x001eb00001107983 */ /* 0x0001680000300a00 */
[----:B------:R-:W3:Y:S01]  /*46e30*/  LDL.LU R47, [R1+0x1278] ;  /* 0x00127800012f7983 */ /* 0x000ee20000300800 */
[----:B------:R-:W-:Y:S02]  /*46e40*/  IMAD.MOV.U32 R37, RZ, RZ, R60 ;  /* 0x000000ffff257224 */ /* 0x000fe400078e003c */
[----:B------:R-:W-:-:S02]  /*46e50*/  IMAD.MOV.U32 R39, RZ, RZ, R2 ;  /* 0x000000ffff277224 */ /* 0x000fc400078e0002 */
[----:B------:R-:W-:Y:S02]  /*46e60*/  IMAD.MOV.U32 R38, RZ, RZ, R3 ;  /* 0x000000ffff267224 */ /* 0x000fe400078e0003 */
[----:B-1----:R-:W-:Y:S01]  /*46e70*/  IMAD.SHL.U32 R34, R61, 0x20, RZ ;  /* 0x000000203d227824 */ /* 0x002fe200078e00ff */
[C---:B----4-:R-:W-:Y:S08]  /*46e80*/  HMMA.16816.F32 R8, R52.reuse, R14, R8 ;  /* 0x0000000e3408723c */ /* 0x050ff00000001808 */
[----:B--2---:R-:W-:Y:S11]  /*46e90*/  HMMA.16816.F32 R48, R52, R18, R48 ;  /* 0x000000123430723c */ /* 0x004ff60000001830 */
[----:B------:R-:W-:-:S08]  /*46ea0*/  IMAD.MOV.U32 R15, RZ, RZ, R11 ;  /* 0x000000ffff0f7224 */ /* 0x000fd000078e000b */
[----:B------:R1:W-:Y:S04]  /*46eb0*/  STL.64 [R1+0x4e0], R48 ;  /* 0x0004e03001007387 */ /* 0x0003e80000100a00 */
[----:B------:R2:W-:Y:S04]  /*46ec0*/  STL.64 [R1+0x4e8], R50 ;  /* 0x0004e83201007387 */ /* 0x0005e80000100a00 */
[----:B------:R-:W4:Y:S04]  /*46ed0*/  LDL.LU R58, [R1+0x165c] ;  /* 0x00165c00013a7983 */ /* 0x000f280000300800 */
[----:B------:R-:W4:Y:S04]  /*46ee0*/  LDL.LU R59, [R1+0x1654] ;  /* 0x00165400013b7983 */ /* 0x000f280000300800 */
[----:B-1----:R-:W4:Y:S04]  /*46ef0*/  LDL.LU R48, [R1+0x164c] ;  /* 0x00164c0001307983 */ /* 0x002f280000300800 */
[----:B------:R-:W4:Y:S04]  /*46f00*/  LDL.LU R49, [R1+0x1644] ;  /* 0x0016440001317983 */ /* 0x000f280000300800 */
[----:B------:R-:W4:Y:S04]  /*46f10*/  LDL.LU R61, [R1+0x163c] ;  /* 0x00163c00013d7983 */ /* 0x000f280000300800 */
[----:B--2---:R-:W2:Y:S04]  /*46f20*/  LDL.LU R50, [R1+0x1274] ;  /* 0x0012740001327983 */ /* 0x004ea80000300800 */
        /* <DEDUP_REMOVED lines=8> */
[----:B------:R1:W-:Y:S04]  /*46fb0*/  STL.64 [R1+0x4d8], R10 ;  /* 0x0004d80a01007387 */ /* 0x0003e80000100a00 */
[----:B-1----:R-:W2:Y:S01]  /*46fc0*/  LDL.LU.64 R10, [R1+0x1ea8] ;  /* 0x001ea800010a7983 */ /* 0x002ea20000300a00 */
[----:B------:R-:W-:-:S02]  /*46fd0*/  IMAD.MOV.U32 R14, RZ, RZ, R9 ;  /* 0x000000ffff0e7224 */ /* 0x000fc400078e0009 */
[----:B------:R-:W-:Y:S02]  /*46fe0*/  IMAD.SHL.U32 R34, R34, 0x2, RZ ;  /* 0x0000000222227824 */ /* 0x000fe400078e00ff */
[----:B---3--:R-:W-:-:S03]  /*46ff0*/  VIADD R46, R46, 0x1 ;  /* 0x000000012e2e7836 */ /* 0x008fc60000000000 */
[-C--:B------:R-:W-:Y:S02]  /*47000*/  IADD3 R47, P3, PT, R47, R34.reuse, RZ ;  /* 0x000000222f2f7210 */ /* 0x080fe40007f7e0ff */
[-C--:B----4-:R-:W-:Y:S02]  /*47010*/  IADD3 R58, P6, PT, R58, R34.reuse, RZ ;  /* 0x000000223a3a7210 */ /* 0x090fe40007fde0ff */
[-C--:B------:R-:W-:Y:S01]  /*47020*/  IADD3 R59, P5, PT, R59, R34.reuse, RZ ;  /* 0x000000223b3b7210 */ /* 0x080fe20007fbe0ff */
[C---:B--2---:R-:W-:Y:S08]  /*47030*/  HMMA.16816.F32 R8, R52.reuse, R10, R28 ;  /* 0x0000000a3408723c */ /* 0x044ff0000000181c */
[----:B------:R-:W-:Y:S01]  /*47040*/  HMMA.16816.F32 R52, R52, R6, R36 ;  /* 0x000000063434723c */ /* 0x000fe20000001824 */
[----:B------:R0:W5:Y:S04]  /*47050*/  LDL.LU.64 R30, [R1+0x1ea0] ;  /* 0x001ea000011e7983 */ /* 0x0001680000300a00 */
[----:B------:R0:W5:Y:S01]  /*47060*/  LDL.LU.64 R28, [R1+0x1e98] ;  /* 0x001e9800011c7983 */ /* 0x0001620000300a00 */
[----:B------:R-:W-:-:S05]  /*47070*/  IADD3 R61, P4, PT, R61, R34, RZ ;  /* 0x000000223d3d7210 */ /* 0x000fca0007f9e0ff */
[----:B------:R1:W-:Y:S04]  /*47080*/  STL.64 [R1+0x4c0], R8 ;  /* 0x0004c00801007387 */ /* 0x0003e80000100a00 */
[----:B------:R2:W-:Y:S04]  /*47090*/  STL.64 [R1+0x4c8], R10 ;  /* 0x0004c80a01007387 */ /* 0x0005e80000100a00 */
[----:B------:R0:W5:Y:S01]  /*470a0*/  LDL.LU.64 R36, [R1+0x1e90] ;  /* 0x001e900001247983 */ /* 0x0001620000300a00 */
[-C--:B-1----:R-:W-:Y:S02]  /*470b0*/  IADD3 R9, P0, PT, R4, R34.reuse, RZ ;  /* 0x0000002204097210 */ /* 0x082fe40007f1e0ff */
[----:B--2---:R-:W-:-:S03]  /*470c0*/  IADD3 R11, P2, PT, R42, R34, RZ ;  /* 0x000000222a0b7210 */ /* 0x004fc60007f5e0ff */
[----:B------:R-:W-:Y:S02]  /*470d0*/  IMAD.X R4, R5, 0x1, R0, P0 ;  /* 0x0000000105047824 */ /* 0x000fe400000e0600 */
[----:B------:R-:W-:Y:S01]  /*470e0*/  IMAD.MOV.U32 R18, RZ, RZ, R9 ;  /* 0x000000ffff127224 */ /* 0x000fe200078e0009 */
[----:B------:R-:W-:Y:S01]  /*470f0*/  STL.64 [R1+0x140], R52 ;  /* 0x0001403401007387 */ /* 0x000fe20000100a00 */
[----:B------:R-:W-:-:S03]  /*47100*/  IMAD.MOV.U32 R19, RZ, RZ, R4 ;  /* 0x000000ffff137224 */ /* 0x000fc600078e0004 */
[----:B------:R-:W-:Y:S01]  /*47110*/  STL.64 [R1+0x148], R54 ;  /* 0x0001483601007387 */ /* 0x000fe20000100a00 */
[----:B------:R-:W-:-:S03]  /*47120*/  IMAD.X R8, R43, 0x1, R0, P2 ;  /* 0x000000012b087824 */ /* 0x000fc600010e0600 */
[----:B------:R-:W-:Y:S04]  /*47130*/  STL [R1+0x1264], R46 ;  /* 0x0012642e01007387 */ /* 0x000fe80000100800 */
[----:B------:R-:W-:Y:S01]  /*47140*/  STL.64 [R1+0x1158], R18 ;  /* 0x0011581201007387 */ /* 0x000fe20000100a00 */
[----:B------:R-:W-:-:S03]  /*47150*/  IADD3 R48, P2, PT, R48, R34, RZ ;  /* 0x0000002230307210 */ /* 0x000fc60007f5e0ff */
[----:B------:R-:W-:Y:S04]  /*47160*/  STL [R1+0x1278], R47 ;  /* 0x0012782f01007387 */ /* 0x000fe80000100800 */
[----:B------:R-:W-:Y:S04]  /*47170*/  STL [R1+0x165c], R58 ;  /* 0x00165c3a01007387 */ /* 0x000fe80000100800 */
[----:B------:R-:W-:Y:S04]  /*47180*/  STL [R1+0x1654], R59 ;  /* 0x0016543b01007387 */ /* 0x000fe80000100800 */
[----:B------:R1:W-:Y:S04]  /*47190*/  STL [R1+0x163c], R61 ;  /* 0x00163c3d01007387 */ /* 0x0003e80000100800 */
[----:B------:R2:W-:Y:S04]  /*471a0*/  STL [R1+0x164c], R48 ;  /* 0x00164c3001007387 */ /* 0x0005e80000100800 */
[----:B-1----:R-:W3:Y:S01]  /*471b0*/  LDL.LU R61, [R1+0x1640] ;  /* 0x00164000013d7983 */ /* 0x002ee20000300800 */
[-C--:B------:R-:W-:Y:S01]  /*471c0*/  IADD3 R10, P1, PT, R26, R34.reuse, RZ ;  /* 0x000000221a0a7210 */ /* 0x080fe20007f3e0ff */
[----:B------:R-:W-:Y:S01]  /*471d0*/  IMAD.X R50, R50, 0x1, R0, P3 ;  /* 0x0000000132327824 */ /* 0x000fe200018e0600 */
[----:B------:R-:W-:-:S03]  /*471e0*/  IADD3 R51, P3, PT, R51, R34, RZ ;  /* 0x0000002233337210 */ /* 0x000fc60007f7e0ff */
[--C-:B------:R-:W-:Y:S01]  /*471f0*/  IMAD.X R5, R27, 0x1, R0.reuse, P1 ;  /* 0x000000011b057824 */ /* 0x100fe200008e0600 */
[-C--:B------:R-:W-:Y:S01]  /*47200*/  IADD3 R49, P1, PT, R49, R34.reuse, RZ ;  /* 0x0000002231317210 */ /* 0x080fe20007f3e0ff */
[--C-:B------:R-:W-:Y:S01]  /*47210*/  IMAD.X R41, R41, 0x1, R0.reuse, P6 ;  /* 0x0000000129297824 */ /* 0x100fe200030e0600 */
[-C--:B------:R-:W-:Y:S01]  /*47220*/  IADD3 R40, P6, PT, R40, R34.reuse, RZ ;  /* 0x0000002228287210 */ /* 0x080fe20007fde0ff */
[----:B------:R-:W-:Y:S02]  /*47230*/  IMAD.X R56, R56, 0x1, R0, P5 ;  /* 0x0000000138387824 */ /* 0x000fe400028e0600 */
[----:B------:R1:W-:Y:S04]  /*47240*/  STL [R1+0x1644], R49 ;  /* 0x0016443101007387 */ /* 0x0003e80000100800 */
[----:B------:R-:W-:Y:S04]  /*47250*/  STL [R1+0x1274], R50 ;  /* 0x0012743201007387 */ /* 0x000fe80000100800 */
[----:B------:R-:W-:Y:S01]  /*47260*/  STL [R1+0x1634], R51 ;  /* 0x0016343301007387 */ /* 0x000fe20000100800 */
[----:B------:R-:W-:-:S03]  /*47270*/  IADD3 R60, P5, PT, R60, R34, RZ ;  /* 0x000000223c3c7210 */ /* 0x000fc60007fbe0ff */
[----:B------:R-:W-:Y:S01]  /*47280*/  STL [R1+0x1658], R41 ;  /* 0x0016582901007387 */ /* 0x000fe20000100800 */
[----:B------:R-:W-:-:S03]  /*47290*/  IMAD.X R2, R2, 0x1, R0, P2 ;  /* 0x0000000102027824 */ /* 0x000fc600010e0600 */
[----:B------:R-:W-:Y:S04]  /*472a0*/  STL [R1+0x162c], R40 ;  /* 0x00162c2801007387 */ /* 0x000fe80000100800 */
[----:B------:R-:W-:Y:S01]  /*472b0*/  STL [R1+0x1650], R56 ;  /* 0x0016503801007387 */ /* 0x000fe20000100800 */
[----:B------:R-:W-:-:S03]  /*472c0*/  IADD3 R3, P2, PT, R3, R34, RZ ;  /* 0x0000002203037210 */ /* 0x000fc60007f5e0ff */
[----:B------:R-:W4:Y:S04]  /*472d0*/  LDL.LU R9, [R1+0x1614] ;  /* 0x0016140001097983 */ /* 0x000f280000300800 */
[----:B------:R-:W-:Y:S04]  /*472e0*/  STL [R1+0x1624], R60 ;  /* 0x0016243c01007387 */ /* 0x000fe80000100800 */
[----:B------:R-:W4:Y:S04]  /*472f0*/  LDL.LU R4, [R1+0x1638] ;  /* 0x0016380001047983 */ /* 0x000f280000300800 */
[----:B------:R-:W-:Y:S04]  /*47300*/  STL [R1+0x1648], R2 ;  /* 0x0016480201007387 */ /* 0x000fe80000100800 */
[----:B------:R-:W4:Y:S01]  /*47310*/  LDL.LU R52, [R1+0x160c] ;  /* 0x00160c0001347983 */ /* 0x000f220000300800 */
[----:B------:R-:W-:-:S03]  /*47320*/  IMAD.MOV.U32 R6, RZ, RZ, R53 ;  /* 0x000000ffff067224 */ /* 0x000fc600078e0035 */
[----:B------:R0:W-:Y:S04]  /*47330*/  STL [R1+0x161c], R3 ;  /* 0x00161c0301007387 */ /* 0x0001e80000100800 */
        /* <DEDUP_REMOVED lines=12> */
[----:B------:R-:W-:-:S03]  /*47400*/  ISETP.NE.U32.AND P0, PT, R46, UR7, PT ;  /* 0x000000072e007c0c */ /* 0x000fc6000bf05070 */
[----:B------:R-:W4:Y:S04]  /*47410*/  LDL.LU R43, [R1+0x15dc] ;  /* 0x0015dc00012b7983 */ /* 0x000f280000300800 */
[----:B------:R-:W4:Y:S04]  /*47420*/  LDL.LU R46, [R1+0x1600] ;  /* 0x00160000012e7983 */ /* 0x000f280000300800 */
[----:B------:R-:W4:Y:S04]  /*47430*/  LDL.LU R47, [R1+0x15d4] ;  /* 0x0015d400012f7983 */ /* 0x000f280000300800 */
[----:B------:R-:W4:Y:S04]  /*47440*/  LDL.LU R58, [R1+0x15f8] ;  /* 0x0015f800013a7983 */ /* 0x000f280000300800 */
[----:B------:R-:W4:Y:S04]  /*47450*/  LDL.LU R59, [R1+0x15cc] ;  /* 0x0015cc00013b7983 */ /* 0x000f280000300800 */
[----:B--2---:R-:W2:Y:S04]  /*47460*/  LDL.LU R48, [R1+0x15f0] ;  /* 0x0015f00001307983 */ /* 0x004ea80000300800 */
[----:B-1----:R-:W2:Y:S04]  /*47470*/  LDL.LU R49, [R1+0x15c4] ;  /* 0x0015c40001317983 */ /* 0x002ea80000300800 */
[----:B0-----:R-:W2:Y:S04]  /*47480*/  LDL.LU R3, [R1+0x15e8] ;  /* 0x0015e80001037983 */ /* 0x001ea80000300800 */
[----:B------:R-:W2:Y:S04]  /*47490*/  LDL.LU R50, [R1+0x15bc] ;  /* 0x0015bc0001327983 */ /* 0x000ea80000300800 */
[----:B------:R-:W2:Y:S04]  /*474a0*/  LDL.LU R51, [R1+0x15e0] ;  /* 0x0015e00001337983 */ /* 0x000ea80000300800 */
[----:B------:R-:W2:Y:S01]  /*474b0*/  LDL.LU R41, [R1+0x15b4] ;  /* 0x0015b40001297983 */ /* 0x000ea20000300800 */
[----:B---3--:R-:W-:-:S05]  /*474c0*/  IMAD.X R61, R61, 0x1, R0, P1 ;  /* 0x000000013d3d7824 */ /* 0x008fca00008e0600 */
[----:B------:R0:W-:Y:S04]  /*474d0*/  STL [R1+0x1640], R61 ;  /* 0x0016403d01007387 */ /* 0x0001e80000100800 */
[----:B------:R-:W3:Y:S04]  /*474e0*/  LDL.LU R40, [R1+0x15d8] ;  /* 0x0015d80001287983 */ /* 0x000ee80000300800 */
[----:B------:R-:W3:Y:S04]  /*474f0*/  LDL.LU R56, [R1+0x15ac] ;  /* 0x0015ac0001387983 */ /* 0x000ee80000300800 */
[----:B------:R-:W3:Y:S04]  /*47500*/  LDL.LU R60, [R1+0x15d0] ;  /* 0x0015d000013c7983 */ /* 0x000ee80000300800 */
[----:B------:R-:W3:Y:S04]  /*47510*/  LDL.LU R2, [R1+0x15a4] ;  /* 0x0015a40001027983 */ /* 0x000ee80000300800 */
[----:B0-----:R-:W3:Y:S01]  /*47520*/  LDL.LU R61, [R1+0x15c8] ;  /* 0x0015c800013d7983 */ /* 0x001ee20000300800 */
[-C--:B----4-:R-:W-:Y:S01]  /*47530*/  IADD3 R9, P1, PT, R9, R34.reuse, RZ ;  /* 0x0000002209097210 */ /* 0x090fe20007f3e0ff */
[----:B------:R-:W-:Y:S01]  /*47540*/  IMAD.X R4, R4, 0x1, R0, P4 ;  /* 0x0000000104047824 */ /* 0x000fe200020e0600 */
[----:B------:R-:W-:-:S03]  /*47550*/  IADD3 R52, P4, PT, R52, R34, RZ ;  /* 0x0000002234347210 */ /* 0x000fc60007f9e0ff */
[----:B------:R-:W-:Y:S01]  /*47560*/  STL [R1+0x1614], R9 ;  /* 0x0016140901007387 */ /* 0x000fe20000100800 */
[--C-:B------:R-:W-:Y:S01]  /*47570*/  IMAD.X R53, R53, 0x1, R0.reuse, P3 ;  /* 0x0000000135357824 */ /* 0x100fe200018e0600 */
[-C--:B------:R-:W-:Y:S01]  /*47580*/  IADD3 R54, P3, PT, R54, R34.reuse, RZ ;  /* 0x0000002236367210 */ /* 0x080fe20007f7e0ff */
[----:B------:R-:W-:Y:S01]  /*47590*/  IMAD.X R55, R55, 0x1, R0, P6 ;  /* 0x0000000137377824 */ /* 0x000fe200030e0600 */
[----:B------:R-:W-:Y:S01]  /*475a0*/  STL [R1+0x1638], R4 ;  /* 0x0016380401007387 */ /* 0x000fe20000100800 */
[----:B------:R-:W-:-:S03]  /*475b0*/  IADD3 R18, P6, PT, R18, R34, RZ ;  /* 0x0000002212127210 */ /* 0x000fc60007fde0ff */
[----:B------:R-:W-:Y:S01]  /*475c0*/  STL [R1+0x160c], R52 ;  /* 0x00160c3401007387 */ /* 0x000fe20000100800 */
[----:B------:R-:W-:-:S03]  /*475d0*/  IMAD.X R19, R19, 0x1, R0, P5 ;  /* 0x0000000113137824 */ /* 0x000fc600028e0600 */
        /* <DEDUP_REMOVED lines=23> */
[----:B--2---:R-:W-:-:S03]  /*47750*/  IMAD.X R3, R3, 0x1, R0, P2 ;  /* 0x0000000103037824 */ /* 0x004fc600010e0600 */
[----:B------:R-:W-:Y:S01]  /*47760*/  STL [R1+0x1600], R46 ;  /* 0x0016002e01007387 */ /* 0x000fe20000100800 */
[----:B------:R-:W-:-:S03]  /*47770*/  IMAD.X R48, R48, 0x1, R0, P5 ;  /* 0x0000000130307824 */ /* 0x000fc600028e0600 */
[----:B------:R-:W-:Y:S01]  /*47780*/  STL [R1+0x15d4], R47 ;  /* 0x0015d42f01007387 */ /* 0x000fe20000100800 */
[----:B------:R-:W-:-:S03]  /*47790*/  IADD3 R49, P5, PT, R49, R34, RZ ;  /* 0x0000002231317210 */ /* 0x000fc60007fbe0ff */
[----:B------:R-:W-:Y:S04]  /*477a0*/  STL [R1+0x15f8], R58 ;  /* 0x0015f83a01007387 */ /* 0x000fe80000100800 */
[----:B------:R-:W-:Y:S01]  /*477b0*/  STL [R1+0x15cc], R59 ;  /* 0x0015cc3b01007387 */ /* 0x000fe20000100800 */
[----:B------:R-:W-:-:S03]  /*477c0*/  IADD3 R50, P2, PT, R50, R34, RZ ;  /* 0x0000002232327210 */ /* 0x000fc60007f5e0ff */
[----:B------:R0:W-:Y:S01]  /*477d0*/  STL [R1+0x15e8], R3 ;  /* 0x0015e80301007387 */ /* 0x0001e20000100800 */
[----:B------:R-:W-:-:S03]  /*477e0*/  IMAD.X R51, R51, 0x1, R0, P1 ;  /* 0x0000000133337824 */ /* 0x000fc600008e0600 */
[----:B------:R1:W-:Y:S01]  /*477f0*/  STL [R1+0x15f0], R48 ;  /* 0x0015f03001007387 */ /* 0x0003e20000100800 */
[----:B------:R-:W-:-:S03]  /*47800*/  IADD3 R41, P1, PT, R41, R34, RZ ;  /* 0x0000002229297210 */ /* 0x000fc60007f3e0ff */
[----:B0-----:R-:W2:Y:S04]  /*47810*/  LDL.LU R3, [R1+0x159c] ;  /* 0x00159c0001037983 */ /* 0x001ea80000300800 */
[----:B------:R0:W-:Y:S04]  /*47820*/  STL [R1+0x15c4], R49 ;  /* 0x0015c43101007387 */ /* 0x0001e80000100800 */
[----:B------:R-:W-:Y:S04]  /*47830*/  STL [R1+0x15bc], R50 ;  /* 0x0015bc3201007387 */ /* 0x000fe80000100800 */
[----:B------:R-:W-:Y:S04]  /*47840*/  STL [R1+0x15e0], R51 ;  /* 0x0015e03301007387 */ /* 0x000fe80000100800 */
[----:B------:R-:W-:Y:S01]  /*47850*/  STL [R1+0x15b4], R41 ;  /* 0x0015b42901007387 */ /* 0x000fe20000100800 */
[--C-:B---3--:R-:W-:Y:S01]  /*47860*/  IMAD.X R40, R40, 0x1, R0.reuse, P4 ;  /* 0x0000000128287824 */ /* 0x108fe200020e0600 */
[-C--:B------:R-:W-:Y:S01]  /*47870*/  IADD3 R56, P4, PT, R56, R34.reuse, RZ ;  /* 0x0000002238387210 */ /* 0x080fe20007f9e0ff */
[----:B------:R-:W-:Y:S01]  /*47880*/  IMAD.X R60, R60, 0x1, R0, P3 ;  /* 0x000000013c3c7824 */ /* 0x000fe200018e0600 */
[----:B------:R-:W-:-:S02]  /*47890*/  IADD3 R2, P3, PT, R2, R34, RZ ;  /* 0x0000002202027210 */ /* 0x000fc40007f7e0ff */
[----:B------:R-:W-:Y:S04]  /*478a0*/  STL [R1+0x15d8], R40 ;  /* 0x0015d82801007387 */ /* 0x000fe80000100800 */
[----:B------:R-:W-:Y:S01]  /*478b0*/  STL [R1+0x15ac], R56 ;  /* 0x0015ac3801007387 */ /* 0x000fe20000100800 */
[----:B------:R-:W-:-:S03]  /*478c0*/  IMAD.X R61, R61, 0x1, R0, P6 ;  /* 0x000000013d3d7824 */ /* 0x000fc600030e0600 */
[----:B------:R-:W3:Y:S04]  /*478d0*/  LDL.LU R9, [R1+0x15c0] ;  /* 0x0015c00001097983 */ /* 0x000ee80000300800 */
[----:B------:R-:W-:Y:S04]  /*478e0*/  STL [R1+0x15d0], R60 ;  /* 0x0015d03c01007387 */ /* 0x000fe80000100800 */
[----:B------:R-:W4:Y:S04]  /*478f0*/  LDL.LU R4, [R1+0x1594] ;  /* 0x0015940001047983 */ /* 0x000f280000300800 */
[----:B------:R-:W-:Y:S04]  /*47900*/  STL [R1+0x15a4], R2 ;  /* 0x0015a40201007387 */ /* 0x000fe80000100800 */
        /* <DEDUP_REMOVED lines=19> */
[----:B0-----:R-:W4:Y:S04]  /*47a40*/  LDL.LU R49, [R1+0x1570] ;  /* 0x0015700001317983 */ /* 0x001f280000300800 */
[----:B------:R-:W4:Y:S04]  /*47a50*/  LDL.LU R61, [R1+0x1544] ;  /* 0x00154400013d7983 */ /* 0x000f280000300800 */
[----:B------:R-:W4:Y:S04]  /*47a60*/  LDL.LU R50, [R1+0x1568] ;  /* 0x0015680001327983 */ /* 0x000f280000300800 */
[----:B------:R-:W4:Y:S04]  /*47a70*/  LDL.LU R51, [R1+0x153c] ;  /* 0x00153c0001337983 */ /* 0x000f280000300800 */
[----:B------:R-:W4:Y:S01]  /*47a80*/  LDL.LU R41, [R1+0x1560] ;  /* 0x0015600001297983 */ /* 0x000f220000300800 */
[----:B--2---:R-:W-:-:S05]  /*47a90*/  IADD3 R3, P6, PT, R3, R34, RZ ;  /* 0x0000002203037210 */ /* 0x004fca0007fde0ff */
[----:B------:R0:W-:Y:S04]  /*47aa0*/  STL [R1+0x159c], R3 ;  /* 0x00159c0301007387 */ /* 0x0001e80000100800 */
[----:B------:R-:W2:Y:S04]  /*47ab0*/  LDL.LU R40, [R1+0x1534] ;  /* 0x0015340001287983 */ /* 0x000ea80000300800 */
[----:B------:R-:W2:Y:S04]  /*47ac0*/  LDL.LU R56, [R1+0x1558] ;  /* 0x0015580001387983 */ /* 0x000ea80000300800 */
[----:B------:R-:W2:Y:S04]  /*47ad0*/  LDL.LU R60, [R1+0x152c] ;  /* 0x00152c00013c7983 */ /* 0x000ea80000300800 */
[----:B------:R-:W2:Y:S04]  /*47ae0*/  LDL.LU R2, [R1+0x1550] ;  /* 0x0015500001027983 */ /* 0x000ea80000300800 */
[----:B0-----:R-:W2:Y:S01]  /*47af0*/  LDL.LU R3, [R1+0x1524] ;  /* 0x0015240001037983 */ /* 0x001ea20000300800 */
[--C-:B---3--:R-:W-:Y:S01]  /*47b00*/  IMAD.X R9, R9, 0x1, R0.reuse, P5 ;  /* 0x0000000109097824 */ /* 0x108fe200028e0600 */
[-C--:B----4-:R-:W-:Y:S01]  /*47b10*/  IADD3 R4, P5, PT, R4, R34.reuse, RZ ;  /* 0x0000002204047210 */ /* 0x090fe20007fbe0ff */
        /* <DEDUP_REMOVED lines=30> */
[--C-:B------:R-:W-:Y:S02]  /*47d00*/  IMAD.X R59, R59, 0x1, R0.reuse, P4 ;  /* 0x000000013b3b7824 */ /* 0x100fe400020e0600 */
[----:B------:R-:W-:Y:S01]  /*47d10*/  IMAD.X R49, R49, 0x1, R0, P3 ;  /* 0x0000000131317824 */ /* 0x000fe200018e0600 */
[----:B------:R-:W-:Y:S01]  /*47d20*/  STL [R1+0x1588], R43 ;  /* 0x0015882b01007387 */ /* 0x000fe20000100800 */
[----:B------:R-:W-:-:S03]  /*47d30*/  IADD3 R61, P3, PT, R61, R34, RZ ;  /* 0x000000223d3d7210 */ /* 0x000fc60007f7e0ff */
[----:B------:R-:W-:Y:S01]  /*47d40*/  STL [R1+0x155c], R46 ;  /* 0x00155c2e01007387 */ /* 0x000fe20000100800 */
[----:B------:R-:W-:-:S03]  /*47d50*/  IADD3 R48, P4, PT, R48, R34, RZ ;  /* 0x0000002230307210 */ /* 0x000fc60007f9e0ff */
[----:B------:R-:W-:Y:S04]  /*47d60*/  STL [R1+0x1580], R47 ;  /* 0x0015802f01007387 */ /* 0x000fe80000100800 */
[----:B------:R-:W-:Y:S04]  /*47d70*/  STL [R1+0x1554], R58 ;  /* 0x0015543a01007387 */ /* 0x000fe80000100800 */
[----:B------:R-:W-:Y:S04]  /*47d80*/  STL [R1+0x1578], R59 ;  /* 0x0015783b01007387 */ /* 0x000fe80000100800 */
[----:B------:R0:W-:Y:S04]  /*47d90*/  STL [R1+0x1544], R61 ;  /* 0x0015443d01007387 */ /* 0x0001e80000100800 */
[----:B------:R1:W-:Y:S04]  /*47da0*/  STL [R1+0x154c], R48 ;  /* 0x00154c3001007387 */ /* 0x0003e80000100800 */
[----:B0-----:R-:W3:Y:S01]  /*47db0*/  LDL.LU R61, [R1+0x1548] ;  /* 0x00154800013d7983 */ /* 0x001ee20000300800 */
[--C-:B------:R-:W-:Y:S01]  /*47dc0*/  IMAD.X R50, R50, 0x1, R0.reuse, P6 ;  /* 0x0000000132327824 */ /* 0x100fe200030e0600 */
[-C--:B------:R-:W-:Y:S01]  /*47dd0*/  IADD3 R51, P6, PT, R51, R34.reuse, RZ ;  /* 0x0000002233337210 */ /* 0x080fe20007fde0ff */
[--C-:B------:R-:W-:Y:S01]  /*47de0*/  IMAD.X R41, R41, 0x1, R0.reuse, P5 ;  /* 0x0000000129297824 */ /* 0x100fe200028e0600 */
[----:B------:R0:W-:Y:S04]  /*47df0*/  STL [R1+0x1570], R49 ;  /* 0x0015703101007387 */ /* 0x0001e80000100800 */
[----:B------:R-:W-:Y:S04]  /*47e00*/  STL [R1+0x1568], R50 ;  /* 0x0015683201007387 */ /* 0x000fe80000100800 */
[----:B------:R-:W-:Y:S04]  /*47e10*/  STL [R1+0x153c], R51 ;  /* 0x00153c3301007387 */ /* 0x000fe80000100800 */
[----:B------:R-:W-:Y:S01]  /*47e20*/  STL [R1+0x1560], R41 ;  /* 0x0015602901007387 */ /* 0x000fe20000100800 */
[-C--:B--2---:R-:W-:Y:S01]  /*47e30*/  IADD3 R40, P5, PT, R40, R34.reuse, RZ ;  /* 0x0000002228287210 */ /* 0x084fe20007fbe0ff */
[--C-:B------:R-:W-:Y:S01]  /*47e40*/  IMAD.X R56, R56, 0x1, R0.reuse, P2 ;  /* 0x0000000138387824 */ /* 0x100fe200010e0600 */
[----:B------:R-:W-:Y:S01]  /*47e50*/  IADD3 R60, P2, PT, R60, R34, RZ ;  /* 0x000000223c3c7210 */ /* 0x000fe20007f5e0ff */
[----:B------:R-:W-:-:S02]  /*47e60*/  IMAD.X R2, R2, 0x1, R0, P1 ;  /* 0x0000000102027824 */ /* 0x000fc400008e0600 */
[----:B------:R-:W-:Y:S04]  /*47e70*/  STL [R1+0x1534], R40 ;  /* 0x0015342801007387 */ /* 0x000fe80000100800 */
[----:B------:R-:W-:Y:S04]  /*47e80*/  STL [R1+0x1558], R56 ;  /* 0x0015583801007387 */ /* 0x000fe80000100800 */
[----:B------:R-:W2:Y:S04]  /*47e90*/  LDL.LU R9, [R1+0x151c] ;  /* 0x00151c0001097983 */ /* 0x000ea80000300800 */
[----:B------:R-:W-:Y:S01]  /*47ea0*/  STL [R1+0x152c], R60 ;  /* 0x00152c3c01007387 */ /* 0x000fe20000100800 */
[----:B------:R-:W-:-:S03]  /*47eb0*/  IADD3 R3, P1, PT, R3, R34, RZ ;  /* 0x0000002203037210 */ /* 0x000fc60007f3e0ff */
        /* <DEDUP_REMOVED lines=26> */
[----:B---3--:R-:W-:-:S05]  /*48060*/  IMAD.X R61, R61, 0x1, R0, P4 ;  /* 0x000000013d3d7824 */ /* 0x008fca00020e0600 */
[----:B------:R0:W-:Y:S04]  /*48070*/  STL [R1+0x1548], R61 ;  /* 0x0015483d01007387 */ /* 0x0001e80000100800 */
[----:B------:R-:W3:Y:S04]  /*48080*/  LDL.LU R40, [R1+0x14e0] ;  /* 0x0014e00001287983 */ /* 0x000ee80000300800 */
[----:B------:R-:W3:Y:S04]  /*48090*/  LDL.LU R56, [R1+0x14b4] ;  /* 0x0014b40001387983 */ /* 0x000ee80000300800 */
[----:B------:R-:W3:Y:S04]  /*480a0*/  LDL.LU R60, [R1+0x14d8] ;  /* 0x0014d800013c7983 */ /* 0x000ee80000300800 */
[----:B------:R-:W3:Y:S04]  /*480b0*/  LDL.LU R2, [R1+0x14ac] ;  /* 0x0014ac0001027983 */ /* 0x000ee80000300800 */
[----:B0-----:R-:W3:Y:S01]  /*480c0*/  LDL.LU R61, [R1+0x14d0] ;  /* 0x0014d000013d7983 */ /* 0x001ee20000300800 */
[-C--:B--2---:R-:W-:Y:S01]  /*480d0*/  IADD3 R9, P4, PT, R9, R34.reuse, RZ ;  /* 0x0000002209097210 */ /* 0x084fe20007f9e0ff */
[----:B----4-:R-:W-:Y:S01]  /*480e0*/  IMAD.X R4, R4, 0x1, R0, P3 ;  /* 0x0000000104047824 */ /* 0x010fe200018e0600 */
        /* <DEDUP_REMOVED lines=414> */
[----:B------:R-:W-:Y:S01]  /*49ad0*/  STL [R1+0x1308], R48 ;  /* 0x0013083001007387 */ /* 0x000fe20000100800 */
[----:B------:R-:W-:-:S03]  /*49ae0*/  IADD3 R41, P6, PT, R41, R34, RZ ;  /* 0x0000002229297210 */ /* 0x000fc60007fde0ff */
[----:B0-----:R-:W2:Y:S04]  /*49af0*/  LDL.LU R3, [R1+0x12b4] ;  /* 0x0012b40001037983 */ /* 0x001ea80000300800 */
[----:B------:R-:W-:Y:S04]  /*49b00*/  STL [R1+0x12dc], R49 ;  /* 0x0012dc3101007387 */ /* 0x000fe80000100800 */
        /* <DEDUP_REMOVED lines=8> */
[----:B------:R0:W-:Y:S01]  /*49b90*/  STL [R1+0x12c4], R56 ;  /* 0x0012c43801007387 */ /* 0x0001e20000100800 */
[----:B------:R-:W-:-:S03]  /*49ba0*/  IMAD.X R61, R61, 0x1, R0, P1 ;  /* 0x000000013d3d7824 */ /* 0x000fc600008e0600 */
[----:B0-----:R-:W3:Y:S04]  /*49bb0*/  LDL.LU R56, [R1+0x12d8] ;  /* 0x0012d80001387983 */ /* 0x001ee80000300800 */
        /* <DEDUP_REMOVED lines=35> */
[----:B----4-:R-:W-:Y:S01]  /*49df0*/  IADD3 R9, P4, PT, R9, R34, RZ ;  /* 0x0000002209097210 */ /* 0x010fe20007f9e0ff */
[----:B------:R-:W-:-:S03]  /*49e00*/  IMAD.X R4, R4, 0x1, R0, P3 ;  /* 0x0000000104047824 */ /* 0x000fc600018e0600 */
[----:B------:R0:W-:Y:S01]  /*49e10*/  STL [R1+0x12d8], R56 ;  /* 0x0012d83801007387 */ /* 0x0001e20000100800 */
[-C--:B------:R-:W-:Y:S01]  /*49e20*/  IADD3 R52, P3, PT, R52, R34.reuse, RZ ;  /* 0x0000002234347210 */ /* 0x080fe20007f7e0ff */
[--C-:B------:R-:W-:Y:S01]  /*49e30*/  IMAD.X R53, R53, 0x1, R0.reuse, P6 ;  /* 0x0000000135357824 */ /* 0x100fe200030e0600 */
[-C--:B------:R-:W-:Y:S01]  /*49e40*/  IADD3 R54, P6, PT, R54, R34.reuse, RZ ;  /* 0x0000002236367210 */ /* 0x080fe20007fde0ff */
[--C-:B------:R-:W-:Y:S01]  /*49e50*/  IMAD.X R55, R55, 0x1, R0.reuse, P5 ;  /* 0x0000000137377824 */ /* 0x100fe200028e0600 */
[-C--:B------:R-:W-:Y:S01]  /*49e60*/  IADD3 R18, P5, PT, R18, R34.reuse, RZ ;  /* 0x0000002212127210 */ /* 0x080fe20007fbe0ff */
[----:B------:R-:W-:Y:S01]  /*49e70*/  IMAD.X R19, R19, 0x1, R0, P2 ;  /* 0x0000000113137824 */ /* 0x000fe200010e0600 */
[----:B0-----:R0:W5:Y:S04]  /*49e80*/  LDL.LU R56, [R1+0x1e8c] ;  /* 0x001e8c0001387983 */ /* 0x0011680000300800 */
[----:B------:R-:W-:Y:S04]  /*49e90*/  STL [R1+0x12ac], R9 ;  /* 0x0012ac0901007387 */ /* 0x000fe80000100800 */
[----:B------:R-:W-:Y:S04]  /*49ea0*/  STL [R1+0x12d0], R4 ;  /* 0x0012d00401007387 */ /* 0x000fe80000100800 */
[----:B------:R-:W-:Y:S04]  /*49eb0*/  STL [R1+0x12a4], R52 ;  /* 0x0012a43401007387 */ /* 0x000fe80000100800 */
        /* <DEDUP_REMOVED lines=9> */
[----:B------:R-:W-:-:S03]  /*49f50*/  IADD3 R39, P4, PT, R39, UR8, RZ ;  /* 0x0000000827277c10 */ /* 0x000fc6000ff9e0ff */
        /* <DEDUP_REMOVED lines=9> */
[--C-:B------:R-:W-:Y:S02]  /*49ff0*/  IMAD.X R58, R58, 0x1, R0.reuse, P5 ;  /* 0x000000013a3a7824 */ /* 0x100fe400028e0600 */
[----:B------:R-:W-:Y:S01]  /*4a000*/  IMAD.X R48, R48, 0x1, R0, P2 ;  /* 0x0000000130307824 */ /* 0x000fe200010e0600 */
[----:B------:R-:W-:Y:S01]  /*4a010*/  STL [R1+0x12a0], R42 ;  /* 0x0012a02a01007387 */ /* 0x000fe20000100800 */
[----:B------:R-:W-:-:S03]  /*4a020*/  IADD3 R61, P2, PT, R61, UR8, RZ ;  /* 0x000000083d3d7c10 */ /* 0x000fc6000ff5e0ff */
[----:B------:R-:W-:Y:S01]  /*4a030*/  STL [R1+0x1670], R43 ;  /* 0x0016702b01007387 */ /* 0x000fe20000100800 */
[----:B------:R-:W-:-:S03]  /*4a040*/  IADD3 R59, P5, PT, R59, UR8, RZ ;  /* 0x000000083b3b7c10 */ /* 0x000fc6000ffbe0ff */
[----:B------:R-:W-:Y:S04]  /*4a050*/  STL [R1+0x1298], R46 ;  /* 0x0012982e01007387 */ /* 0x000fe80000100800 */
[----:B------:R-:W-:Y:S04]  /*4a060*/  STL [R1+0x1dd0], R47 ;  /* 0x001dd02f01007387 */ /* 0x000fe80000100800 */
[----:B------:R-:W-:Y:S04]  /*4a070*/  STL [R1+0x1290], R58 ;  /* 0x0012903a01007387 */ /* 0x000fe80000100800 */
[----:B------:R1:W-:Y:S04]  /*4a080*/  STL [R1+0x1dc8], R61 ;  /* 0x001dc83d01007387 */ /* 0x0003e80000100800 */
[----:B------:R3:W-:Y:S04]  /*4a090*/  STL [R1+0x1dcc], R59 ;  /* 0x001dcc3b01007387 */ /* 0x0007e80000100800 */
[----:B-1----:R-:W4:Y:S01]  /*4a0a0*/  LDL.LU R61, [R1+0x1668] ;  /* 0x00166800013d7983 */ /* 0x002f220000300800 */
[----:B------:R-:W-:Y:S01]  /*4a0b0*/  IMAD.X R49, R49, 0x1, R0, P1 ;  /* 0x0000000131317824 */ /* 0x000fe200008e0600 */
[----:B------:R-:W-:-:S02]  /*4a0c0*/  IADD3 R50, P1, PT, R50, UR8, RZ ;  /* 0x0000000832327c10 */ /* 0x000fc4000ff3e0ff */
[----:B------:R-:W-:Y:S01]  /*4a0d0*/  IADD3.X R51, PT, PT, R51, UR4, RZ, P4, !PT ;  /* 0x0000000433337c10 */ /* 0x000fe2000a7fe4ff */
[----:B------:R1:W-:Y:S04]  /*4a0e0*/  STL [R1+0x1288], R48 ;  /* 0x0012883001007387 */ /* 0x0003e80000100800 */
[----:B------:R-:W-:Y:S01]  /*4a0f0*/  STL [R1+0x1280], R49 ;  /* 0x0012803101007387 */ /* 0x000fe20000100800 */
[----:B--2---:R-:W-:Y:S02]  /*4a100*/  IADD3 R41, P4, PT, R41, UR8, RZ ;  /* 0x0000000829297c10 */ /* 0x004fe4000ff9e0ff */
[----:B------:R-:W-:Y:S01]  /*4a110*/  IADD3.X R40, PT, PT, R40, UR4, RZ, P3, !PT ;  /* 0x0000000428287c10 */ /* 0x000fe20009ffe4ff */
[----:B------:R-:W-:Y:S01]  /*4a120*/  STL [R1+0x1dc4], R50 ;  /* 0x001dc43201007387 */ /* 0x000fe20000100800 */
[----:B------:R-:W-:-:S03]  /*4a130*/  IADD3 R60, P3, PT, R60, UR8, RZ ;  /* 0x000000083c3c7c10 */ /* 0x000fc6000ff7e0ff */
[----:B------:R-:W-:Y:S01]  /*4a140*/  STL [R1+0x1674], R51 ;  /* 0x0016743301007387 */ /* 0x000fe20000100800 */
[----:B------:R-:W-:-:S03]  /*4a150*/  IADD3.X R2, PT, PT, R2, UR4, RZ, P6, !PT ;  /* 0x0000000402027c10 */ /* 0x000fc6000b7fe4ff */
[----:B------:R-:W-:Y:S04]  /*4a160*/  STL [R1+0x1dc0], R41 ;  /* 0x001dc02901007387 */ /* 0x000fe80000100800 */
[----:B------:R-:W-:Y:S04]  /*4a170*/  STL [R1+0x127c], R40 ;  /* 0x00127c2801007387 */ /* 0x000fe80000100800 */
[----:B------:R-:W2:Y:S01]  /*4a180*/  LDL.LU R9, [R1+0x1da8] ;  /* 0x001da80001097983 */ /* 0x000ea20000300800 */
[----:B------:R-:W-:-:S03]  /*4a190*/  IADD3 R3, P6, PT, R3, UR8, RZ ;  /* 0x0000000803037c10 */ /* 0x000fc6000ffde0ff */
[----:B------:R-:W-:Y:S04]  /*4a1a0*/  STL [R1+0x1db8], R60 ;  /* 0x001db83c01007387 */ /* 0x000fe80000100800 */
[----:B------:R-:W2:Y:S04]  /*4a1b0*/  LDL.LU R4, [R1+0x1664] ;  /* 0x0016640001047983 */ /* 0x000ea80000300800 */
[----:B------:R-:W-:Y:S04]  /*4a1c0*/  STL [R1+0x166c], R2 ;  /* 0x00166c0201007387 */ /* 0x000fe80000100800 */
[----:B------:R-:W2:Y:S04]  /*4a1d0*/  LDL.LU R52, [R1+0x1da0] ;  /* 0x001da00001347983 */ /* 0x000ea80000300800 */
[----:B------:R0:W-:Y:S04]  /*4a1e0*/  STL [R1+0x1db0], R3 ;  /* 0x001db00301007387 */ /* 0x0001e80000100800 */
        /* <DEDUP_REMOVED lines=16> */
[----:B---3--:R-:W3:Y:S04]  /*4a2f0*/  LDL.LU R59, [R1+0x1d84] ;  /* 0x001d8400013b7983 */ /* 0x008ee80000300800 */
[----:B-1----:R-:W3:Y:S04]  /*4a300*/  LDL.LU R48, [R1+0x1d58] ;  /* 0x001d580001307983 */ /* 0x002ee80000300800 */
[----:B0-----:R-:W3:Y:S04]  /*4a310*/  LDL.LU R3, [R1+0x1d7c] ;  /* 0x001d7c0001037983 */ /* 0x001ee80000300800 */
[----:B------:R-:W3:Y:S04]  /*4a320*/  LDL.LU R49, [R1+0x1d50] ;  /* 0x001d500001317983 */ /* 0x000ee80000300800 */
[----:B------:R-:W3:Y:S04]  /*4a330*/  LDL.LU R50, [R1+0x1d74] ;  /* 0x001d740001327983 */ /* 0x000ee80000300800 */
[----:B------:R-:W3:Y:S01]  /*4a340*/  LDL.LU R51, [R1+0x1d48] ;  /* 0x001d480001337983 */ /* 0x000ee20000300800 */
[----:B----4-:R-:W-:-:S05]  /*4a350*/  IADD3.X R61, PT, PT, R61, UR4, RZ, P5, !PT ;  /* 0x000000043d3d7c10 */ /* 0x010fca000affe4ff */
[----:B------:R0:W-:Y:S04]  /*4a360*/  STL [R1+0x1668], R61 ;  /* 0x0016683d01007387 */ /* 0x0001e80000100800 */
[----:B------:R-:W4:Y:S04]  /*4a370*/  LDL.LU R41, [R1+0x1d6c] ;  /* 0x001d6c0001297983 */ /* 0x000f280000300800 */
[----:B------:R-:W4:Y:S04]  /*4a380*/  LDL.LU R40, [R1+0x1d40] ;  /* 0x001d400001287983 */ /* 0x000f280000300800 */
[----:B------:R-:W4:Y:S04]  /*4a390*/  LDL.LU R60, [R1+0x1d64] ;  /* 0x001d6400013c7983 */ /* 0x000f280000300800 */
[----:B------:R-:W4:Y:S04]  /*4a3a0*/  LDL.LU R2, [R1+0x1d38] ;  /* 0x001d380001027983 */ /* 0x000f280000300800 */
[----:B0-----:R-:W4:Y:S01]  /*4a3b0*/  LDL.LU R61, [R1+0x1d5c] ;  /* 0x001d5c00013d7983 */ /* 0x001f220000300800 */
[----:B--2---:R-:W-:-:S02]  /*4a3c0*/  IADD3 R9, P5, PT, R9, UR8, RZ ;  /* 0x0000000809097c10 */ /* 0x004fc4000ffbe0ff */
[----:B------:R-:W-:Y:S02]  /*4a3d0*/  IADD3.X R4, PT, PT, R4, UR4, RZ, P2, !PT ;  /* 0x0000000404047c10 */ /* 0x000fe400097fe4ff */
[----:B------:R-:W-:Y:S02]  /*4a3e0*/  IADD3 R52, P2, PT, R52, UR8, RZ ;  /* 0x0000000834347c10 */ /* 0x000fe4000ff5e0ff */
[----:B------:R-:W-:Y:S02]  /*4a3f0*/  IADD3.X R53, PT, PT, R53, UR4, RZ, P1, !PT ;  /* 0x0000000435357c10 */ /* 0x000fe40008ffe4ff */
[----:B------:R-:W-:Y:S01]  /*4a400*/  IADD3 R54, P1, PT, R54, UR8, RZ ;  /* 0x0000000836367c10 */ /* 0x000fe2000ff3e0ff */
[----:B------:R-:W-:Y:S01]  /*4a410*/  STL [R1+0x1da8], R9 ;  /* 0x001da80901007387 */ /* 0x000fe20000100800 */
[----:B------:R-:W-:-:S03]  /*4a420*/  IADD3.X R55, PT, PT, R55, UR4, RZ, P4, !PT ;  /* 0x0000000437377c10 */ /* 0x000fc6000a7fe4ff */
[----:B------:R-:W-:Y:S01]  /*4a430*/  STL [R1+0x1664], R4 ;  /* 0x0016640401007387 */ /* 0x000fe20000100800 */
[----:B------:R-:W-:-:S03]  /*4a440*/  IADD3 R18, P4, PT, R18, UR8, RZ ;  /* 0x0000000812127c10 */ /* 0x000fc6000ff9e0ff */
        /* <DEDUP_REMOVED lines=25> */
[----:B---3--:R-:W-:-:S03]  /*4a5e0*/  IADD3.X R3, PT, PT, R3, UR4, RZ, P6, !PT ;  /* 0x0000000403037c10 */ /* 0x008fc6000b7fe4ff */
[----:B------:R-:W-:Y:S01]  /*4a5f0*/  STL [R1+0x1d94], R43 ;  /* 0x001d942b01007387 */ /* 0x000fe20000100800 */
[----:B------:R-:W-:-:S03]  /*4a600*/  IADD3.X R59, PT, PT, R59, UR4, RZ, P3, !PT ;  /* 0x000000043b3b7c10 */ /* 0x000fc60009ffe4ff */
[----:B------:R-:W-:Y:S01]  /*4a610*/  STL [R1+0x1d68], R46 ;  /* 0x001d682e01007387 */ /* 0x000fe20000100800 */
[----:B------:R-:W-:-:S03]  /*4a620*/  IADD3 R48, P3, PT, R48, UR8, RZ ;  /* 0x0000000830307c10 */ /* 0x000fc6000ff7e0ff */
[----:B------:R-:W-:Y:S04]  /*4a630*/  STL [R1+0x1d8c], R47 ;  /* 0x001d8c2f01007387 */ /* 0x000fe80000100800 */
[----:B------:R-:W-:Y:S01]  /*4a640*/  STL [R1+0x1d60], R58 ;  /* 0x001d603a01007387 */ /* 0x000fe20000100800 */
[----:B------:R-:W-:-:S03]  /*4a650*/  IADD3 R49, P6, PT, R49, UR8, RZ ;  /* 0x0000000831317c10 */ /* 0x000fc6000ffde0ff */
[----:B------:R0:W-:Y:S01]  /*4a660*/  STL [R1+0x1d7c], R3 ;  /* 0x001d7c0301007387 */ /* 0x0001e20000100800 */
[----:B------:R-:W-:-:S03]  /*4a670*/  IADD3.X R50, PT, PT, R50, UR4, RZ, P5, !PT ;  /* 0x0000000432327c10 */ /* 0x000fc6000affe4ff */
[----:B------:R1:W-:Y:S01]  /*4a680*/  STL [R1+0x1d84], R59 ;  /* 0x001d843b01007387 */ /* 0x0003e20000100800 */
[----:B------:R-:W-:-:S03]  /*4a690*/  IADD3 R51, P5, PT, R51, UR8, RZ ;  /* 0x0000000833337c10 */ /* 0x000fc6000ffbe0ff */
[----:B0-----:R-:W2:Y:S04]  /*4a6a0*/  LDL.LU R3, [R1+0x1d30] ;  /* 0x001d300001037983 */ /* 0x001ea80000300800 */
[----:B------:R0:W-:Y:S04]  /*4a6b0*/  STL [R1+0x1d58], R48 ;  /* 0x001d583001007387 */ /* 0x0001e80000100800 */
[----:B------:R-:W-:Y:S04]  /*4a6c0*/  STL [R1+0x1d50], R49 ;  /* 0x001d503101007387 */ /* 0x000fe80000100800 */
[----:B------:R-:W-:Y:S04]  /*4a6d0*/  STL [R1+0x1d74], R50 ;  /* 0x001d743201007387 */ /* 0x000fe80000100800 */
[----:B------:R-:W-:Y:S01]  /*4a6e0*/  STL [R1+0x1d48], R51 ;  /* 0x001d483301007387 */ /* 0x000fe20000100800 */
[----:B----4-:R-:W-:-:S02]  /*4a6f0*/  IADD3.X R41, PT, PT, R41, UR4, RZ, P2, !PT ;  /* 0x0000000429297c10 */ /* 0x010fc400097fe4ff */
[----:B------:R-:W-:Y:S02]  /*4a700*/  IADD3 R40, P2, PT, R40, UR8, RZ ;  /* 0x0000000828287c10 */ /* 0x000fe4000ff5e0ff */
[----:B------:R-:W-:Y:S02]  /*4a710*/  IADD3.X R60, PT, PT, R60, UR4, RZ, P1, !PT ;  /* 0x000000043c3c7c10 */ /* 0x000fe40008ffe4ff */
[----:B------:R-:W-:Y:S01]  /*4a720*/  IADD3 R2, P1, PT, R2, UR8, RZ ;  /* 0x0000000802027c10 */ /* 0x000fe2000ff3e0ff */
[----:B------:R-:W-:Y:S04]  /*4a730*/  STL [R1+0x1d6c], R41 ;  /* 0x001d6c2901007387 */ /* 0x000fe80000100800 */
[----:B------:R-:W-:Y:S04]  /*4a740*/  STL [R1+0x1d40], R40 ;  /* 0x001d402801007387 */ /* 0x000fe80000100800 */
[----:B------:R-:W3:Y:S04]  /*4a750*/  LDL.LU R9, [R1+0x1d54] ;  /* 0x001d540001097983 */ /* 0x000ee80000300800 */
[----:B------:R-:W-:Y:S01]  /*4a760*/  STL [R1+0x1d64], R60 ;  /* 0x001d643c01007387 */ /* 0x000fe20000100800 */
[----:B------:R-:W-:-:S03]  /*4a770*/  IADD3.X R61, PT, PT, R61, UR4, RZ, P4, !PT ;  /* 0x000000043d3d7c10 */ /* 0x000fc6000a7fe4ff */
        /* <DEDUP_REMOVED lines=26> */
[----:B--2---:R-:W-:-:S05]  /*4a920*/  IADD3 R3, P4, PT, R3, UR8, RZ ;  /* 0x0000000803037c10 */ /* 0x004fca000ff9e0ff */
[----:B------:R0:W-:Y:S04]  /*4a930*/  STL [R1+0x1d30], R3 ;  /* 0x001d300301007387 */ /* 0x0001e80000100800 */
[----:B------:R-:W2:Y:S04]  /*4a940*/  LDL.LU R41, [R1+0x1cc8] ;  /* 0x001cc80001297983 */ /* 0x000ea80000300800 */
[----:B------:R-:W2:Y:S04]  /*4a950*/  LDL.LU R40, [R1+0x1cec] ;  /* 0x001cec0001287983 */ /* 0x000ea80000300800 */
[----:B------:R-:W2:Y:S04]  /*4a960*/  LDL.LU R60, [R1+0x1cc0] ;  /* 0x001cc000013c7983 */ /* 0x000ea80000300800 */
[----:B------:R-:W2:Y:S04]  /*4a970*/  LDL.LU R2, [R1+0x1ce4] ;  /* 0x001ce40001027983 */ /* 0x000ea80000300800 */
[----:B0-----:R-:W2:Y:S01]  /*4a980*/  LDL.LU R3, [R1+0x1cb8] ;  /* 0x001cb80001037983 */ /* 0x001ea20000300800 */
[----:B---3--:R-:W-:-:S02]  /*4a990*/  IADD3.X R9, PT, PT, R9, UR4, RZ, P3, !PT ;  /* 0x0000000409097c10 */ /* 0x008fc40009ffe4ff */
[----:B----4-:R-:W-:Y:S02]  /*4a9a0*/  IADD3 R4, P3, PT, R4, UR8, RZ ;  /* 0x0000000804047c10 */ /* 0x010fe4000ff7e0ff */
[----:B------:R-:W-:Y:S01]  /*4a9b0*/  IADD3.X R52, PT, PT, R52, UR4, RZ, P6, !PT ;  /* 0x0000000434347c10 */ /* 0x000fe2000b7fe4ff */
[----:B------:R-:W-:Y:S01]  /*4a9c0*/  STL [R1+0x1d54], R9 ;  /* 0x001d540901007387 */ /* 0x000fe20000100800 */
        /* <DEDUP_REMOVED lines=28> */
[----:B------:R-:W-:Y:S02]  /*4ab90*/  IADD3.X R58, PT, PT, R58, UR4, RZ, P2, !PT ;  /* 0x000000043a3a7c10 */ /* 0x000fe400097fe4ff */
[----:B------:R-:W-:Y:S01]  /*4aba0*/  IADD3.X R48, PT, PT, R48, UR4, RZ, P1, !PT ;  /* 0x0000000430307c10 */ /* 0x000fe20008ffe4ff */
        /* <DEDUP_REMOVED lines=9> */
[----:B0-----:R-:W3:Y:S01]  /*4ac40*/  LDL.LU R61, [R1+0x1cdc] ;  /* 0x001cdc00013d7983 */ /* 0x001ee20000300800 */
[----:B------:R-:W-:-:S02]  /*4ac50*/  IADD3.X R49, PT, PT, R49, UR4, RZ, P4, !PT ;  /* 0x0000000431317c10 */ /* 0x000fc4000a7fe4ff */
[----:B------:R-:W-:Y:S02]  /*4ac60*/  IADD3 R50, P4, PT, R50, UR8, RZ ;  /* 0x0000000832327c10 */ /* 0x000fe4000ff9e0ff */
[----:B------:R-:W-:Y:S01]  /*4ac70*/  IADD3.X R51, PT, PT, R51, UR4, RZ, P3, !PT ;  /* 0x0000000433337c10 */ /* 0x000fe20009ffe4ff */
[----:B------:R0:W-:Y:S04]  /*4ac80*/  STL [R1+0x1d04], R48 ;  /* 0x001d043001007387 */ /* 0x0001e80000100800 */
[----:B------:R-:W-:Y:S04]  /*4ac90*/  STL [R1+0x1cfc], R49 ;  /* 0x001cfc3101007387 */ /* 0x000fe80000100800 */
[----:B------:R-:W-:Y:S01]  /*4aca0*/  STL [R1+0x1cd0], R50 ;  /* 0x001cd03201007387 */ /* 0x000fe20000100800 */
[----:B--2---:R-:W-:-:S02]  /*4acb0*/  IADD3 R41, P3, PT, R41, UR8, RZ ;  /* 0x0000000829297c10 */ /* 0x004fc4000ff7e0ff */
[----:B------:R-:W-:Y:S02]  /*4acc0*/  IADD3.X R40, PT, PT, R40, UR4, RZ, P6, !PT ;  /* 0x0000000428287c10 */ /* 0x000fe4000b7fe4ff */
[----:B------:R-:W-:Y:S01]  /*4acd0*/  IADD3 R60, P6, PT, R60, UR8, RZ ;  /* 0x000000083c3c7c10 */ /* 0x000fe2000ffde0ff */
[----:B------:R-:W-:Y:S01]  /*4ace0*/  STL [R1+0x1cf4], R51 ;  /* 0x001cf43301007387 */ /* 0x000fe20000100800 */
[----:B------:R-:W-:-:S03]  /*4acf0*/  IADD3.X R2, PT, PT, R2, UR4, RZ, P5, !PT ;  /* 0x0000000402027c10 */ /* 0x000fc6000affe4ff */
[----:B------:R-:W-:Y:S04]  /*4ad00*/  STL [R1+0x1cc8], R41 ;  /* 0x001cc82901007387 */ /* 0x000fe80000100800 */
[----:B------:R-:W-:Y:S04]  /*4ad10*/  STL [R1+0x1cec], R40 ;  /* 0x001cec2801007387 */ /* 0x000fe80000100800 */
[----:B------:R-:W2:Y:S04]  /*4ad20*/  LDL.LU R9, [R1+0x1cb0] ;  /* 0x001cb00001097983 */ /* 0x000ea80000300800 */
[----:B------:R-:W-:Y:S01]  /*4ad30*/  STL [R1+0x1cc0], R60 ;  /* 0x001cc03c01007387 */ /* 0x000fe20000100800 */
[----:B------:R-:W-:-:S03]  /*4ad40*/  IADD3 R3, P5, PT, R3, UR8, RZ ;  /* 0x0000000803037c10 */ /* 0x000fc6000ffbe0ff */
        /* <DEDUP_REMOVED lines=26> */
[----:B---3--:R-:W-:-:S05]  /*4aef0*/  IADD3.X R61, PT, PT, R61, UR4, RZ, P2, !PT ;  /* 0x000000043d3d7c10 */ /* 0x008fca00097fe4ff */
[----:B------:R0:W-:Y:S04]  /*4af00*/  STL [R1+0x1cdc], R61 ;  /* 0x001cdc3d01007387 */ /* 0x0001e80000100800 */
[----:B------:R-:W3:Y:S04]  /*4af10*/  LDL.LU R41, [R1+0x1c74] ;  /* 0x001c740001297983 */ /* 0x000ee80000300800 */
[----:B------:R-:W3:Y:S04]  /*4af20*/  LDL.LU R40, [R1+0x1c48] ;  /* 0x001c480001287983 */ /* 0x000ee80000300800 */
[----:B------:R-:W3:Y:S04]  /*4af30*/  LDL.LU R60, [R1+0x1c6c] ;  /* 0x001c6c00013c7983 */ /* 0x000ee80000300800 */
[----:B------:R-:W3:Y:S04]  /*4af40*/  LDL.LU R2, [R1+0x1c40] ;  /* 0x001c400001027983 */ /* 0x000ee80000300800 */
[----:B0-----:R-:W3:Y:S01]  /*4af50*/  LDL.LU R61, [R1+0x1c64] ;  /* 0x001c6400013d7983 */ /* 0x001ee20000300800 */
[----:B--2---:R-:W-:-:S02]  /*4af60*/  IADD3 R9, P2, PT, R9, UR8, RZ ;  /* 0x0000000809097c10 */ /* 0x004fc4000ff5e0ff */
[----:B----4-:R-:W-:Y:S02]  /*4af70*/  IADD3.X R4, PT, PT, R4, UR4, RZ, P1, !PT ;  /* 0x0000000404047c10 */ /* 0x010fe40008ffe4ff */
        /* <DEDUP_REMOVED lines=49> */
[----:B---3--:R-:W-:-:S02]  /*4b290*/  IADD3.X R41, PT, PT, R41, UR4, RZ, P1, !PT ;  /* 0x0000000429297c10 */ /* 0x008fc40008ffe4ff */
        /* <DEDUP_REMOVED lines=462> */
[----:B------:R-:W-:Y:S04]  /*4cf80*/  STL [R1+0x19e8], R50 ;  /* 0x0019e83201007387 */ /* 0x000fe80000100800 */
[----:B------:R-:W-:Y:S01]  /*4cf90*/  STL [R1+0x1a0c], R51 ;  /* 0x001a0c3301007387 */ /* 0x000fe20000100800 */
[----:B--2---:R-:W-:-:S02]  /*4cfa0*/  IADD3 R41, P2, PT, R41, UR8, RZ ;  /* 0x0000000829297c10 */ /* 0x004fc4000ff5e0ff */
[----:B------:R-:W-:Y:S02]  /*4cfb0*/  IADD3.X R40, PT, PT, R40, UR4, RZ, P1, !PT ;  /* 0x0000000428287c10 */ /* 0x000fe40008ffe4ff */
[----:B------:R-:W-:Y:S02]  /*4cfc0*/  IADD3 R60, P1, PT, R60, UR8, RZ ;  /* 0x000000083c3c7c10 */ /* 0x000fe4000ff3e0ff */
[----:B------:R-:W-:Y:S01]  /*4cfd0*/  IADD3.X R2, PT, PT, R2, UR4, RZ, P4, !PT ;  /* 0x0000000402027c10 */ /* 0x000fe2000a7fe4ff */
        /* <DEDUP_REMOVED lines=40> */
[----:B------:R-:W-:Y:S01]  /*4d260*/  IADD3 R52, P6, PT, R52, UR8, RZ ;  /* 0x0000000834347c10 */ /* 0x000fe2000ffde0ff */
[----:B------:R-:W-:Y:S01]  /*4d270*/  STL [R1+0x19c8], R9 ;  /* 0x0019c80901007387 */ /* 0x000fe20000100800 */
[----:B------:R-:W-:Y:S02]  /*4d280*/  IADD3.X R53, PT, PT, R53, UR4, RZ, P5, !PT ;  /* 0x0000000435357c10 */ /* 0x000fe4000affe4ff */
[----:B------:R-:W-:Y:S02]  /*4d290*/  IADD3 R54, P5, PT, R54, UR8, RZ ;  /* 0x0000000836367c10 */ /* 0x000fe4000ffbe0ff */
[----:B------:R-:W-:Y:S01]  /*4d2a0*/  IADD3.X R55, PT, PT, R55, UR4, RZ, P2, !PT ;  /* 0x0000000437377c10 */ /* 0x000fe200097fe4ff */
        /* <DEDUP_REMOVED lines=508> */
[----:B------:R4:W-:Y:S01]  /*4f270*/  STL [R1+0x1724], R51 ;  /* 0x0017243301007387 */ /* 0x0009e20000100800 */
[----:B--2---:R-:W-:-:S02]  /*4f280*/  IADD3 R41, P3, PT, R41, UR8, RZ ;  /* 0x0000000829297c10 */ /* 0x004fc4000ff7e0ff */
[----:B------:R-:W-:Y:S02]  /*4f290*/  IADD3.X R40, PT, PT, R40, UR4, RZ, P6, !PT ;  /* 0x0000000428287c10 */ /* 0x000fe4000b7fe4ff */
[----:B------:R-:W-:Y:S02]  /*4f2a0*/  IADD3 R60, P6, PT, R60, UR8, RZ ;  /* 0x000000083c3c7c10 */ /* 0x000fe4000ffde0ff */
[----:B------:R-:W-:Y:S01]  /*4f2b0*/  IADD3.X R2, PT, PT, R2, UR4, RZ, P5, !PT ;  /* 0x0000000402027c10 */ /* 0x000fe2000affe4ff */
[----:B------:R2:W-:Y:S04]  /*4f2c0*/  STL [R1+0x16f8], R41 ;  /* 0x0016f82901007387 */ /* 0x0005e80000100800 */
[----:B------:R0:W-:Y:S04]  /*4f2d0*/  STL [R1+0x171c], R40 ;  /* 0x00171c2801007387 */ /* 0x0001e80000100800 */
[----:B------:R-:W3:Y:S04]  /*4f2e0*/  LDL.LU R9, [R1+0x16e0] ;  /* 0x0016e00001097983 */ /* 0x000ee80000300800 */
[----:B------:R0:W-:Y:S01]  /*4f2f0*/  STL [R1+0x16f0], R60 ;  /* 0x0016f03c01007387 */ /* 0x0001e20000100800 */
[----:B------:R-:W-:-:S03]  /*4f300*/  IADD3 R3, P5, PT, R3, UR8, RZ ;  /* 0x0000000803037c10 */ /* 0x000fc6000ffbe0ff */
[----:B------:R-:W3:Y:S04]  /*4f310*/  LDL.LU R4, [R1+0x1704] ;  /* 0x0017040001047983 */ /* 0x000ee80000300800 */
        /* <DEDUP_REMOVED lines=21> */
[----:B----4-:R-:W4:Y:S04]  /*4f470*/  LDL.LU R51, [R1+0x16b4] ;  /* 0x0016b40001337983 */ /* 0x010f280000300800 */
[----:B------:R-:W4:Y:S04]  /*4f480*/  LDL.LU R49, [R1+0x1de4] ;  /* 0x001de40001317983 */ /* 0x000f280000300800 */
[----:B------:R-:W4:Y:S04]  /*4f490*/  LDL.LU R50, [R1+0x16ac] ;  /* 0x0016ac0001327983 */ /* 0x000f280000300800 */
[----:B--2---:R-:W2:Y:S01]  /*4f4a0*/  LDL.LU R41, [R1+0x1dec] ;  /* 0x001dec0001297983 */ /* 0x004ea20000300800 */
[----:B---3--:R-:W-:-:S05]  /*4f4b0*/  IADD3.X R61, PT, PT, R61, UR4, RZ, P2, !PT ;  /* 0x000000043d3d7c10 */ /* 0x008fca00097fe4ff */
[----:B------:R0:W-:Y:S04]  /*4f4c0*/  STL [R1+0x170c], R61 ;  /* 0x00170c3d01007387 */ /* 0x0001e80000100800 */
[----:B------:R-:W3:Y:S04]  /*4f4d0*/  LDL.LU R40, [R1+0x16a4] ;  /* 0x0016a40001287983 */ /* 0x000ee80000300800 */
[----:B------:R-:W3:Y:S04]  /*4f4e0*/  LDL.LU R60, [R1+0x1df4] ;  /* 0x001df400013c7983 */ /* 0x000ee80000300800 */
[----:B------:R-:W3:Y:S04]  /*4f4f0*/  LDL.LU R2, [R1+0x169c] ;  /* 0x00169c0001027983 */ /* 0x000ee80000300800 */
[----:B------:R-:W3:Y:S04]  /*4f500*/  LDL.LU R3, [R1+0x1dfc] ;  /* 0x001dfc0001037983 */ /* 0x000ee80000300800 */
[----:B0-----:R-:W3:Y:S01]  /*4f510*/  LDL.LU R61, [R1+0x1694] ;  /* 0x00169400013d7983 */ /* 0x001ee20000300800 */
[----:B------:R-:W-:-:S02]  /*4f520*/  IADD3 R9, P2, PT, R9, UR8, RZ ;  /* 0x0000000809097c10 */ /* 0x000fc4000ff5e0ff */
[----:B------:R-:W-:Y:S02]  /*4f530*/  IADD3.X R4, PT, PT, R4, UR4, RZ, P1, !PT ;  /* 0x0000000404047c10 */ /* 0x000fe40008ffe4ff */
        /* <DEDUP_REMOVED lines=32> */
[----:B----4-:R-:W-:-:S03]  /*4f740*/  IADD3.X R51, PT, PT, R51, UR4, RZ, P5, !PT ;  /* 0x0000000433337c10 */ /* 0x010fc6000affe4ff */
        /* <DEDUP_REMOVED lines=9> */
[----:B------:R-:W-:Y:S01]  /*4f7e0*/  STL [R1+0x16bc], R59 ;  /* 0x0016bc3b01007387 */ /* 0x000fe20000100800 */
[----:B--2---:R-:W-:-:S03]  /*4f7f0*/  IADD3 R41, P2, PT, R41, UR8, RZ ;  /* 0x0000000829297c10 */ /* 0x004fc6000ff5e0ff */
[----:B0-----:R-:W2:Y:S04]  /*4f800*/  LDL.LU R51, [R1+0x1e04] ;  /* 0x001e040001337983 */ /* 0x001ea80000300800 */
[----:B------:R-:W-:Y:S04]  /*4f810*/  STL [R1+0x1ddc], R48 ;  /* 0x001ddc3001007387 */ /* 0x000fe80000100800 */
[----:B------:R-:W-:Y:S04]  /*4f820*/  STL [R1+0x1de4], R49 ;  /* 0x001de43101007387 */ /* 0x000fe80000100800 */
[----:B------:R-:W-:Y:S04]  /*4f830*/  STL [R1+0x16ac], R50 ;  /* 0x0016ac3201007387 */ /* 0x000fe80000100800 */
[----:B------:R-:W-:Y:S01]  /*4f840*/  STL [R1+0x1dec], R41 ;  /* 0x001dec2901007387 */ /* 0x000fe20000100800 */
[----:B---3--:R-:W-:-:S02]  /*4f850*/  IADD3.X R40, PT, PT, R40, UR4, RZ, P1, !PT ;  /* 0x0000000428287c10 */ /* 0x008fc40008ffe4ff */
[----:B------:R-:W-:Y:S02]  /*4f860*/  IADD3 R60, P1, PT, R60, UR8, RZ ;  /* 0x000000083c3c7c10 */ /* 0x000fe4000ff3e0ff */
[----:B------:R-:W-:Y:S02]  /*4f870*/  IADD3.X R2, PT, PT, R2, UR4, RZ, P4, !PT ;  /* 0x0000000402027c10 */ /* 0x000fe4000a7fe4ff */
[----:B------:R-:W-:Y:S01]  /*4f880*/  IADD3 R3, P4, PT, R3, UR8, RZ ;  /* 0x0000000803037c10 */ /* 0x000fe2000ff9e0ff */
[----:B------:R0:W-:Y:S04]  /*4f890*/  STL [R1+0x16a4], R40 ;  /* 0x0016a42801007387 */ /* 0x0001e80000100800 */
[----:B------:R1:W-:Y:S01]  /*4f8a0*/  STL [R1+0x1df4], R60 ;  /* 0x001df43c01007387 */ /* 0x0003e20000100800 */
[----:B------:R-:W-:-:S03]  /*4f8b0*/  IADD3.X R61, PT, PT, R61, UR4, RZ, P3, !PT ;  /* 0x000000043d3d7c10 */ /* 0x000fc60009ffe4ff */
[----:B0-----:R-:W3:Y:S04]  /*4f8c0*/  LDL.LU R40, [R1+0x1690] ;  /* 0x0016900001287983 */ /* 0x001ee80000300800 */
[----:B------:R0:W-:Y:S04]  /*4f8d0*/  STL [R1+0x169c], R2 ;  /* 0x00169c0201007387 */ /* 0x0001e80000100800 */
[----:B------:R-:W4:Y:S04]  /*4f8e0*/  LDL.LU R41, [R1+0x1e0c] ;  /* 0x001e0c0001297983 */ /* 0x000f280000300800 */
[----:B------:R0:W-:Y:S04]  /*4f8f0*/  STL [R1+0x1dfc], R3 ;  /* 0x001dfc0301007387 */ /* 0x0001e80000100800 */
[----:B-1----:R-:W4:Y:S04]  /*4f900*/  LDL.LU R60, [R1+0x168c] ;  /* 0x00168c00013c7983 */ /* 0x002f280000300800 */
[----:B------:R1:W-:Y:S04]  /*4f910*/  STL [R1+0x1694], R61 ;  /* 0x0016943d01007387 */ /* 0x0003e80000100800 */
        /* <DEDUP_REMOVED lines=32> */
[----:B------:R0:W-:Y:S01]  /*4fb20*/  STL [R1+0x1690], R40 ;  /* 0x0016902801007387 */ /* 0x0001e20000100800 */
[----:B------:R-:W-:Y:S02]  /*4fb30*/  IADD3 R2, P5, PT, R2, UR8, RZ ;  /* 0x0000000802027c10 */ /* 0x000fe4000ffbe0ff */
[----:B------:R-:W-:Y:S01]  /*4fb40*/  IADD3.X R3, PT, PT, R3, UR4, RZ, P2, !PT ;  /* 0x0000000403037c10 */ /* 0x000fe200097fe4ff */
[----:B0-----:R0:W5:Y:S04]  /*4fb50*/  LDL.LU R40, [R1+0x1e88] ;  /* 0x001e880001287983 */ /* 0x0011680000300800 */
[----:B------:R1:W-:Y:S01]  /*4fb60*/  STL [R1+0x1e0c], R41 ;  /* 0x001e0c2901007387 */ /* 0x0003e20000100800 */
[----:B------:R-:W-:-:S03]  /*4fb70*/  IADD3 R61, P2, PT, R61, UR8, RZ ;  /* 0x000000083d3d7c10 */ /* 0x000fc6000ff5e0ff */
[----:B-1----:R0:W5:Y:S04]  /*4fb80*/  LDL.LU R41, [R1+0x1e84] ;  /* 0x001e840001297983 */ /* 0x0021680000300800 */
[----:B------:R1:W-:Y:S04]  /*4fb90*/  STL [R1+0x168c], R60 ;  /* 0x00168c3c01007387 */ /* 0x0003e80000100800 */
[----:B-1----:R0:W5:Y:S04]  /*4fba0*/  LDL.LU R60, [R1+0x1e80] ;  /* 0x001e8000013c7983 */ /* 0x0021680000300800 */
[----:B------:R1:W-:Y:S04]  /*4fbb0*/  STL [R1+0x1e14], R2 ;  /* 0x001e140201007387 */ /* 0x0003e80000100800 */
[----:B-1----:R-:W3:Y:S04]  /*4fbc0*/  LDL.LU R2, [R1+0x1e7c] ;  /* 0x001e7c0001027983 */ /* 0x002ee80000300800 */
[----:B------:R1:W-:Y:S04]  /*4fbd0*/  STL [R1+0x1688], R3 ;  /* 0x0016880301007387 */ /* 0x0003e80000100800 */
[----:B-1----:R-:W4:Y:S04]  /*4fbe0*/  LDL.LU R3, [R1+0x1e78] ;  /* 0x001e780001037983 */ /* 0x002f280000300800 */
[----:B------:R1:W-:Y:S04]  /*4fbf0*/  STL [R1+0x1e1c], R61 ;  /* 0x001e1c3d01007387 */ /* 0x0003e80000100800 */
[----:B-1----:R-:W2:Y:S01]  /*4fc00*/  LDL.LU R61, [R1+0x1e74] ;  /* 0x001e7400013d7983 */ /* 0x002ea20000300800 */
[----:B------:R-:W-:-:S02]  /*4fc10*/  IADD3.X R9, PT, PT, R9, UR4, RZ, P1, !PT ;  /* 0x0000000409097c10 */ /* 0x000fc40008ffe4ff */
[----:B------:R-:W-:Y:S02]  /*4fc20*/  IADD3 R4, P1, PT, R4, UR8, RZ ;  /* 0x0000000804047c10 */ /* 0x000fe4000ff3e0ff */
        /* <DEDUP_REMOVED lines=21> */
[----:B------:R-:W-:Y:S04]  /*4fd80*/  STL [R1+0x1e58], R27 ;  /* 0x001e581b01007387 */ /* 0x000fe80000100800 */
[----:B------:R-:W-:Y:S01]  /*4fd90*/  STL [R1+0x1de0], R34 ;  /* 0x001de02201007387 */ /* 0x000fe20000100800 */
[----:B------:R-:W-:-:S03]  /*4fda0*/  IADD3.X R42, PT, PT, R42, UR4, RZ, P4, !PT ;  /* 0x000000042a2a7c10 */ /* 0x000fc6000a7fe4ff */
[----:B------:R-:W-:Y:S04]  /*4fdb0*/  STL [R1+0x1e54], R35 ;  /* 0x001e542301007387 */ /* 0x000fe80000100800 */
[----:B------:R-:W-:Y:S04]  /*4fdc0*/  STL [R1+0x1de8], R38 ;  /* 0x001de82601007387 */ /* 0x000fe80000100800 */
[----:B------:R-:W-:Y:S01]  /*4fdd0*/  STL [R1+0x1e50], R39 ;  /* 0x001e502701007387 */ /* 0x000fe20000100800 */
[----:B--2---:R-:W-:-:S05]  /*4fde0*/  IADD3.X R61, PT, PT, R61, UR4, RZ, P3, !PT ;  /* 0x000000043d3d7c10 */ /* 0x004fca0009ffe4ff */
[----:B------:R1:W-:Y:S04]  /*4fdf0*/  STL [R1+0x1df8], R61 ;  /* 0x001df83d01007387 */ /* 0x0003e80000100800 */
[----:B------:R-:W-:Y:S04]  /*4fe00*/  STL [R1+0x1df0], R42 ;  /* 0x001df02a01007387 */ /* 0x000fe80000100800 */
[----:B-1----:R-:W2:Y:S01]  /*4fe10*/  LDL.LU R61, [R1+0x1e70] ;  /* 0x001e7000013d7983 */ /* 0x002ea20000300800 */
[----:B------:R-:W-:Y:S02]  /*4fe20*/  IADD3 R43, P4, PT, R43, UR8, RZ ;  /* 0x000000082b2b7c10 */ /* 0x000fe4000ff9e0ff */
[----:B------:R-:W-:-:S02]  /*4fe30*/  IADD3 R46, P3, PT, R46, UR8, RZ ;  /* 0x000000082e2e7c10 */ /* 0x000fc4000ff7e0ff */
[----:B------:R-:W-:Y:S02]  /*4fe40*/  IADD3.X R47, PT, PT, R47, UR4, RZ, P6, !PT ;  /* 0x000000042f2f7c10 */ /* 0x000fe4000b7fe4ff */
[----:B------:R-:W-:Y:S02]  /*4fe50*/  IADD3 R58, P6, PT, R58, UR8, RZ ;  /* 0x000000083a3a7c10 */ /* 0x000fe4000ffde0ff */
[----:B------:R-:W-:Y:S01]  /*4fe60*/  IADD3.X R59, PT, PT, R59, UR4, RZ, P5, !PT ;  /* 0x000000043b3b7c10 */ /* 0x000fe2000affe4ff */
[----:B------:R-:W-:Y:S01]  /*4fe70*/  STL [R1+0x1e4c], R43 ;  /* 0x001e4c2b01007387 */ /* 0x000fe20000100800 */
[----:B------:R-:W-:-:S03]  /*4fe80*/  IADD3 R48, P5, PT, R48, UR8, RZ ;  /* 0x0000000830307c10 */ /* 0x000fc6000ffbe0ff */
[----:B------:R-:W-:Y:S01]  /*4fe90*/  STL [R1+0x1e48], R46 ;  /* 0x001e482e01007387 */ /* 0x000fe20000100800 */
[----:B------:R-:W-:-:S03]  /*4fea0*/  IADD3.X R49, PT, PT, R49, UR4, RZ, P2, !PT ;  /* 0x0000000431317c10 */ /* 0x000fc600097fe4ff */
[----:B------:R-:W-:Y:S04]  /*4feb0*/  STL [R1+0x1e00], R47 ;  /* 0x001e002f01007387 */ /* 0x000fe80000100800 */
[----:B------:R-:W-:Y:S01]  /*4fec0*/  STL [R1+0x1e44], R58 ;  /* 0x001e443a01007387 */ /* 0x000fe20000100800 */
[----:B------:R-:W-:-:S03]  /*4fed0*/  IADD3.X R50, PT, PT, R50, UR4, RZ, P1, !PT ;  /* 0x0000000432327c10 */ /* 0x000fc60008ffe4ff */
[----:B------:R-:W-:Y:S01]  /*4fee0*/  STL [R1+0x1e08], R59 ;  /* 0x001e083b01007387 */ /* 0x000fe20000100800 */
[----:B------:R-:W-:-:S03]  /*4fef0*/  IADD3.X R51, PT, PT, R51, UR4, RZ, P4, !PT ;  /* 0x0000000433337c10 */ /* 0x000fc6000a7fe4ff */
[----:B------:R-:W-:Y:S04]  /*4ff00*/  STL [R1+0x1e40], R48 ;  /* 0x001e403001007387 */ /* 0x000fe80000100800 */
[----:B------:R-:W-:Y:S01]  /*4ff10*/  STL [R1+0x1e10], R49 ;  /* 0x001e103101007387 */ /* 0x000fe20000100800 */
[----:B----4-:R-:W-:Y:S02]  /*4ff20*/  IADD3.X R3, PT, PT, R3, UR4, RZ, P6, !PT ;  /* 0x0000000403037c10 */ /* 0x010fe4000b7fe4ff */
[----:B---3--:R-:W-:Y:S01]  /*4ff30*/  IADD3.X R2, PT, PT, R2, UR4, RZ, P5, !PT ;  /* 0x0000000402027c10 */ /* 0x008fe2000affe4ff */
[----:B------:R-:W-:Y:S02]  /*4ff40*/  IMAD.MOV.U32 R19, RZ, RZ, R5 ;  /* 0x000000ffff137224 */ /* 0x000fe400078e0005 */
[----:B------:R-:W-:-:S02]  /*4ff50*/  IMAD.MOV.U32 R4, RZ, RZ, R11 ;  /* 0x000000ffff047224 */ /* 0x000fc400078e000b */
[----:B------:R-:W-:Y:S02]  /*4ff60*/  IMAD.MOV.U32 R5, RZ, RZ, R8 ;  /* 0x000000ffff057224 */ /* 0x000fe400078e0008 */
[----:B------:R-:W-:Y:S01]  /*4ff70*/  IMAD.MOV.U32 R18, RZ, RZ, R10 ;  /* 0x000000ffff127224 */ /* 0x000fe200078e000a */
[----:B--2---:R-:W-:-:S05]  /*4ff80*/  IADD3.X R61, PT, PT, R61, UR4, RZ, P3, !PT ;  /* 0x000000043d3d7c10 */ /* 0x004fca0009ffe4ff */
[----:B------:R1:W-:Y:S04]  /*4ff90*/  STL [R1+0x1e28], R61 ;  /* 0x001e283d01007387 */ /* 0x0003e80000100800 */
[----:B------:R-:W-:Y:S04]  /*4ffa0*/  STL [R1+0x1e18], R50 ;  /* 0x001e183201007387 */ /* 0x000fe80000100800 */
[----:B-1----:R0:W5:Y:S04]  /*4ffb0*/  LDL.LU R61, [R1+0x1e6c] ;  /* 0x001e6c00013d7983 */ /* 0x0021680000300800 */
[----:B------:R-:W-:Y:S04]  /*4ffc0*/  STL [R1+0x1e20], R51 ;  /* 0x001e203301007387 */ /* 0x000fe80000100800 */
[----:B------:R1:W-:Y:S04]  /*4ffd0*/  STL [R1+0x1e30], R3 ;  /* 0x001e300301007387 */ /* 0x0003e80000100800 */
[----:B-1----:R0:W5:Y:S04]  /*4ffe0*/  LDL.LU R3, [R1+0x1e68] ;  /* 0x001e680001037983 */ /* 0x0021680000300800 */
[----:B------:R1:W-:Y:S02]  /*4fff0*/  STL [R1+0x1e38], R2 ;  /* 0x001e380201007387 */ /* 0x0003e40000100800 */
[----:B-1----:R-:W1:Y:S02]  /*50000*/  S2R R2, SR_TID.X ;  /* 0x0000000000027919 */ /* 0x002e640000002100 */
[----:B------:R0:W-:Y:S04]  /*50010*/  STL.64 [R1+0x1150], R4 ;  /* 0x0011500401007387 */ /* 0x0001e80000100a00 */
[----:B------:R0:W-:Y:S01]  /*50020*/  STL.64 [R1+0x1160], R18 ;  /* 0x0011601201007387 */ /* 0x0001e20000100a00 */
[----:B-1----:R-:W-:-:S05]  /*50030*/  LOP3.LUT R2, R2, 0x1f, RZ, 0xc0, !PT ;  /* 0x0000001f02027812 */ /* 0x002fca00078ec0ff */
[----:B------:R-:W-:Y:S01]  /*50040*/  IMAD.SHL.U32 R2, R2, 0x2, RZ ;  /* 0x0000000202027824 */ /* 0x000fe200078e00ff */
[----:B0-----:R-:W-:Y:S06]  /*50050*/  @P0 BRA `(.L_x_1) ;  /* 0xfffffd0400700947 */ /* 0x001fec000383ffff */
        /* <DEDUP_REMOVED lines=41> */
[----:B------:R4:W-:Y:S01]  /*502f0*/  STL [R1+0x1e68], R3 ;  /* 0x001e680301007387 */ /* 0x0009e20000100800 */
[----:B--2---:R-:W-:-:S02]  /*50300*/  F2FP.F16.F32.PACK_AB R2, R7, R34 ;  /* 0x000000220702723e */ /* 0x004fc400000000ff */
[----:B---3--:R-:W-:-:S03]  /*50310*/  F2FP.F16.F32.PACK_AB R0, R6, R35 ;  /* 0x000000230600723e */ /* 0x008fc600000000ff */
[----:B------:R0:W-:Y:S04]  /*50320*/  STL [R1+0x127c], R2 ;  /* 0x00127c0201007387 */ /* 0x0001e80000100800 */
[----:B------:R1:W-:Y:S01]  /*50330*/  STL [R1+0x1278], R0 ;  /* 0x0012780001007387 */ /* 0x0003e20000100800 */
[----:B----4-:R-:W-:-:S05]  /*50340*/  F2FP.F16.F32.PACK_AB R3, R38, R39 ;  /* 0x000000272603723e */ /* 0x010fca00000000ff */
[----:B------:R2:W-:Y:S01]  /*50350*/  STL [R1+0x1274], R3 ;  /* 0x0012740301007387 */ /* 0x0005e20000100800 */
[----:B0-----:R-:W-:-:S05]  /*50360*/  F2FP.F16.F32.PACK_AB R2, R42, R43 ;  /* 0x0000002b2a02723e */ /* 0x001fca00000000ff */
[----:B------:R0:W-:Y:S01]  /*50370*/  STL [R1+0x1270], R2 ;  /* 0x0012700201007387 */ /* 0x0001e20000100800 */
[----:B-1----:R-:W-:-:S05]  /*50380*/  F2FP.F16.F32.PACK_AB R0, R46, R47 ;  /* 0x0000002f2e00723e */ /* 0x002fca00000000ff */
[----:B------:R1:W-:Y:S01]  /*50390*/  STL [R1+0x126c], R0 ;  /* 0x00126c0001007387 */ /* 0x0003e20000100800 */
[----:B--2---:R-:W-:-:S05]  /*503a0*/  F2FP.F16.F32.PACK_AB R3, R58, R59 ;  /* 0x0000003b3a03723e */ /* 0x004fca00000000ff */
[----:B------:R-:W-:Y:S01]  /*503b0*/  STL [R1+0x1268], R3 ;  /* 0x0012680301007387 */ /* 0x000fe20000100800 */
[----:B0-----:R-:W-:-:S03]  /*503c0*/  F2FP.F16.F32.PACK_AB R2, R48, R49 ;  /* 0x000000313002723e */ /* 0x001fc600000000ff */
[----:B------:R-:W2:Y:S04]  /*503d0*/  LDL.LU R15, [R1+0x298] ;  /* 0x00029800010f7983 */ /* 0x000ea80000300800 */
[----:B------:R-:W-:Y:S01]  /*503e0*/  STL [R1+0x1264], R2 ;  /* 0x0012640201007387 */ /* 0x000fe20000100800 */
[----:B-1----:R-:W-:-:S03]  /*503f0*/  F2FP.F16.F32.PACK_AB R0, R50, R51 ;  /* 0x000000333200723e */ /* 0x002fc600000000ff */
[----:B------:R-:W3:Y:S04]  /*50400*/  LDL.LU R14, [R1+0x140] ;  /* 0x00014000010e7983 */ /* 0x000ee80000300800 */
[----:B------:R-:W-:Y:S04]  /*50410*/  STL [R1+0x1260], R0 ;  /* 0x0012600001007387 */ /* 0x000fe80000100800 */
[----:B---3--:R0:W-:Y:S04]  /*50420*/  STL [R1+0x1f80], R14 ;  /* 0x001f800e01007387 */ /* 0x0081e80000100800 */
[----:B0-----:R-:W2:Y:S04]  /*50430*/  LDL.LU R14, [R1+0x148] ;  /* 0x00014800010e7983 */ /* 0x001ea80000300800 */
[----:B------:R-:W3:Y:S04]  /*50440*/  LDL.LU R3, [R1+0x290] ;  /* 0x0002900001037983 */ /* 0x000ee80000300800 */
[----:B------:R-:W4:Y:S04]  /*50450*/  LDL.LU R61, [R1+0x218] ;  /* 0x00021800013d7983 */ /* 0x000f280000300800 */
[----:B------:R-:W4:Y:S04]  /*50460*/  LDL.LU R57, [R1+0x318] ;  /* 0x0003180001397983 */ /* 0x000f280000300800 */
[----:B------:R-:W3:Y:S04]  /*50470*/  LDL.LU R56, [R1+0x210] ;  /* 0x0002100001387983 */ /* 0x000ee80000300800 */
        /* <DEDUP_REMOVED lines=55> */
[----:B--2---:R-:W-:-:S03]  /*507f0*/  F2FP.F16.F32.PACK_AB R15, R14, R15 ;  /* 0x0000000f0e0f723e */ /* 0x004fc600000000ff */
[----:B------:R-:W2:Y:S04]  /*50800*/  LDL.LU R14, [R1+0x1f80] ;  /* 0x001f8000010e7983 */ /* 0x000ea80000300800 */
[----:B------:R0:W-:Y:S04]  /*50810*/  STL [R1+0x125c], R15 ;  /* 0x00125c0f01007387 */ /* 0x0001e80000100800 */
[----:B0-----:R-:W2:Y:S01]  /*50820*/  LDL.LU R15, [R1+0x1f7c] ;  /* 0x001f7c00010f7983 */ /* 0x001ea20000300800 */
[----:B---3--:R-:W-:Y:S02]  /*50830*/  F2FP.F16.F32.PACK_AB R44, R56, R44 ;  /* 0x0000002c382c723e */ /* 0x008fe400000000ff */
[----:B----4-:R-:W-:-:S02]  /*50840*/  F2FP.F16.F32.PACK_AB R40, R45, R40 ;  /* 0x000000282d28723e */ /* 0x010fc400000000ff */
[----:B--2---:R-:W-:Y:S02]  /*50850*/  F2FP.F16.F32.PACK_AB R3, R14, R3 ;  /* 0x000000030e03723e */ /* 0x004fe400000000ff */
[----:B------:R-:W2:Y:S04]  /*50860*/  LDL.LU R14, [R1+0x1f78] ;  /* 0x001f7800010e7983 */ /* 0x000ea80000300800 */
[----:B------:R0:W-:Y:S02]  /*50870*/  STL [R1+0x1258], R3 ;  /* 0x0012580301007387 */ /* 0x0001e40000100800 */
[----:B0-----:R-:W-:-:S05]  /*50880*/  F2FP.F16.F32.PACK_AB R3, R61, R57 ;  /* 0x000000393d03723e */ /* 0x001fca00000000ff */
[----:B------:R0:W-:Y:S01]  /*50890*/  STL [R1+0x1254], R3 ;  /* 0x0012540301007387 */ /* 0x0001e20000100800 */
[----:B------:R-:W-:-:S03]  /*508a0*/  F2FP.F16.F32.PACK_AB R32, R37, R32 ;  /* 0x000000202520723e */ /* 0x000fc600000000ff */
[----:B------:R-:W-:Y:S01]  /*508b0*/  STL [R1+0x1250], R44 ;  /* 0x0012502c01007387 */ /* 0x000fe20000100800 */
[----:B------:R-:W-:Y:S02]  /*508c0*/  F2FP.F16.F32.PACK_AB R28, R33, R28 ;  /* 0x0000001c211c723e */ /* 0x000fe400000000ff */
[----:B0-----:R-:W-:Y:S01]  /*508d0*/  F2FP.F16.F32.PACK_AB R3, R41, R36 ;  /* 0x000000242903723e */ /* 0x001fe200000000ff */
[----:B------:R-:W-:Y:S04]  /*508e0*/  STL [R1+0x124c], R40 ;  /* 0x00124c2801007387 */ /* 0x000fe80000100800 */
        /* <DEDUP_REMOVED lines=9> */
[----:B0-----:R-:W-:-:S03]  /*50980*/  F2FP.F16.F32.PACK_AB R3, R17, R12 ;  /* 0x0000000c1103723e */ /* 0x001fc600000000ff */
[----:B------:R-:W-:Y:S01]  /*50990*/  STL [R1+0x1224], R16 ;  /* 0x0012241001007387 */ /* 0x000fe20000100800 */
[----:B------:R-:W-:-:S03]  /*509a0*/  F2FP.F16.F32.PACK_AB R12, R31, R22 ;  /* 0x000000161f0c723e */ /* 0x000fc600000000ff */
[----:B------:R0:W-:Y:S01]  /*509b0*/  STL [R1+0x1220], R3 ;  /* 0x0012200301007387 */ /* 0x0001e20000100800 */
[----:B------:R-:W-:-:S03]  /*509c0*/  F2FP.F16.F32.PACK_AB R2, R2, R0 ;  /* 0x000000000202723e */ /* 0x000fc600000000ff */
[----:B------:R-:W-:Y:S01]  /*509d0*/  STL [R1+0x123c], R13 ;  /* 0x00123c0d01007387 */ /* 0x000fe20000100800 */
[----:B------:R-:W-:Y:S02]  /*509e0*/  F2FP.F16.F32.PACK_AB R0, R11, R8 ;  /* 0x000000080b00723e */ /* 0x000fe400000000ff */
[----:B0-----:R-:W-:Y:S01]  /*509f0*/  F2FP.F16.F32.PACK_AB R3, R23, R60 ;  /* 0x0000003c1703723e */ /* 0x001fe200000000ff */
[----:B------:R-:W-:Y:S04]  /*50a00*/  STL [R1+0x1238], R12 ;  /* 0x0012380c01007387 */ /* 0x000fe80000100800 */
[----:B------:R0:W-:Y:S04]  /*50a10*/  STL [R1+0x1234], R3 ;  /* 0x0012340301007387 */ /* 0x0001e80000100800 */
[----:B------:R1:W-:Y:S01]  /*50a20*/  STL [R1+0x1230], R2 ;  /* 0x0012300201007387 */ /* 0x0003e20000100800 */
[----:B0-----:R-:W-:-:S03]  /*50a30*/  F2FP.F16.F32.PACK_AB R3, R10, R5 ;  /* 0x000000050a03723e */ /* 0x001fc600000000ff */
[----:B------:R0:W-:Y:S01]  /*50a40*/  STL [R1+0x121c], R0 ;  /* 0x00121c0001007387 */ /* 0x0001e20000100800 */
[----:B-1----:R-:W-:-:S03]  /*50a50*/  F2FP.F16.F32.PACK_AB R2, R9, R4 ;  /* 0x000000040902723e */ /* 0x002fc600000000ff */
[----:B------:R1:W-:Y:S04]  /*50a60*/  STL [R1+0x1218], R3 ;  /* 0x0012180301007387 */ /* 0x0003e80000100800 */
[----:B------:R3:W-:Y:S01]  /*50a70*/  STL [R1+0x1214], R2 ;  /* 0x0012140201007387 */ /* 0x0007e20000100800 */
[----:B0-----:R-:W-:Y:S02]  /*50a80*/  F2FP.F16.F32.PACK_AB R0, R52, R53 ;  /* 0x000000353400723e */ /* 0x001fe400000000ff */
[----:B-1----:R-:W-:-:S03]  /*50a90*/  F2FP.F16.F32.PACK_AB R3, R54, R55 ;  /* 0x000000373603723e */ /* 0x002fc600000000ff */
[----:B------:R0:W-:Y:S01]  /*50aa0*/  STL [R1+0x1210], R0 ;  /* 0x0012100001007387 */ /* 0x0001e20000100800 */
[----:B---3--:R-:W-:-:S03]  /*50ab0*/  F2FP.F16.F32.PACK_AB R2, R6, R7 ;  /* 0x000000070602723e */ /* 0x008fc600000000ff */
[----:B------:R1:W-:Y:S04]  /*50ac0*/  STL [R1+0x120c], R3 ;  /* 0x00120c0301007387 */ /* 0x0003e80000100800 */
[----:B------:R3:W-:Y:S01]  /*50ad0*/  STL [R1+0x1208], R2 ;  /* 0x0012080201007387 */ /* 0x0007e20000100800 */
[----:B0-----:R-:W-:Y:S02]  /*50ae0*/  F2FP.F16.F32.PACK_AB R0, R18, R19 ;  /* 0x000000131200723e */ /* 0x001fe400000000ff */
[----:B-1----:R-:W-:-:S03]  /*50af0*/  F2FP.F16.F32.PACK_AB R3, R26, R27 ;  /* 0x0000001b1a03723e */ /* 0x002fc600000000ff */
[----:B------:R-:W-:Y:S01]  /*50b00*/  STL [R1+0x1204], R0 ;  /* 0x0012040001007387 */ /* 0x000fe20000100800 */
[----:B---3--:R-:W-:-:S03]  /*50b10*/  F2FP.F16.F32.PACK_AB R2, R15, R34 ;  /* 0x000000220f02723e */ /* 0x008fc600000000ff */
[----:B------:R0:W-:Y:S04]  /*50b20*/  STL [R1+0x1200], R3 ;  /* 0x0012000301007387 */ /* 0x0001e80000100800 */
[----:B------:R1:W-:Y:S01]  /*50b30*/  STL [R1+0x11ec], R2 ;  /* 0x0011ec0201007387 */ /* 0x0003e20000100800 */
[----:B0-----:R-:W-:Y:S02]  /*50b40*/  F2FP.F16.F32.PACK_AB R3, R38, R39 ;  /* 0x000000272603723e */ /* 0x001fe400000000ff */
[----:B-1----:R-:W-:Y:S02]  /*50b50*/  F2FP.F16.F32.PACK_AB R2, R42, R43 ;  /* 0x0000002b2a02723e */ /* 0x002fe400000000ff */
[----:B--2---:R-:W-:-:S05]  /*50b60*/  F2FP.F16.F32.PACK_AB R0, R14, R35 ;  /* 0x000000230e00723e */ /* 0x004fca00000000ff */
[----:B------:R0:W-:Y:S04]  /*50b70*/  STL [R1+0x11e8], R0 ;  /* 0x0011e80001007387 */ /* 0x0001e80000100800 */
[----:B------:R1:W-:Y:S04]  /*50b80*/  STL [R1+0x11e4], R3 ;  /* 0x0011e40301007387 */ /* 0x0003e80000100800 */
[----:B------:R2:W-:Y:S01]  /*50b90*/  STL [R1+0x11e0], R2 ;  /* 0x0011e00201007387 */ /* 0x0005e20000100800 */
[----:B0-----:R-:W-:Y:S02]  /*50ba0*/  F2FP.F16.F32.PACK_AB R0, R46, R47 ;  /* 0x0000002f2e00723e */ /* 0x001fe400000000ff */
[----:B-1----:R-:W-:-:S03]  /*50bb0*/  F2FP.F16.F32.PACK_AB R3, R58, R59 ;  /* 0x0000003b3a03723e */ /* 0x002fc600000000ff */
[----:B------:R0:W-:Y:S01]  /*50bc0*/  STL [R1+0x11fc], R0 ;  /* 0x0011fc0001007387 */ /* 0x0001e20000100800 */
[----:B--2---:R-:W-:-:S03]  /*50bd0*/  F2FP.F16.F32.PACK_AB R2, R48, R49 ;  /* 0x000000313002723e */ /* 0x004fc600000000ff */
[----:B------:R-:W-:Y:S04]  /*50be0*/  STL [R1+0x11f8], R3 ;  /* 0x0011f80301007387 */ /* 0x000fe80000100800 */
[----:B------:R-:W2:Y:S04]  /*50bf0*/  LDL.LU R23, [R1+0x788] ;  /* 0x0007880001177983 */ /* 0x000ea80000300800 */
[----:B------:R-:W-:Y:S04]  /*50c00*/  STL [R1+0x11f4], R2 ;  /* 0x0011f40201007387 */ /* 0x000fe80000100800 */
[----:B------:R-:W3:Y:S01]  /*50c10*/  LDL.LU R22, [R1+0x4d0] ;  /* 0x0004d00001167983 */ /* 0x000ee20000300800 */
[----:B0-----:R-:W-:-:S05]  /*50c20*/  F2FP.F16.F32.PACK_AB R0, R50, R51 ;  /* 0x000000333200723e */ /* 0x001fca00000000ff */
        /* <DEDUP_REMOVED lines=90> */
[----:B------:R0:W-:Y:S04]  /*511d0*/  STL [R1+0x11a0], R3 ;  /* 0x0011a00301007387 */ /* 0x0001e80000100800 */
[----:B------:R-:W-:Y:S01]  /*511e0*/  STL [R1+0x11bc], R13 ;  /* 0x0011bc0d01007387 */ /* 0x000fe20000100800 */
[----:B0-----:R-:W-:Y:S02]  /*511f0*/  F2FP.F16.F32.PACK_AB R3, R2, R0 ;  /* 0x000000000203723e */ /* 0x001fe400000000ff */
[----:B------:R-:W-:Y:S01]  /*51200*/  F2FP.F16.F32.PACK_AB R2, R11, R8 ;  /* 0x000000080b02723e */ /* 0x000fe200000000ff */
[----:B------:R-:W-:Y:S01]  /*51210*/  STL [R1+0x11b8], R12 ;  /* 0x0011b80c01007387 */ /* 0x000fe20000100800 */
[----:B------:R-:W-:-:S03]  /*51220*/  F2FP.F16.F32.PACK_AB R0, R10, R5 ;  /* 0x000000050a00723e */ /* 0x000fc600000000ff */
        /* <DEDUP_REMOVED lines=127> */
[----:B0-----:R-:W-:-:S03]  /*51a20*/  F2FP.F16.F32.PACK_AB R3, R11, R8 ;  /* 0x000000080b03723e */ /* 0x001fc600000000ff */
        /* <DEDUP_REMOVED lines=15> */
[----:B------:R0:W-:Y:S01]  /*51b20*/  STL [R1+0xd98], R2 ;  /* 0x000d980201007387 */ /* 0x0001e20000100800 */
[----:B---3--:R-:W-:-:S03]  /*51b30*/  F2FP.F16.F32.PACK_AB R3, R26, R27 ;  /* 0x0000001b1a03723e */ /* 0x008fc600000000ff */
[----:B------:R-:W-:Y:S04]  /*51b40*/  STL [R1+0xd94], R0 ;  /* 0x000d940001007387 */ /* 0x000fe80000100800 */
[----:B------:R1:W-:Y:S01]  /*51b50*/  STL [R1+0xd90], R3 ;  /* 0x000d900301007387 */ /* 0x0003e20000100800 */
[----:B0-----:R-:W-:-:S05]  /*51b60*/  F2FP.F16.F32.PACK_AB R2, R31, R34 ;  /* 0x000000221f02723e */ /* 0x001fca00000000ff */
[----:B------:R0:W-:Y:S01]  /*51b70*/  STL [R1+0xd7c], R2 ;  /* 0x000d7c0201007387 */ /* 0x0001e20000100800 */
[----:B-1----:R-:W-:Y:S02]  /*51b80*/  F2FP.F16.F32.PACK_AB R3, R38, R39 ;  /* 0x000000272603723e */ /* 0x002fe400000000ff */
[----:B0-----:R-:W-:Y:S02]  /*51b90*/  F2FP.F16.F32.PACK_AB R2, R42, R43 ;  /* 0x0000002b2a02723e */ /* 0x001fe400000000ff */
[----:B--2---:R-:W-:-:S05]  /*51ba0*/  F2FP.F16.F32.PACK_AB R0, R30, R35 ;  /* 0x000000231e00723e */ /* 0x004fca00000000ff */
[----:B------:R0:W-:Y:S04]  /*51bb0*/  STL [R1+0xd78], R0 ;  /* 0x000d780001007387 */ /* 0x0001e80000100800 */
[----:B------:R1:W-:Y:S01]  /*51bc0*/  STL [R1+0xd74], R3 ;  /* 0x000d740301007387 */ /* 0x0003e20000100800 */
[----:B0-----:R-:W-:-:S03]  /*51bd0*/  F2FP.F16.F32.PACK_AB R0, R46, R47 ;  /* 0x0000002f2e00723e */ /* 0x001fc600000000ff */
[----:B------:R-:W-:Y:S01]  /*51be0*/  STL [R1+0xd70], R2 ;  /* 0x000d700201007387 */ /* 0x000fe20000100800 */
[----:B-1----:R-:W-:-:S03]  /*51bf0*/  F2FP.F16.F32.PACK_AB R3, R58, R59 ;  /* 0x0000003b3a03723e */ /* 0x002fc600000000ff */
[----:B------:R-:W-:Y:S04]  /*51c00*/  STL [R1+0xd8c], R0 ;  /* 0x000d8c0001007387 */ /* 0x000fe80000100800 */
[----:B------:R0:W-:Y:S04]  /*51c10*/  STL [R1+0xd88], R3 ;  /* 0x000d880301007387 */ /* 0x0001e80000100800 */
[----:B0-----:R-:W2:Y:S01]  /*51c20*/  LDL.LU R3, [R1+0x7c0] ;  /* 0x0007c00001037983 */ /* 0x001ea20000300800 */
[----:B------:R-:W-:Y:S02]  /*51c30*/  F2FP.F16.F32.PACK_AB R2, R48, R49 ;  /* 0x000000313002723e */ /* 0x000fe400000000ff */
[----:B------:R-:W-:-:S03]  /*51c40*/  F2FP.F16.F32.PACK_AB R0, R50, R51 ;  /* 0x000000333200723e */ /* 0x000fc600000000ff */
[----:B------:R-:W-:Y:S04]  /*51c50*/  STL [R1+0xd84], R2 ;  /* 0x000d840201007387 */ /* 0x000fe80000100800 */
[----:B--2---:R0:W-:Y:S04]  /*51c60*/  STL [R1+0x1f58], R3 ;  /* 0x001f580301007387 */ /* 0x0041e80000100800 */
[----:B------:R-:W-:Y:S04]  /*51c70*/  STL [R1+0xd80], R0 ;  /* 0x000d800001007387 */ /* 0x000fe80000100800 */
[----:B0-----:R-:W2:Y:S04]  /*51c80*/  LDL.LU R3, [R1+0x7c8] ;  /* 0x0007c80001037983 */ /* 0x001ea80000300800 */
[----:B------:R-:W3:Y:S04]  /*51c90*/  LDL.LU R61, [R1+0x648] ;  /* 0x00064800013d7983 */ /* 0x000ee80000300800 */
[----:B---3--:R0:W-:Y:S04]  /*51ca0*/  STL [R1+0x1f54], R61 ;  /* 0x001f543d01007387 */ /* 0x0081e80000100800 */
[----:B0-----:R-:W3:Y:S04]  /*51cb0*/  LDL.LU R61, [R1+0x510] ;  /* 0x00051000013d7983 */ /* 0x001ee80000300800 */
[----:B---3--:R0:W-:Y:S04]  /*51cc0*/  STL [R1+0x1f5c], R61 ;  /* 0x001f5c3d01007387 */ /* 0x0081e80000100800 */
[----:B0-----:R-:W2:Y:S04]  /*51cd0*/  LDL.LU R61, [R1+0x518] ;  /* 0x00051800013d7983 */ /* 0x001ea80000300800 */
[----:B------:R-:W3:Y:S04]  /*51ce0*/  LDL.LU R57, [R1+0x948] ;  /* 0x0009480001397983 */ /* 0x000ee80000300800 */
[----:B------:R-:W4:Y:S04]  /*51cf0*/  LDL.LU R56, [R1+0x640] ;  /* 0x0006400001387983 */ /* 0x000f280000300800 */
[----:B------:R-:W4:Y:S04]  /*51d00*/  LDL.LU R44, [R1+0x940] ;  /* 0x00094000012c7983 */ /* 0x000f280000300800 */
        /* <DEDUP_REMOVED lines=56> */
[----:B--2---:R-:W-:-:S03]  /*52090*/  F2FP.F16.F32.PACK_AB R3, R61, R3 ;  /* 0x000000033d03723e */ /* 0x004fc600000000ff */
[----:B------:R-:W2:Y:S04]  /*520a0*/  LDL.LU R61, [R1+0x1f5c] ;  /* 0x001f5c00013d7983 */ /* 0x000ea80000300800 */
[----:B------:R0:W-:Y:S04]  /*520b0*/  STL [R1+0xc3c], R3 ;  /* 0x000c3c0301007387 */ /* 0x0001e80000100800 */
[----:B0-----:R-:W2:Y:S02]  /*520c0*/  LDL.LU R3, [R1+0x1f58] ;  /* 0x001f580001037983 */ /* 0x001ea40000300800 */
[----:B--2---:R-:W-:-:S02]  /*520d0*/  F2FP.F16.F32.PACK_AB R3, R61, R3 ;  /* 0x000000033d03723e */ /* 0x004fc400000000ff */
[----:B------:R-:W2:Y:S04]  /*520e0*/  LDL.LU R61, [R1+0x1f54] ;  /* 0x001f5400013d7983 */ /* 0x000ea80000300800 */
[----:B------:R2:W-:Y:S01]  /*520f0*/  STL [R1+0xc38], R3 ;  /* 0x000c380301007387 */ /* 0x0005e20000100800 */
[----:B----4-:R-:W-:Y:S02]  /*52100*/  F2FP.F16.F32.PACK_AB R44, R56, R44 ;  /* 0x0000002c382c723e */ /* 0x010fe400000000ff */
[----:B---3--:R-:W-:Y:S02]  /*52110*/  F2FP.F16.F32.PACK_AB R40, R45, R40 ;  /* 0x000000282d28723e */ /* 0x008fe400000000ff */
[----:B------:R-:W-:Y:S02]  /*52120*/  F2FP.F16.F32.PACK_AB R32, R37, R32 ;  /* 0x000000202520723e */ /* 0x000fe400000000ff */
[----:B------:R-:W-:-:S02]  /*52130*/  F2FP.F16.F32.PACK_AB R28, R33, R28 ;  /* 0x0000001c211c723e */ /* 0x000fc400000000ff */
[----:B------:R-:W-:Y:S02]  /*52140*/  F2FP.F16.F32.PACK_AB R20, R25, R20 ;  /* 0x000000141914723e */ /* 0x000fe400000000ff */
[----:B------:R-:W-:Y:S02]  /*52150*/  F2FP.F16.F32.PACK_AB R16, R21, R16 ;  /* 0x000000101510723e */ /* 0x000fe400000000ff */
[----:B------:R-:W-:Y:S02]  /*52160*/  F2FP.F16.F32.PACK_AB R0, R2, R0 ;  /* 0x000000000200723e */ /* 0x000fe400000000ff */
[----:B------:R-:W-:Y:S02]  /*52170*/  F2FP.F16.F32.PACK_AB R2, R10, R5 ;  /* 0x000000050a02723e */ /* 0x000fe400000000ff */
[----:B--2---:R-:W-:-:S05]  /*52180*/  F2FP.F16.F32.PACK_AB R3, R61, R57 ;  /* 0x000000393d03723e */ /* 0x004fca00000000ff */
[----:B------:R0:W-:Y:S04]  /*52190*/  STL [R1+0xc34], R3 ;  /* 0x000c340301007387 */ /* 0x0001e80000100800 */
[----:B------:R-:W-:Y:S01]  /*521a0*/  STL [R1+0xc30], R44 ;  /* 0x000c302c01007387 */ /* 0x000fe20000100800 */
[----:B0-----:R-:W-:-:S03]  /*521b0*/  F2FP.F16.F32.PACK_AB R3, R41, R36 ;  /* 0x000000242903723e */ /* 0x001fc600000000ff */
[----:B------:R-:W-:Y:S04]  /*521c0*/  STL [R1+0xc2c], R40 ;  /* 0x000c2c2801007387 */ /* 0x000fe80000100800 */
[----:B------:R0:W-:Y:S04]  /*521d0*/  STL [R1+0xc28], R3 ;  /* 0x000c280301007387 */ /* 0x0001e80000100800 */
[----:B------:R-:W-:Y:S01]  /*521e0*/  STL [R1+0xc24], R32 ;  /* 0x000c242001007387 */ /* 0x000fe20000100800 */
[----:B0-----:R-:W-:-:S03]  /*521f0*/  F2FP.F16.F32.PACK_AB R3, R29, R24 ;  /* 0x000000181d03723e */ /* 0x001fc600000000ff */
[----:B------:R-:W-:Y:S04]  /*52200*/  STL [R1+0xc20], R28 ;  /* 0x000c201c01007387 */ /* 0x000fe80000100800 */
[----:B------:R0:W-:Y:S04]  /*52210*/  STL [R1+0xc0c], R3 ;  /* 0x000c0c0301007387 */ /* 0x0001e80000100800 */
[----:B------:R-:W-:Y:S01]  /*52220*/  STL [R1+0xc08], R20 ;  /* 0x000c081401007387 */ /* 0x000fe20000100800 */
[----:B0-----:R-:W-:-:S03]  /*52230*/  F2FP.F16.F32.PACK_AB R3, R17, R12 ;  /* 0x0000000c1103723e */ /* 0x001fc600000000ff */
[----:B------:R-:W-:Y:S01]  /*52240*/  STL [R1+0xc04], R16 ;  /* 0x000c041001007387 */ /* 0x000fe20000100800 */
[----:B------:R-:W-:-:S03]  /*52250*/  F2FP.F16.F32.PACK_AB R12, R13, R60 ;  /* 0x0000003c0d0c723e */ /* 0x000fc600000000ff */
[----:B------:R0:W-:Y:S04]  /*52260*/  STL [R1+0xc00], R3 ;  /* 0x000c000301007387 */ /* 0x0001e80000100800 */
        /* <DEDUP_REMOVED lines=12> */
[----:B--2---:R-:W-:-:S03]  /*52330*/  F2FP.F16.F32.PACK_AB R3, R14, R15 ;  /* 0x0000000f0e03723e */ /* 0x004fc600000000ff */
        /* <DEDUP_REMOVED lines=16> */
[----:B------:R-:W-:Y:S01]  /*52440*/  STL [R1+0xaa0], R2 ;  /* 0x000aa00201007387 */ /* 0x000fe20000100800 */
[----:B--2---:R-:W-:-:S03]  /*52450*/  F2FP.F16.F32.PACK_AB R3, R58, R59 ;  /* 0x0000003b3a03723e */ /* 0x004fc600000000ff */
        /* <DEDUP_REMOVED lines=1207> */
[----:B------:R-:W-:Y:S04]  /*56fd0*/  STL [R1+0xa8], R3 ;  /* 0x0000a80301007387 */ /* 0x000fe80000100800 */
[----:B------:R-:W2:Y:S01]  /*56fe0*/  LDL.LU R13, [R1+0x2b0] ;  /* 0x0002b000010d7983 */ /* 0x000ea20000300800 */
[----:B0-----:R-:W-:Y:S02]  /*56ff0*/  F2FP.F16.F32.PACK_AB R2, R48, R49 ;  /* 0x000000313002723e */ /* 0x001fe400000000ff */
[----:B-1----:R-:W-:-:S03]  /*57000*/  F2FP.F16.F32.PACK_AB R0, R50, R51 ;  /* 0x000000333200723e */ /* 0x002fc600000000ff */
        /* <DEDUP_REMOVED lines=73> */
[----:B------:R-:W2:Y:S01]  /*574a0*/  LDL.LU R12, [R1+0x1edc] ;  /* 0x001edc00010c7983 */ /* 0x000ea20000300800 */
[----:B----4-:R-:W-:-:S03]  /*574b0*/  F2FP.F16.F32.PACK_AB R3, R16, R3 ;  /* 0x000000031003723e */ /* 0x010fc600000000ff */
[----:B------:R0:W-:Y:S01]  /*574c0*/  STL [R1+0x88], R13 ;  /* 0x0000880d01007387 */ /* 0x0001e20000100800 */
[----:B---3--:R-:W-:-:S03]  /*574d0*/  F2FP.F16.F32.PACK_AB R57, R61, R57 ;  /* 0x000000393d39723e */ /* 0x008fc600000000ff */
[----:B0-----:R-:W3:Y:S01]  /*574e0*/  LDL.LU R13, [R1+0x1ed8] ;  /* 0x001ed800010d7983 */ /* 0x001ee20000300800 */
[----:B------:R-:W-:Y:S02]  /*574f0*/  F2FP.F16.F32.PACK_AB R40, R45, R40 ;  /* 0x000000282d28723e */ /* 0x000fe400000000ff */
[----:B------:R-:W-:Y:S02]  /*57500*/  F2FP.F16.F32.PACK_AB R36, R41, R36 ;  /* 0x000000242924723e */ /* 0x000fe400000000ff */
[----:B------:R-:W-:Y:S02]  /*57510*/  F2FP.F16.F32.PACK_AB R28, R33, R28 ;  /* 0x0000001c211c723e */ /* 0x000fe400000000ff */
[----:B------:R-:W-:Y:S02]  /*57520*/  F2FP.F16.F32.PACK_AB R24, R29, R24 ;  /* 0x000000181d18723e */ /* 0x000fe400000000ff */
[----:B------:R-:W-:Y:S02]  /*57530*/  F2FP.F16.F32.PACK_AB R0, R2, R0 ;  /* 0x000000000200723e */ /* 0x000fe400000000ff */
[----:B------:R-:W-:-:S02]  /*57540*/  F2FP.F16.F32.PACK_AB R2, R10, R5 ;  /* 0x000000050a02723e */ /* 0x000fc400000000ff */
[----:B--2---:R-:W-:Y:S02]  /*57550*/  F2FP.F16.F32.PACK_AB R17, R12, R17 ;  /* 0x000000110c11723e */ /* 0x004fe400000000ff */
[----:B------:R-:W2:Y:S04]  /*57560*/  LDL.LU R12, [R1+0x1ed4] ;  /* 0x001ed400010c7983 */ /* 0x000ea80000300800 */
[----:B------:R0:W-:Y:S04]  /*57570*/  STL [R1+0x84], R17 ;  /* 0x0000841101007387 */ /* 0x0001e80000100800 */
[----:B0-----:R-:W4:Y:S04]  /*57580*/  LDL.LU R17, [R1+0x1ed0] ;  /* 0x001ed00001117983 */ /* 0x001f280000300800 */
[----:B------:R-:W2:Y:S04]  /*57590*/  LDL.LU R16, [R1+0x1ecc] ;  /* 0x001ecc0001107983 */ /* 0x000ea80000300800 */
[----:B------:R0:W-:Y:S04]  /*575a0*/  STL [R1+0x80], R3 ;  /* 0x0000800301007387 */ /* 0x0001e80000100800 */
[----:B------:R-:W-:Y:S01]  /*575b0*/  STL [R1+0x7c], R57 ;  /* 0x00007c3901007387 */ /* 0x000fe20000100800 */
[----:B0-----:R-:W-:-:S05]  /*575c0*/  F2FP.F16.F32.PACK_AB R3, R56, R44 ;  /* 0x0000002c3803723e */ /* 0x001fca00000000ff */
        /* <DEDUP_REMOVED lines=43> */
[----:B------:R-:W-:Y:S01]  /*57880*/  STL [R1+0x28], R3 ;  /* 0x0000280301007387 */ /* 0x000fe20000100800 */
[----:B-1----:R-:W-:-:S03]  /*57890*/  F2FP.F16.F32.PACK_AB R0, R50, R51 ;  /* 0x000000333200723e */ /* 0x002fc600000000ff */
[----:B------:R-:W2:Y:S04]  /*578a0*/  LDL.LU R29, [R1+0x1d8] ;  /* 0x0001d800011d7983 */ /* 0x000ea80000300800 */
[----:B------:R0:W-:Y:S04]  /*578b0*/  STL [R1+0x24], R2 ;  /* 0x0000240201007387 */ /* 0x0001e80000100800 */
[----:B------:R-:W2:Y:S04]  /*578c0*/  LDL.LU R24, [R1+0x2d8] ;  /* 0x0002d80001187983 */ /* 0x000ea80000300800 */
[----:B------:R1:W-:Y:S04]  /*578d0*/  STL [R1+0x20], R0 ;  /* 0x0000200001007387 */ /* 0x0003e80000100800 */
[----:B------:R-:W3:Y:S04]  /*578e0*/  LDL.LU R25, [R1+0x1d0] ;  /* 0x0001d00001197983 */ /* 0x000ee80000300800 */
[----:B------:R-:W3:Y:S04]  /*578f0*/  LDL.LU R20, [R1+0x2d0] ;  /* 0x0002d00001147983 */ /* 0x000ee80000300800 */
[----:B------:R-:W4:Y:S04]  /*57900*/  LDL.LU R21, [R1+0x258] ;  /* 0x0002580001157983 */ /* 0x000f280000300800 */
[----:B------:R-:W4:Y:S04]  /*57910*/  LDL.LU R60, [R1+0x358] ;  /* 0x00035800013c7983 */ /* 0x000f280000300800 */
[----:B0-----:R-:W4:Y:S04]  /*57920*/  LDL.LU R2, [R1+0x250] ;  /* 0x0002500001027983 */ /* 0x001f280000300800 */
        /* <DEDUP_REMOVED lines=37> */
[----:B--2---:R-:W-:-:S05]  /*57b80*/  F2FP.F16.F32.PACK_AB R24, R29, R24 ;  /* 0x000000181d18723e */ /* 0x004fca00000000ff */
[----:B------:R-:W-:Y:S01]  /*57b90*/  STL [R1+0xc], R24 ;  /* 0x00000c1801007387 */ /* 0x000fe20000100800 */
[----:B---3--:R-:W-:Y:S02]  /*57ba0*/  F2FP.F16.F32.PACK_AB R20, R25, R20 ;  /* 0x000000141914723e */ /* 0x008fe400000000ff */
[----:B----4-:R-:W-:-:S03]  /*57bb0*/  F2FP.F16.F32.PACK_AB R3, R21, R60 ;  /* 0x0000003c1503723e */ /* 0x010fc600000000ff */
[----:B------:R-:W-:Y:S04]  /*57bc0*/  STL [R1+0x8], R20 ;  /* 0x0000081401007387 */ /* 0x000fe80000100800 */
[----:B------:R-:W-:Y:S01]  /*57bd0*/  STL [R1+0x4], R3 ;  /* 0x0000040301007387 */ /* 0x000fe20000100800 */
[----:B------:R-:W-:Y:S02]  /*57be0*/  F2FP.F16.F32.PACK_AB R0, R2, R0 ;  /* 0x000000000200723e */ /* 0x000fe400000000ff */
[----:B------:R-:W-:-:S05]  /*57bf0*/  F2FP.F16.F32.PACK_AB R55, R11, R55 ;  /* 0x000000370b37723e */ /* 0x000fca00000000ff */
[----:B------:R-:W-:Y:S01]  /*57c00*/  STL [R1+0x1e98], R55 ;  /* 0x001e983701007387 */ /* 0x000fe20000100800 */
[----:B------:R-:W-:-:S03]  /*57c10*/  F2FP.F16.F32.PACK_AB R54, R8, R54 ;  /* 0x000000360836723e */ /* 0x000fc600000000ff */
[----:B------:R-:W-:Y:S01]  /*57c20*/  STL [R1], R0 ;  /* 0x0000000001007387 */ /* 0x000fe20000100800 */
[----:B------:R-:W-:-:S03]  /*57c30*/  F2FP.F16.F32.PACK_AB R53, R10, R53 ;  /* 0x000000350a35723e */ /* 0x000fc600000000ff */
[----:B------:R-:W-:Y:S01]  /*57c40*/  STL [R1+0x1e9c], R54 ;  /* 0x001e9c3601007387 */ /* 0x000fe20000100800 */
[----:B------:R-:W-:-:S03]  /*57c50*/  F2FP.F16.F32.PACK_AB R52, R5, R52 ;  /* 0x000000340534723e */ /* 0x000fc600000000ff */
[----:B------:R-:W-:Y:S01]  /*57c60*/  STL [R1+0x1ea8], R53 ;  /* 0x001ea83501007387 */ /* 0x000fe20000100800 */
[----:B------:R-:W-:-:S03]  /*57c70*/  F2FP.F16.F32.PACK_AB R7, R9, R7 ;  /* 0x000000070907723e */ /* 0x000fc600000000ff */
[----:B------:R-:W-:Y:S01]  /*57c80*/  STL [R1+0x1eac], R52 ;  /* 0x001eac3401007387 */ /* 0x000fe20000100800 */
[----:B------:R-:W-:-:S03]  /*57c90*/  F2FP.F16.F32.PACK_AB R6, R4, R6 ;  /* 0x000000060406723e */ /* 0x000fc600000000ff */
[----:B------:R-:W-:Y:S01]  /*57ca0*/  STL [R1+0x1eb8], R7 ;  /* 0x001eb80701007387 */ /* 0x000fe20000100800 */
[----:B------:R-:W-:-:S03]  /*57cb0*/  F2FP.F16.F32.PACK_AB R5, R14, R15 ;  /* 0x0000000f0e05723e */ /* 0x000fc600000000ff */
[----:B------:R-:W-:Y:S04]  /*57cc0*/  STL [R1+0x1ebc], R6 ;  /* 0x001ebc0601007387 */ /* 0x000fe80000100800 */
[----:B------:R0:W-:Y:S04]  /*57cd0*/  STL [R1+0x1ec8], R5 ;  /* 0x001ec80501007387 */ /* 0x0001e80000100800 */
[----:B0-----:R-:W2:Y:S01]  /*57ce0*/  LDL.LU R5, [R1+0x1fc] ;  /* 0x0001fc0001057983 */ /* 0x001ea20000300800 */
[----:B------:R-:W-:-:S03]  /*57cf0*/  F2FP.F16.F32.PACK_AB R11, R22, R23 ;  /* 0x00000017160b723e */ /* 0x000fc600000000ff */
[----:B------:R-:W2:Y:S04]  /*57d00*/  LDL.LU R23, [R1+0x2fc] ;  /* 0x0002fc0001177983 */ /* 0x000ea80000300800 */
[----:B------:R-:W3:Y:S04]  /*57d10*/  LDL.LU R21, [R1+0x1f4] ;  /* 0x0001f40001157983 */ /* 0x000ee80000300800 */
[----:B------:R-:W3:Y:S01]  /*57d20*/  LDL.LU R22, [R1+0x2f4] ;  /* 0x0002f40001167983 */ /* 0x000ee20000300800 */
[----:B------:R-:W-:-:S03]  /*57d30*/  F2FP.F16.F32.PACK_AB R10, R26, R27 ;  /* 0x0000001b1a0a723e */ /* 0x000fc600000000ff */
[----:B------:R-:W4:Y:S04]  /*57d40*/  LDL.LU R20, [R1+0x27c] ;  /* 0x00027c0001147983 */ /* 0x000f280000300800 */
[----:B------:R-:W4:Y:S04]  /*57d50*/  LDL.LU R6, [R1+0x274] ;  /* 0x0002740001067983 */ /* 0x000f280000300800 */
[----:B------:R-:W4:Y:S04]  /*57d60*/  LDL.LU R7, [R1+0x10bc] ;  /* 0x0010bc0001077983 */ /* 0x000f280000300800 */
[----:B------:R-:W4:Y:S04]  /*57d70*/  LDL.LU R27, [R1+0x10dc] ;  /* 0x0010dc00011b7983 */ /* 0x000f280000300800 */
[----:B------:R-:W4:Y:S01]  /*57d80*/  LDL.LU R25, [R1+0x10b4] ;  /* 0x0010b40001197983 */ /* 0x000f220000300800 */
[----:B------:R-:W-:-:S03]  /*57d90*/  F2FP.F16.F32.PACK_AB R9, R30, R31 ;  /* 0x0000001f1e09723e */ /* 0x000fc600000000ff */
[----:B------:R-:W4:Y:S04]  /*57da0*/  LDL.LU R26, [R1+0x10d4] ;  /* 0x0010d400011a7983 */ /* 0x000f280000300800 */
        /* <DEDUP_REMOVED lines=28> */
[----:B------:R-:W4:Y:S01]  /*57f70*/  LDL.LU R57, [R1+0x111c] ;  /* 0x00111c0001397983 */ /* 0x000f220000300800 */
[----:B------:R-:W-:-:S03]  /*57f80*/  F2FP.F16.F32.PACK_AB R13, R46, R13 ;  /* 0x0000000d2e0d723e */ /* 0x000fc600000000ff */
[----:B------:R-:W4:Y:S04]  /*57f90*/  LDL.LU R61, [R1+0x1114] ;  /* 0x00111400013d7983 */ /* 0x000f280000300800 */
[----:B------:R-:W4:Y:S01]  /*57fa0*/  LDL.LU R3, [R1+0x208] ;  /* 0x0002080001037983 */ /* 0x000f220000300800 */
[----:B------:R-:W-:-:S03]  /*57fb0*/  F2FP.F16.F32.PACK_AB R4, R18, R19 ;  /* 0x000000131204723e */ /* 0x000fc600000000ff */
[----:B------:R-:W4:Y:S01]  /*57fc0*/  LDL.LU R47, [R1+0x308] ;  /* 0x00030800012f7983 */ /* 0x000f220000300800 */
[----:B------:R-:W-:-:S03]  /*57fd0*/  F2FP.F16.F32.PACK_AB R19, R58, R59 ;  /* 0x0000003b3a13723e */ /* 0x000fc600000000ff */
[----:B------:R-:W4:Y:S01]  /*57fe0*/  LDL.LU R60, [R1+0x200] ;  /* 0x00020000013c7983 */ /* 0x000f220000300800 */
[----:B------:R-:W-:-:S03]  /*57ff0*/  F2FP.F16.F32.PACK_AB R16, R51, R16 ;  /* 0x000000103310723e */ /* 0x000fc600000000ff */
[----:B------:R-:W4:Y:S04]  /*58000*/  LDL.LU R46, [R1+0x300] ;  /* 0x00030000012e7983 */ /* 0x000f280000300800 */
[----:B------:R-:W4:Y:S01]  /*58010*/  LDL.LU R2, [R1+0x288] ;  /* 0x0002880001027983 */ /* 0x000f220000300800 */
[----:B------:R-:W-:-:S03]  /*58020*/  F2FP.F16.F32.PACK_AB R17, R50, R17 ;  /* 0x000000113211723e */ /* 0x000fc600000000ff */
        /* <DEDUP_REMOVED lines=8> */
[----:B--2---:R-:W-:-:S03]  /*580b0*/  F2FP.F16.F32.PACK_AB R23, R5, R23 ;  /* 0x000000170517723e */ /* 0x004fc600000000ff */
[----:B------:R0:W5:Y:S01]  /*580c0*/  LDL.LU R5, [R1+0x1ec8] ;  /* 0x001ec80001057983 */ /* 0x0001620000300800 */
[----:B---3--:R-:W-:-:S03]  /*580d0*/  F2FP.F16.F32.PACK_AB R22, R21, R22 ;  /* 0x000000161516723e */ /* 0x008fc600000000ff */
[----:B------:R-:W4:Y:S02]  /*580e0*/  LDL.LU R21, [R1+0x1ec4] ;  /* 0x001ec40001157983 */ /* 0x000f240000300800 */
[----:B----4-:R-:W-:Y:S02]  /*580f0*/  F2FP.F16.F32.PACK_AB R21, R20, R21 ;  /* 0x000000151415723e */ /* 0x010fe400000000ff */
[----:B------:R-:W2:Y:S01]  /*58100*/  LDL.LU R20, [R1+0x1ec0] ;  /* 0x001ec00001147983 */ /* 0x000ea20000300800 */
[----:B------:R-:W-:Y:S02]  /*58110*/  F2FP.F16.F32.PACK_AB R27, R7, R27 ;  /* 0x0000001b071b723e */ /* 0x000fe400000000ff */
[----:B------:R-:W-:Y:S02]  /*58120*/  F2FP.F16.F32.PACK_AB R26, R25, R26 ;  /* 0x0000001a191a723e */ /* 0x000fe400000000ff */
[----:B--2---:R-:W-:Y:S02]  /*58130*/  F2FP.F16.F32.PACK_AB R20, R6, R20 ;  /* 0x000000140614723e */ /* 0x004fe400000000ff */
[----:B------:R0:W5:Y:S04]  /*58140*/  LDL.LU R6, [R1+0x1ebc] ;  /* 0x001ebc0001067983 */ /* 0x0001680000300800 */
[----:B------:R0:W5:Y:S04]  /*58150*/  LDL.LU R7, [R1+0x1eb8] ;  /* 0x001eb80001077983 */ /* 0x0001680000300800 */
[----:B------:R-:W2:Y:S02]  /*58160*/  LDL.LU R25, [R1+0x1eb4] ;  /* 0x001eb40001197983 */ /* 0x000ea40000300800 */
[----:B--2---:R-:W-:-:S02]  /*58170*/  F2FP.F16.F32.PACK_AB R25, R24, R25 ;  /* 0x000000191819723e */ /* 0x004fc400000000ff */
        /* <DEDUP_REMOVED lines=18> */
[----:B--2---:R-:W-:Y:S02]  /*582a0*/  F2FP.F16.F32.PACK_AB R32, R37, R32 ;  /* 0x000000202520723e */ /* 0x004fe400000000ff */
[----:B------:R-:W2:Y:S01]  /*582b0*/  LDL.LU R37, [R1+0x1e8c] ;  /* 0x001e8c0001257983 */ /* 0x000ea20000300800 */
[----:B------:R-:W-:-:S03]  /*582c0*/  F2FP.F16.F32.PACK_AB R38, R41, R38 ;  /* 0x000000262926723e */ /* 0x000fc600000000ff */
[----:B------:R-:W3:Y:S04]  /*582d0*/  LDL.LU R36, [R1+0x1e88] ;  /* 0x001e880001247983 */ /* 0x000ee80000300800 */
[----:B------:R-:W4:Y:S01]  /*582e0*/  LDL.LU R41, [R1+0x1e84] ;  /* 0x001e840001297983 */ /* 0x000f220000300800 */
[----:B--2---:R-:W-:-:S03]  /*582f0*/  F2FP.F16.F32.PACK_AB R37, R40, R37 ;  /* 0x000000252825723e */ /* 0x004fc600000000ff */
[----:B------:R-:W2:Y:S01]  /*58300*/  LDL.LU R40, [R1+0x1e80] ;  /* 0x001e800001287983 */ /* 0x000ea20000300800 */
[----:B------:R-:W-:Y:S02]  /*58310*/  F2FP.F16.F32.PACK_AB R43, R44, R43 ;  /* 0x0000002b2c2b723e */ /* 0x000fe400000000ff */
[----:B---3--:R-:W-:Y:S02]  /*58320*/  F2FP.F16.F32.PACK_AB R36, R45, R36 ;  /* 0x000000242d24723e */ /* 0x008fe400000000ff */
[----:B------:R-:W3:Y:S01]  /*58330*/  LDL.LU R45, [R1+0x1e7c] ;  /* 0x001e7c00012d7983 */ /* 0x000ee20000300800 */
[----:B------:R-:W-:Y:S02]  /*58340*/  F2FP.F16.F32.PACK_AB R42, R56, R42 ;  /* 0x0000002a382a723e */ /* 0x000fe400000000ff */
[----:B----4-:R-:W-:Y:S01]  /*58350*/  F2FP.F16.F32.PACK_AB R41, R57, R41 ;  /* 0x000000293929723e */ /* 0x010fe200000000ff */
[----:B------:R-:W4:Y:S04]  /*58360*/  LDL.LU R44, [R1+0x1e78] ;  /* 0x001e7800012c7983 */ /* 0x000f280000300800 */
[----:B------:R-:W4:Y:S01]  /*58370*/  LDL.LU R56, [R1+0x1e74] ;  /* 0x001e740001387983 */ /* 0x000f220000300800 */
[----:B------:R-:W-:-:S03]  /*58380*/  F2FP.F16.F32.PACK_AB R47, R3, R47 ;  /* 0x0000002f032f723e */ /* 0x000fc600000000ff */
[----:B------:R-:W4:Y:S01]  /*58390*/  LDL.LU R57, [R1+0x1e70] ;  /* 0x001e700001397983 */ /* 0x000f220000300800 */
[----:B--2---:R-:W-:-:S03]  /*583a0*/  F2FP.F16.F32.PACK_AB R40, R61, R40 ;  /* 0x000000283d28723e */ /* 0x004fc600000000ff */
[----:B------:R0:W5:Y:S04]  /*583b0*/  LDL.LU R61, [R1+0x1e6c] ;  /* 0x001e6c00013d7983 */ /* 0x0001680000300800 */
[----:B------:R0:W5:Y:S01]  /*583c0*/  LDL.LU R3, [R1+0x1e68] ;  /* 0x001e680001037983 */ /* 0x0001620000300800 */
[----:B------:R-:W-:Y:S02]  /*583d0*/  F2FP.F16.F32.PACK_AB R49, R48, R49 ;  /* 0x000000313031723e */ /* 0x000fe400000000ff */
[----:B------:R-:W-:Y:S02]  /*583e0*/  F2FP.F16.F32.PACK_AB R46, R60, R46 ;  /* 0x0000002e3c2e723e */ /* 0x000fe400000000ff */
[----:B---3--:R-:W-:Y:S02]  /*583f0*/  F2FP.F16.F32.PACK_AB R45, R2, R45 ;  /* 0x0000002d022d723e */ /* 0x008fe400000000ff */
[----:B----4-:R-:W-:-:S02]  /*58400*/  F2FP.F16.F32.PACK_AB R44, R0, R44 ;  /* 0x0000002c002c723e */ /* 0x010fc400000000ff */
[----:B------:R-:W-:Y:S02]  /*58410*/  F2FP.F16.F32.PACK_AB R51, R58, R51 ;  /* 0x000000333a33723e */ /* 0x000fe400000000ff */
[----:B------:R-:W-:Y:S02]  /*58420*/  F2FP.F16.F32.PACK_AB R50, R59, R50 ;  /* 0x000000323b32723e */ /* 0x000fe400000000ff */
[----:B0-----:R-:W-:-:S07]  /*58430*/  F2FP.F16.F32.PACK_AB R48, R57, R56 ;  /* 0x000000383930723e */ /* 0x001fce00000000ff */
.L_x_0:
[----:B------:R-:W0:Y:S01]  /*58440*/  LDCU.64 UR6, c[0x0][0x398] ;  /* 0x00007300ff0677ac */ /* 0x000e220008000a00 */
[----:B------:R2:W-:Y:S01]  /*58450*/  STL [R1+0x1f28], R2 ;  /* 0x001f280201007387 */ /* 0x0005e20000100800 */
[----:B------:R-:W3:Y:S01]  /*58460*/  S2UR UR5, SR_CgaCtaId ;  /* 0x00000000000579c3 */ /* 0x000ee20000008800 */
[C---:B-----5:R-:W-:Y:S01]  /*58470*/  VIADD R56, R3.reuse, 0x3 ;  /* 0x0000000303387836 */ /* 0x060fe20000000000 */
[----:B------:R-:W-:Y:S01]  /*58480*/  UMOV UR4, 0x400 ;  /* 0x0000040000047882 */ /* 0x000fe20000000000 */
[----:B------:R-:W-:Y:S01]  /*58490*/  STL [R1+0x1ee4], R60 ;  /* 0x001ee43c01007387 */ /* 0x000fe20000100800 */
[----:B------:R-:W2:Y:S01]  /*584a0*/  LDCU.64 UR10, c[0x0][0x398] ;  /* 0x00007300ff0a77ac */ /* 0x000ea20008000a00 */
[C---:B------:R-:W-:Y:S02]  /*584b0*/  VIADD R57, R3.reuse, 0x2 ;  /* 0x0000000203397836 */ /* 0x040fe40000000000 */
[----:B------:R-:W-:Y:S01]  /*584c0*/  VIADD R58, R3, 0x1 ;  /* 0x00000001033a7836 */ /* 0x000fe20000000000 */
[----:B------:R-:W4:Y:S01]  /*584d0*/  LDCU UR22, c[0x0][0x3b4] ;  /* 0x00007680ff1677ac */ /* 0x000f220008000800 */
[----:B------:R-:W1:Y:S01]  /*584e0*/  LDCU.64 UR20, c[0x0][0x390] ;  /* 0x00007200ff1477ac */ /* 0x000e620008000a00 */
[----:B0-----:R-:W-:Y:S01]  /*584f0*/  IMAD.U32 R0, RZ, RZ, UR6 ;  /* 0x00000006ff007e24 */ /* 0x001fe2000f8e00ff */
[----:B------:R-:W-:Y:S01]  /*58500*/  UMOV UR8, UR7 ;  /* 0x0000000700087c82 */ /* 0x000fe20008000000 */
[----:B------:R-:W0:Y:S01]  /*58510*/  LDCU.64 UR6, c[0x0][0x398] ;  /* 0x00007300ff0677ac */ /* 0x000e220008000a00 */
[----:B------:R-:W-:-:S02]  /*58520*/  ISETP.GE.AND P3, PT, R58, UR8, PT ;  /* 0x000000083a007c0c */ /* 0x000fc4000bf66270 */
[----:B------:R0:W-:Y:S01]  /*58530*/  STL [R1+0x76c], R0 ;  /* 0x00076c0001007387 */ /* 0x0001e20000100800 */
[----:B--2---:R-:W-:Y:S01]  /*58540*/  IMAD.U32 R2, RZ, RZ, UR10 ;  /* 0x0000000aff027e24 */ /* 0x004fe2000f8e00ff */
[----:B------:R-:W2:Y:S01]  /*58550*/  LDCU UR45, c[0x0][0x39c] ;  /* 0x00007380ff2d77ac */ /* 0x000ea20008000800 */
[----:B---3--:R-:W-:Y:S01]  /*58560*/  ULEA UR4, UR5, UR4, 0x18 ;  /* 0x0000000405047291 */ /* 0x008fe2000f8ec0ff */
[----:B------:R-:W3:Y:S01]  /*58570*/  LDCU UR41, c[0x0][0x3b8] ;  /* 0x00007700ff2977ac */ /* 0x000ee20008000800 */
[----:B------:R-:W1:Y:S01]  /*58580*/  LDCU.64 UR60, c[0x0][0x398] ;  /* 0x00007300ff3c77ac */ /* 0x000e620008000a00 */
[----:B0-----:R-:W-:Y:S01]  /*58590*/  IMAD.U32 R0, RZ, RZ, UR6 ;  /* 0x00000006ff007e24 */ /* 0x001fe2000f8e00ff */
[----:B------:R-:W-:Y:S01]  /*585a0*/  UMOV UR6, UR11 ;  /* 0x0000000b00067c82 */ /* 0x000fe20008000000 */
[----:B------:R-:W-:Y:S01]  /*585b0*/  ISETP.GE.AND P2, PT, R57, UR7, PT ;  /* 0x0000000739007c0c */ /* 0x000fe2000bf46270 */
[----:B------:R-:W0:Y:S01]  /*585c0*/  LDCU.64 UR24, c[0x0][0x390] ;  /* 0x00007200ff1877ac */ /* 0x000e220008000a00 */
[----:B------:R-:W-:Y:S01]  /*585d0*/  ISETP.GE.AND P1, PT, R56, UR6, PT ;  /* 0x0000000638007c0c */ /* 0x000fe2000bf26270 */
[----:B------:R1:W-:Y:S01]  /*585e0*/  STL [R1+0x768], R0 ;  /* 0x0007680001007387 */ /* 0x0003e20000100800 */
[----:B------:R-:W0:Y:S03]  /*585f0*/  LDCU.64 UR6, c[0x0][0x398] ;  /* 0x00007300ff0677ac */ /* 0x000e260008000a00 */
[----:B------:R-:W-:Y:S01]  /*58600*/  STL [R1+0x764], R2 ;  /* 0x0007640201007387 */ /* 0x000fe20000100800 */
[----:B------:R-:W0:Y:S03]  /*58610*/  LDCU UR42, c[0x0][0x398] ;  /* 0x00007300ff2a77ac */ /* 0x000e260008000800 */
[----:B------:R-:W-:Y:S01]  /*58620*/  STL [R1+0x1f74], R59 ;  /* 0x001f743b01007387 */ /* 0x000fe20000100800 */
[----:B------:R-:W-:Y:S06]  /*58630*/  BAR.SYNC.DEFER_BLOCKING 0x0 ;  /* 0x0000000000007b1d */ /* 0x000fec0000010000 */
[----:B-1----:R-:W-:Y:S01]  /*58640*/  UMOV UR46, UR61 ;  /* 0x0000003d002e7c82 */ /* 0x002fe20008000000 */
[----:B------:R-:W1:Y:S01]  /*58650*/  LDCU UR52, c[0x0][0x398] ;  /* 0x00007300ff3477ac */ /* 0x000e620008000800 */
[----:B------:R-:W0:Y:S01]  /*58660*/  S2R R0, SR_TID.X ;  /* 0x0000000000007919 */ /* 0x000e220000002100 */
[----:B------:R-:W0:Y:S01]  /*58670*/  LDCU UR59, c[0x0][0x398] ;  /* 0x00007300ff3b77ac */ /* 0x000e220008000800 */
[----:B------:R-:W0:Y:S01]  /*58680*/  LDCU UR58, c[0x0][0x398] ;  /* 0x00007300ff3a77ac */ /* 0x000e220008000800 */
[----:B------:R-:W0:Y:S01]  /*58690*/  LDCU UR53, c[0x0][0x3b8] ;  /* 0x00007700ff3577ac */ /* 0x000e220008000800 */
[----:B------:R-:W0:Y:S01]  /*586a0*/  LDCU UR57, c[0x0][0x398] ;  /* 0x00007300ff3977ac */ /* 0x000e220008000800 */
[----:B------:R-:W0:Y:S01]  /*586b0*/  LDCU UR47, c[0x0][0x398] ;  /* 0x00007300ff2f77ac */ /* 0x000e220008000800 */
[----:B------:R-:W0:Y:S01]  /*586c0*/  LDCU UR56, c[0x0][0x398] ;  /* 0x00007300ff3877ac */ /* 0x000e220008000800 */
[----:B------:R-:W0:Y:S01]  /*586d0*/  LDCU UR27, c[0x0][0x3b8] ;  /* 0x00007700ff1b77ac */ /* 0x000e220008000800 */
[----:B------:R-:W0:Y:S02]  /*586e0*/  LDCU UR55, c[0x0][0x398] ;  /* 0x00007300ff3777ac */ /* 0x000e240008000800 */
[----:B0-----:R-:W-:Y:S01]  /*586f0*/  LOP3.LUT R0, R0, 0x1f, RZ, 0xc0, !PT ;  /* 0x0000001f00007812 */ /* 0x001fe200078ec0ff */
[----:B------:R-:W0:Y:S03]  /*58700*/  LDCU UR54, c[0x0][0x398] ;  /* 0x00007300ff3677ac */ /* 0x000e260008000800 */
[----:B------:R-:W-:-:S02]  /*58710*/  LEA R0, R0, UR4, 0x4 ;  /* 0x0000000400007c11 */ /* 0x000fc4000f8e20ff */
[----:B------:R-:W-:Y:S01]  /*58720*/  ISETP.GE.AND P0, PT, R61, UR6, PT ;  /* 0x000000063d007c0c */ /* 0x000fe2000bf06270 */
[----:B------:R-:W0:Y:S02]  /*58730*/  LDCU UR4, c[0x0][0x398] ;  /* 0x00007300ff0477ac */ /* 0x000e240008000800 */
[----:B------:R-:W-:Y:S01]  /*58740*/  STSM.16.M88.4 [R0], R48 ;  /* 0x0000003000007844 */ /* 0x000fe20000000200 */
[----:B------:R-:W-:-:S03]  /*58750*/  NOP ;  /* 0x0000000000007918 */ /* 0x000fc60000000000 */
[----:B------:R-:W0:Y:S01]  /*58760*/  LDS.128 R48, [R0] ;  /* 0x0000000000307984 */ /* 0x000e220000000c00 */
[----:B------:R-:W-:-:S03]  /*58770*/  NOP ;  /* 0x0000000000007918 */ /* 0x000fc60000000000 */
[----:B------:R-:W-:Y:S01]  /*58780*/  STSM.16.M88.4 [R0], R44 ;  /* 0x0000002c00007844 */ /* 0x000fe20000000200 */
[----:B------:R-:W-:-:S03]  /*58790*/  NOP ;  /* 0x0000000000007918 */ /* 0x000fc60000000000 */
[----:B------:R-:W-:Y:S01]  /*587a0*/  LDS.128 R44, [R0] ;  /* 0x00000000002c7984 */ /* 0x000fe20000000c00 */
        /* <DEDUP_REMOVED lines=11> */
[----:B------:R-:W1:Y:S01]  /*58860*/  LDS.128 R32, [R0] ;  /* 0x0000000000207984 */ /* 0x000e620000000c00 */
[----:B------:R-:W-:-:S03]  /*58870*/  NOP ;  /* 0x0000000000007918 */ /* 0x000fc60000000000 */
[----:B------:R-:W-:Y:S01]  /*58880*/  STSM.16.M88.4 [R0], R28 ;  /* 0x0000001c00007844 */ /* 0x000fe20000000200 */
[----:B------:R-:W-:-:S03]  /*58890*/  NOP ;  /* 0x0000000000007918 */ /* 0x000fc60000000000 */
[----:B------:R-:W2:Y:S01]  /*588a0*/  LDS.128 R28, [R0] ;  /* 0x00000000001c7984 */ /* 0x000ea20000000c00 */
[----:B------:R-:W-:-:S03]  /*588b0*/  NOP ;  /* 0x0000000000007918 */ /* 0x000fc60000000000 */
[----:B------:R-:W-:Y:S01]  /*588c0*/  STSM.16.M88.4 [R0], R24 ;  /* 0x0000001800007844 */ /* 0x000fe20000000200 */
[----:B------:R-:W-:-:S03]  /*588d0*/  NOP ;  /* 0x0000000000007918 */ /* 0x000fc60000000000 */
[----:B------:R-:W3:Y:S01]  /*588e0*/  LDS.128 R24, [R0] ;  /* 0x0000000000187984 */ /* 0x000ee20000000c00 */
[----:B------:R-:W-:-:S03]  /*588f0*/  NOP ;  /* 0x0000000000007918 */ /* 0x000fc60000000000 */
[----:B------:R-:W-:Y:S01]  /*58900*/  STSM.16.M88.4 [R0], R20 ;  /* 0x0000001400007844 */ /* 0x000fe20000000200 */
[----:B------:R-:W-:-:S03]  /*58910*/  NOP ;  /* 0x0000000000007918 */ /* 0x000fc60000000000 */
[----:B------:R-:W4:Y:S01]  /*58920*/  LDS.128 R20, [R0] ;  /* 0x0000000000147984 */ /* 0x000f220000000c00 */
[----:B------:R-:W-:-:S03]  /*58930*/  NOP ;  /* 0x0000000000007918 */ /* 0x000fc60000000000 */
[----:B------:R-:W-:Y:S01]  /*58940*/  STSM.16.M88.4 [R0], R16 ;  /* 0x0000001000007844 */ /* 0x000fe20000000200 */
[----:B------:R-:W-:-:S03]  /*58950*/  NOP ;  /* 0x0000000000007918 */ /* 0x000fc60000000000 */
[----:B------:R-:W4:Y:S01]  /*58960*/  LDS.128 R16, [R0] ;  /* 0x0000000000107984 */ /* 0x000f220000000c00 */
[----:B------:R-:W-:-:S03]  /*58970*/  NOP ;  /* 0x0000000000007918 */ /* 0x000fc60000000000 */
[----:B0-----:R-:W-:Y:S01]  /*58980*/  STL.64 [R1+0x1f80], R50 ;  /* 0x001f803201007387 */ /* 0x001fe20000100a00 */
[----:B------:R-:W0:Y:S03]  /*58990*/  LDCU UR26, c[0x0][0x398] ;  /* 0x00007300ff1a77ac */ /* 0x000e260008000800 */
[----:B------:R-:W-:Y:S01]  /*589a0*/  STL.64 [R1+0x1f78], R48 ;  /* 0x001f783001007387 */ /* 0x000fe20000100a00 */
[----:B------:R-:W0:Y:S03]  /*589b0*/  LDCU UR28, c[0x0][0x3b8] ;  /* 0x00007700ff1c77ac */ /* 0x000e260008000800 */
[----:B-1----:R-:W-:Y:S01]  /*589c0*/  STL.64 [R1+0x180], R32 ;  /* 0x0001802001007387 */ /* 0x002fe20000100a00 */
[----:B------:R-:W1:Y:S03]  /*589d0*/  LDCU UR29, c[0x0][0x398] ;  /* 0x00007300ff1d77ac */ /* 0x000e660008000800 */
[----:B------:R-:W-:Y:S01]  /*589e0*/  STL.64 [R1+0x188], R34 ;  /* 0x0001882201007387 */ /* 0x000fe20000100a00 */
[----:B------:R-:W0:Y:S03]  /*589f0*/  LDCU UR48, c[0x0][0x3b8] ;  /* 0x00007700ff3077ac */ /* 0x000e260008000800 */
[----:B--2---:R-:W-:Y:S01]  /*58a00*/  STL.64 [R1+0x190], R28 ;  /* 0x0001901c01007387 */ /* 0x004fe20000100a00 */
[----:B------:R-:W2:Y:S03]  /*58a10*/  LDCU UR49, c[0x0][0x398] ;  /* 0x00007300ff3177ac */ /* 0x000ea60008000800 */
[----:B------:R-:W-:Y:S01]  /*58a20*/  STL.64 [R1+0x198], R30 ;  /* 0x0001981e01007387 */ /* 0x000fe20000100a00 */
[----:B------:R-:W0:Y:S03]  /*58a30*/  LDCU UR44, c[0x0][0x3b8] ;  /* 0x00007700ff2c77ac */ /* 0x000e260008000800 */
[----:B---3--:R3:W-:Y:S01]  /*58a40*/  STL.64 [R1+0x1a0], R24 ;  /* 0x0001a01801007387 */ /* 0x0087e20000100a00 */
[----:B------:R-:W0:Y:S03]  /*58a50*/  LDCU UR43, c[0x0][0x398] ;  /* 0x00007300ff2b77ac */ /* 0x000e260008000800 */
[----:B------:R-:W-:Y:S01]  /*58a60*/  STL.64 [R1+0x1a8], R26 ;  /* 0x0001a81a01007387 */ /* 0x000fe20000100a00 */
[----:B------:R-:W0:Y:S03]  /*58a70*/  LDCU UR39, c[0x0][0x398] ;  /* 0x00007300ff2777ac */ /* 0x000e260008000800 */
[----:B----4-:R-:W-:Y:S01]  /*58a80*/  STL.64 [R1+0x1b0], R20 ;  /* 0x0001b01401007387 */ /* 0x010fe20000100a00 */
[----:B------:R-:W4:Y:S03]  /*58a90*/  LDCU UR40, c[0x0][0x3b8] ;  /* 0x00007700ff2877ac */ /* 0x000f260008000800 */
[----:B------:R-:W-:Y:S01]  /*58aa0*/  STL.64 [R1+0x1b8], R22 ;  /* 0x0001b81601007387 */ /* 0x000fe20000100a00 */
[----:B------:R-:W0:Y:S03]  /*58ab0*/  LDCU UR19, c[0x0][0x3b8] ;  /* 0x00007700ff1377ac */ /* 0x000e260008000800 */
[----:B------:R-:W2:Y:S01]  /*58ac0*/  LDL.LU R56, [R1] ;  /* 0x0000000001387983 */ /* 0x000ea20000300800 */
[----:B------:R-:W0:Y:S03]  /*58ad0*/  LDCU UR30, c[0x0][0x398] ;  /* 0x00007300ff1e77ac */ /* 0x000e260008000800 */
[----:B------:R-:W-:Y:S01]  /*58ae0*/  STL.64 [R1+0x1c0], R16 ;  /* 0x0001c01001007387 */ /* 0x000fe20000100a00 */
[----:B------:R-:W0:Y:S03]  /*58af0*/  LDCU UR13, c[0x0][0x398] ;  /* 0x00007300ff0d77ac */ /* 0x000e260008000800 */
[----:B------:R-:W-:Y:S01]  /*58b00*/  STL.64 [R1+0x1c8], R18 ;  /* 0x0001c81201007387 */ /* 0x000fe20000100a00 */
[----:B------:R-:W0:Y:S03]  /*58b10*/  LDCU UR14, c[0x0][0x3b8] ;  /* 0x00007700ff0e77ac */ /* 0x000e260008000800 */
[----:B------:R-:W2:Y:S01]  /*58b20*/  LDL.LU R57, [R1+0x4] ;  /* 0x0000040001397983 */ /* 0x000ea20000300800 */
[----:B------:R-:W0:Y:S03]  /*58b30*/  LDCU UR9, c[0x0][0x3b8] ;  /* 0x00007700ff0977ac */ /* 0x000e260008000800 */
[----:B------:R-:W2:Y:S01]  /*58b40*/  LDL.LU R58, [R1+0x8] ;  /* 0x00000800013a7983 */ /* 0x000ea20000300800 */
[----:B------:R-:W0:Y:S03]  /*58b50*/  LDCU UR8, c[0x0][0x398] ;  /* 0x00007300ff0877ac */ /* 0x000e260008000800 */
[----:B------:R-:W2:Y:S01]  /*58b60*/  LDL.LU R59, [R1+0xc] ;  /* 0x00000c00013b7983 */ /* 0x000ea20000300800 */
[----:B------:R-:W0:Y:S03]  /*58b70*/  LDCU UR5, c[0x0][0x398] ;  /* 0x00007300ff0577ac */ /* 0x000e260008000800 */
[----:B------:R-:W-:Y:S01]  /*58b80*/  STSM.16.M88.4 [R0], R12 ;  /* 0x0000000c00007844 */ /* 0x000fe20000000200 */
[----:B------:R-:W-:-:S03]  /*58b90*/  NOP ;  /* 0x0000000000007918 */ /* 0x000fc60000000000 */
[----:B------:R-:W0:Y:S01]  /*58ba0*/  LDS.128 R12, [R0] ;  /* 0x00000000000c7984 */ /* 0x000e220000000c00 */
[----:B------:R-:W-:-:S03]  /*58bb0*/  NOP ;  /* 0x0000000000007918 */ /* 0x000fc60000000000 */
[----:B---3--:R-:W3:Y:S01]  /*58bc0*/  LDL.LU R24, [R1+0x20] ;  /* 0x0000200001187983 */ /* 0x008ee20000300800 */
        /* <DEDUP_REMOVED lines=8> */
[----:B0-----:R-:W-:Y:S01]  /*58c50*/  STL.64 [R1+0x1d0], R12 ;  /* 0x0001d00c01007387 */ /* 0x001fe20000100a00 */
[----:B------:R-:W0:Y:S03]  /*58c60*/  LDCU UR31, c[0x0][0x398] ;  /* 0x00007300ff1f77ac */ /* 0x000e260008000800 */
[----:B------:R-:W-:Y:S01]  /*58c70*/  STL.64 [R1+0x1d8], R14 ;  /* 0x0001d80e01007387 */ /* 0x000fe20000100a00 */
[----:B------:R-:W0:Y:S03]  /*58c80*/  LDCU UR33, c[0x0][0x398] ;  /* 0x00007300ff2177ac */ /* 0x000e260008000800 */
[----:B------:R-:W3:Y:S01]  /*58c90*/  LDL.LU R25, [R1+0x24] ;  /* 0x0000240001197983 */ /* 0x000ee20000300800 */
[----:B------:R-:W0:Y:S03]  /*58ca0*/  LDCU UR34, c[0x0][0x398] ;  /* 0x00007300ff2277ac */ /* 0x000e260008000800 */
[----:B------:R-:W3:Y:S01]  /*58cb0*/  LDL.LU R26, [R1+0x28] ;  /* 0x00002800011a7983 */ /* 0x000ee20000300800 */
[----:B------:R-:W0:Y:S03]  /*58cc0*/  LDCU UR35, c[0x0][0x3b8] ;  /* 0x00007700ff2377ac */ /* 0x000e260008000800 */
[----:B------:R-:W3:Y:S01]  /*58cd0*/  LDL.LU R27, [R1+0x2c] ;  /* 0x00002c00011b7983 */ /* 0x000ee20000300800 */
[----:B------:R-:W0:Y:S03]  /*58ce0*/  LDCU UR37, c[0x0][0x3b8] ;  /* 0x00007700ff2577ac */ /* 0x000e260008000800 */
[----:B------:R-:W-:Y:S01]  /*58cf0*/  STSM.16.M88.4 [R0], R8 ;  /* 0x0000000800007844 */ /* 0x000fe20000000200 */
[----:B------:R-:W-:-:S03]  /*58d00*/  NOP ;  /* 0x0000000000007918 */ /* 0x000fc60000000000 */
[----:B------:R-:W4:Y:S01]  /*58d10*/  LDL.LU R32, [R1+0x10] ;  /* 0x0000100001207983 */ /* 0x000f220000300800 */
[----:B------:R-:W0:Y:S03]  /*58d20*/  LDCU UR38, c[0x0][0x398] ;  /* 0x00007300ff2677ac */ /* 0x000e260008000800 */
[----:B------:R-:W4:Y:S01]  /*58d30*/  LDL.LU R33, [R1+0x14] ;  /* 0x0000140001217983 */ /* 0x000f220000300800 */
[----:B------:R-:W0:Y:S03]  /*58d40*/  LDCU UR36, c[0x0][0x398] ;  /* 0x00007300ff2477ac */ /* 0x000e260008000800 */
[----:B------:R-:W0:Y:S01]  /*58d50*/  LDS.128 R8, [R0] ;  /* 0x0000000000087984 */ /* 0x000e220000000c00 */
[----:B------:R-:W-:-:S03]  /*58d60*/  NOP ;  /* 0x0000000000007918 */ /* 0x000fc60000000000 */
[----:B------:R-:W4:Y:S01]  /*58d70*/  LDL.LU R34, [R1+0x18] ;  /* 0x0000180001227983 */ /* 0x000f220000300800 */
[----:B------:R-:W0:Y:S03]  /*58d80*/  LDCU UR50, c[0x0][0x3b8] ;  /* 0x00007700ff3277ac */ /* 0x000e260008000800 */
[----:B------:R-:W4:Y:S01]  /*58d90*/  LDL.LU R35, [R1+0x1c] ;  /* 0x00001c0001237983 */ /* 0x000f220000300800 */
[----:B------:R-:W0:Y:S03]  /*58da0*/  LDCU UR51, c[0x0][0x398] ;  /* 0x00007300ff3377ac */ /* 0x000e260008000800 */
[----:B------:R-:W4:Y:S01]  /*58db0*/  LDL.LU R28, [R1+0x30] ;  /* 0x00003000011c7983 */ /* 0x000f220000300800 */
[----:B------:R-:W0:Y:S01]  /*58dc0*/  LDCU.64 UR62, c[0x0][0x398] ;  /* 0x00007300ff3e77ac */ /* 0x000e220008000a00 */
[----:B------:R-:W0:Y:S01]  /*58dd0*/  LDCU.64 UR64, c[0x0][0x398] ;  /* 0x00007300ff4077ac */ /* 0x000e220008000a00 */
[----:B------:R-:W0:Y:S01]  /*58de0*/  LDCU.64 UR68, c[0x0][0x398] ;  /* 0x00007300ff4477ac */ /* 0x000e220008000a00 */
[----:B------:R-:W0:Y:S02]  /*58df0*/  LDCU.64 UR76, c[0x0][0x398] ;  /* 0x00007300ff4c77ac */ /* 0x000e240008000a00 */
[----:B0-----:R-:W-:Y:S04]  /*58e00*/  STL.64 [R1+0x1e0], R8 ;  /* 0x0001e00801007387 */ /* 0x001fe80000100a00 */
[----:B------:R-:W-:Y:S04]  /*58e10*/  STL.64 [R1+0x1e8], R10 ;  /* 0x0001e80a01007387 */ /* 0x000fe80000100a00 */
[----:B------:R-:W4:Y:S04]  /*58e20*/  LDL.LU R29, [R1+0x34] ;  /* 0x00003400011d7983 */ /* 0x000f280000300800 */
[----:B------:R-:W4:Y:S04]  /*58e30*/  LDL.LU R30, [R1+0x38] ;  /* 0x00003800011e7983 */ /* 0x000f280000300800 */
[----:B------:R-:W4:Y:S04]  /*58e40*/  LDL.LU R31, [R1+0x3c] ;  /* 0x00003c00011f7983 */ /* 0x000f280000300800 */
[----:B------:R-:W4:Y:S04]  /*58e50*/  LDL.LU R48, [R1+0x40] ;  /* 0x0000400001307983 */ /* 0x000f280000300800 */
[----:B------:R-:W4:Y:S04]  /*58e60*/  LDL.LU R49, [R1+0x44] ;  /* 0x0000440001317983 */ /* 0x000f280000300800 */
[----:B------:R-:W4:Y:S04]  /*58e70*/  LDL.LU R50, [R1+0x48] ;  /* 0x0000480001327983 */ /* 0x000f280000300800 */
[----:B------:R-:W-:Y:S01]  /*58e80*/  STSM.16.M88.4 [R0], R4 ;  /* 0x0000000400007844 */ /* 0x000fe20000000200 */
[----:B------:R-:W-:-:S03]  /*58e90*/  NOP ;  /* 0x0000000000007918 */ /* 0x000fc60000000000 */
[----:B------:R-:W4:Y:S04]  /*58ea0*/  LDL.LU R51, [R1+0x4c] ;  /* 0x00004c0001337983 */ /* 0x000f280000300800 */
[----:B------:R-:W0:Y:S01]  /*58eb0*/  LDS.128 R4, [R0] ;  /* 0x0000000000047984 */ /* 0x000e220000000c00 */
[----:B------:R-:W-:-:S03]  /*58ec0*/  NOP ;  /* 0x0000000000007918 */ /* 0x000fc60000000000 */
[----:B------:R-:W-:Y:S04]  /*58ed0*/  STSM.16.M88.4 [R0], R52 ;  /* 0x0000003400007844 */ /* 0x000fe80000000200 */
[----:B0-----:R-:W-:Y:S04]  /*58ee0*/  STL.64 [R1+0x1f0], R4 ;  /* 0x0001f00401007387 */ /* 0x001fe80000100a00 */
[----:B------:R-:W-:Y:S01]  /*58ef0*/  STL.64 [R1+0x1f8], R6 ;  /* 0x0001f80601007387 */ /* 0x000fe20000100a00 */
[----:B------:R-:W-:-:S03]  /*58f00*/  NOP ;  /* 0x0000000000007918 */ /* 0x000fc60000000000 */
[----:B------:R-:W0:Y:S01]  /*58f10*/  LDS.128 R4, [R0] ;  /* 0x0000000000047984 */ /* 0x000e220000000c00 */
[----:B------:R-:W-:-:S03]  /*58f20*/  NOP ;  /* 0x0000000000007918 */ /* 0x000fc60000000000 */
[----:B0-----:R-:W-:Y:S04]  /*58f30*/  STL.64 [R1+0x200], R4 ;  /* 0x0002000401007387 */ /* 0x001fe80000100a00 */
[----:B------:R-:W-:Y:S04]  /*58f40*/  STL.64 [R1+0x208], R6 ;  /* 0x0002080601007387 */ /* 0x000fe80000100a00 */
[----:B--2---:R0:W-:Y:S01]  /*58f50*/  STSM.16.M88.4 [R0], R56 ;  /* 0x0000003800007844 */ /* 0x0041e20000000200 */
[----:B------:R-:W-:-:S03]  /*58f60*/  NOP ;  /* 0x0000000000007918 */ /* 0x000fc60000000000 */
[----:B------:R-:W2:Y:S01]  /*58f70*/  LDS.128 R4, [R0] ;  /* 0x0000000000047984 */ /* 0x000ea20000000c00 */
[----:B------:R-:W-:-:S03]  /*58f80*/  NOP ;  /* 0x0000000000007918 */ /* 0x000fc60000000000 */
[----:B0-----:R-:W4:Y:S04]  /*58f90*/  LDL.LU R56, [R1+0x60] ;  /* 0x0000600001387983 */ /* 0x001f280000300800 */
[----:B------:R-:W4:Y:S04]  /*58fa0*/  LDL.LU R57, [R1+0x64] ;  /* 0x0000640001397983 */ /* 0x000f280000300800 */
[----:B------:R-:W4:Y:S04]  /*58fb0*/  LDL.LU R58, [R1+0x68] ;  /* 0x00006800013a7983 */ /* 0x000f280000300800 */
[----:B------:R-:W4:Y:S04]  /*58fc0*/  LDL.LU R59, [R1+0x6c] ;  /* 0x00006c00013b7983 */ /* 0x000f280000300800 */
[----:B--2---:R-:W-:Y:S04]  /*58fd0*/  STL.64 [R1+0x220], R4 ;  /* 0x0002200401007387 */ /* 0x004fe80000100a00 */
[----:B------:R-:W-:Y:S04]  /*58fe0*/  STL.64 [R1+0x228], R6 ;  /* 0x0002280601007387 */ /* 0x000fe80000100a00 */
[----:B---3--:R-:W-:Y:S01]  /*58ff0*/  STSM.16.M88.4 [R0], R24 ;  /* 0x0000001800007844 */ /* 0x008fe20000000200 */
[----:B------:R-:W-:-:S03]  /*59000*/  NOP ;  /* 0x0000000000007918 */ /* 0x000fc60000000000 */
[----:B------:R-:W0:Y:S01]  /*59010*/  LDS.128 R4, [R0] ;  /* 0x0000000000047984 */ /* 0x000e220000000c00 */
[----:B------:R-:W-:-:S03]  /*59020*/  NOP ;  /* 0x0000000000007918 */ /* 0x000fc60000000000 */
[----:B----4-:R2:W-:Y:S04]  /*59030*/  STSM.16.M88.4 [R0], R32 ;  /* 0x0000002000007844 */ /* 0x0105e80000000200 */
[----:B0-----:R-:W-:Y:S04]  /*59040*/  STL.64 [R1+0x20], R4 ;  /* 0x0000200401007387 */ /* 0x001fe80000100a00 */
[----:B------:R-:W-:Y:S01]  /*59050*/  STL.64 [R1+0x28], R6 ;  /* 0x0000280601007387 */ /* 0x000fe20000100a00 */
[----:B------:R-:W-:-:S03]  /*59060*/  NOP ;  /* 0x0000000000007918 */ /* 0x000fc60000000000 */
[----:B------:R-:W0:Y:S01]  /*59070*/  LDS.128 R4, [R0] ;  /* 0x0000000000047984 */ /* 0x000e220000000c00 */
[----:B------:R-:W-:-:S03]  /*59080*/  NOP ;  /* 0x0000000000007918 */ /* 0x000fc60000000000 */
[----:B--2---:R-:W2:Y:S04]  /*59090*/  LDL.LU R32, [R1+0x50] ;  /* 0x0000500001207983 */ /* 0x004ea80000300800 */
[----:B------:R-:W2:Y:S04]  /*590a0*/  LDL.LU R33, [R1+0x54] ;  /* 0x0000540001217983 */ /* 0x000ea80000300800 */
[----:B------:R-:W2:Y:S04]  /*590b0*/  LDL.LU R34, [R1+0x58] ;  /* 0x0000580001227983 */ /* 0x000ea80000300800 */
[----:B------:R-:W2:Y:S04]  /*590c0*/  LDL.LU R35, [R1+0x5c] ;  /* 0x00005c0001237983 */ /* 0x000ea80000300800 */
[----:B------:R-:W-:Y:S04]  /*590d0*/  STSM.16.M88.4 [R0], R28 ;  /* 0x0000001c00007844 */ /* 0x000fe80000000200 */
[----:B0-----:R-:W-:Y:S04]  /*590e0*/  STL.64 [R1+0x230], R4 ;  /* 0x0002300401007387 */ /* 0x001fe80000100a00 */
[----:B------:R-:W-:Y:S01]  /*590f0*/  STL.64 [R1+0x238], R6 ;  /* 0x0002380601007387 */ /* 0x000fe20000100a00 */
[----:B------:R-:W-:-:S03]  /*59100*/  NOP ;  /* 0x0000000000007918 */ /* 0x000fc60000000000 */
[----:B------:R-:W0:Y:S01]  /*59110*/  LDS.128 R4, [R0] ;  /* 0x0000000000047984 */ /* 0x000e220000000c00 */
[----:B------:R-:W-:-:S03]  /*59120*/  NOP ;  /* 0x0000000000007918 */ /* 0x000fc60000000000 */
[----:B------:R3:W-:Y:S04]  /*59130*/  STSM.16.M88.4 [R0], R48 ;  /* 0x0000003000007844 */ /* 0x0007e80000000200 */
[----:B0-----:R-:W-:Y:S04]  /*59140*/  STL.64 [R1+0x30], R4 ;  /* 0x0000300401007387 */ /* 0x001fe80000100a00 */
[----:B------:R-:W-:Y:S01]  /*59150*/  STL.64 [R1+0x38], R6 ;  /* 0x0000380601007387 */ /* 0x000fe20000100a00 */
[----:B------:R-:W-:-:S03]  /*59160*/  NOP ;  /* 0x0000000000007918 */ /* 0x000fc60000000000 */
[----:B------:R-:W4:Y:S04]  /*59170*/  LDL.LU R20, [R1+0x70] ;  /* 0x0000700001147983 */ /* 0x000f280000300800 */
[----:B------:R-:W4:Y:S04]  /*59180*/  LDL.LU R21, [R1+0x74] ;  /* 0x0000740001157983 */ /* 0x000f280000300800 */
[----:B------:R-:W4:Y:S04]  /*59190*/  LDL.LU R22, [R1+0x78] ;  /* 0x0000780001167983 */ /* 0x000f280000300800 */
[----:B------:R-:W4:Y:S04]  /*591a0*/  LDL.LU R23, [R1+0x7c] ;  /* 0x00007c0001177983 */ /* 0x000f280000300800 */
[----:B---3--:R-:W3:Y:S04]  /*591b0*/  LDL.LU R48, [R1+0x80] ;  /* 0x0000800001307983 */ /* 0x008ee80000300800 */
[----:B------:R-:W3:Y:S04]  /*591c0*/  LDL.LU R49, [R1+0x84] ;  /* 0x0000840001317983 */ /* 0x000ee80000300800 */
[----:B------:R-:W3:Y:S04]  /*591d0*/  LDL.LU R50, [R1+0x88] ;  /* 0x0000880001327983 */ /* 0x000ee80000300800 */
[----:B------:R-:W3:Y:S04]  /*591e0*/  LDL.LU R51, [R1+0x8c] ;  /* 0x00008c0001337983 */ /* 0x000ee80000300800 */
[----:B------:R-:W0:Y:S01]  /*591f0*/  LDS.128 R4, [R0] ;  /* 0x0000000000047984 */ /* 0x000e220000000c00 */
[----:B------:R-:W-:-:S03]  /*59200*/  NOP ;  /* 0x0000000000007918 */ /* 0x000fc60000000000 */
[----:B0-----:R-:W-:Y:S04]  /*59210*/  STL.64 [R1+0x40], R4 ;  /* 0x0000400401007387 */ /* 0x001fe80000100a00 */
[----:B------:R-:W-:Y:S04]  /*59220*/  STL.64 [R1+0x48], R6 ;  /* 0x0000480601007387 */ /* 0x000fe80000100a00 */
[----:B------:R-:W3:Y:S04]  /*59230*/  LDL.LU R24, [R1+0xa0] ;  /* 0x0000a00001187983 */ /* 0x000ee80000300800 */
[----:B------:R-:W3:Y:S04]  /*59240*/  LDL.LU R25, [R1+0xa4] ;  /* 0x0000a40001197983 */ /* 0x000ee80000300800 */
[----:B------:R-:W3:Y:S04]  /*59250*/  LDL.LU R26, [R1+0xa8] ;  /* 0x0000a800011a7983 */ /* 0x000ee80000300800 */
[----:B------:R-:W3:Y:S04]  /*59260*/  LDL.LU R27, [R1+0xac] ;  /* 0x0000ac00011b7983 */ /* 0x000ee80000300800 */
[----:B------:R0:W-:Y:S01]  /*59270*/  STSM.16.M88.4 [R0], R56 ;  /* 0x0000003800007844 */ /* 0x0001e20000000200 */
[----:B------:R-:W-:-:S03]  /*59280*/  NOP ;  /* 0x0000000000007918 */ /* 0x000fc60000000000 */
[----:B------:R-:W1:Y:S01]  /*59290*/  LDS.128 R4, [R0] ;  /* 0x0000000000047984 */ /* 0x000e620000000c00 */
[----:B------:R-:W-:-:S03]  /*592a0*/  NOP ;  /* 0x0000000000007918 */ /* 0x000fc60000000000 */
[----:B0-----:R-:W3:Y:S04]  /*592b0*/  LDL.LU R56, [R1+0x90] ;  /* 0x0000900001387983 */ /* 0x001ee80000300800 */
[----:B------:R-:W3:Y:S04]  /*592c0*/  LDL.LU R57, [R1+0x94] ;  /* 0x0000940001397983 */ /* 0x000ee80000300800 */
[----:B------:R-:W3:Y:S04]  /*592d0*/  LDL.LU R58, [R1+0x98] ;  /* 0x00009800013a7983 */ /* 0x000ee80000300800 */
[----:B------:R-:W3:Y:S04]  /*592e0*/  LDL.LU R59, [R1+0x9c] ;  /* 0x00009c00013b7983 */ /* 0x000ee80000300800 */
[----:B-1----:R-:W-:Y:S04]  /*592f0*/  STL.64 [R1+0x60], R4 ;  /* 0x0000600401007387 */ /* 0x002fe80000100a00 */
[----:B------:R-:W-:Y:S04]  /*59300*/  STL.64 [R1+0x68], R6 ;  /* 0x0000680601007387 */ /* 0x000fe80000100a00 */
[----:B------:R-:W3:Y:S04]  /*59310*/  LDL.LU R28, [R1+0xb0] ;  /* 0x0000b000011c7983 */ /* 0x000ee80000300800 */
[----:B------:R-:W3:Y:S04]  /*59320*/  LDL.LU R29, [R1+0xb4] ;  /* 0x0000b400011d7983 */ /* 0x000ee80000300800 */
[----:B------:R-:W3:Y:S04]  /*59330*/  LDL.LU R30, [R1+0xb8] ;  /* 0x0000b800011e7983 */ /* 0x000ee80000300800 */
[----:B------:R-:W3:Y:S04]  /*59340*/  LDL.LU R31, [R1+0xbc] ;  /* 0x0000bc00011f7983 */ /* 0x000ee80000300800 */
[----:B--2---:R0:W-:Y:S01]  /*59350*/  STSM.16.M88.4 [R0], R32 ;  /* 0x0000002000007844 */ /* 0x0041e20000000200 */
[----:B------:R-:W-:-:S03]  /*59360*/  NOP ;  /* 0x0000000000007918 */ /* 0x000fc60000000000 */
[----:B------:R-:W1:Y:S01]  /*59370*/  LDS.128 R4, [R0] ;  /* 0x0000000000047984 */ /* 0x000e620000000c00 */
[----:B------:R-:W-:-:S03]  /*59380*/  NOP ;  /* 0x0000000000007918 */ /* 0x000fc60000000000 */
[----:B0-----:R-:W2:Y:S04]  /*59390*/  LDL.LU R32, [R1+0xc0] ;  /* 0x0000c00001207983 */ /* 0x001ea80000300800 */
[----:B------:R-:W2:Y:S04]  /*593a0*/  LDL.LU R33, [R1+0xc4] ;  /* 0x0000c40001217983 */ /* 0x000ea80000300800 */
[----:B------:R-:W2:Y:S04]  /*593b0*/  LDL.LU R34, [R1+0xc8] ;  /* 0x0000c80001227983 */ /* 0x000ea80000300800 */
[----:B------:R-:W2:Y:S04]  /*593c0*/  LDL.LU R35, [R1+0xcc] ;  /* 0x0000cc0001237983 */ /* 0x000ea80000300800 */
[----:B-1----:R-:W-:Y:S04]  /*593d0*/  STL.64 [R1+0x50], R4 ;  /* 0x0000500401007387 */ /* 0x002fe80000100a00 */
[----:B------:R-:W-:Y:S04]  /*593e0*/  STL.64 [R1+0x58], R6 ;  /* 0x0000580601007387 */ /* 0x000fe80000100a00 */
[----:B----4-:R-:W-:Y:S01]  /*593f0*/  STSM.16.M88.4 [R0], R20 ;  /* 0x0000001400007844 */ /* 0x010fe20000000200 */
[----:B------:R-:W-:-:S03]  /*59400*/  NOP ;  /* 0x0000000000007918 */ /* 0x000fc60000000000 */
[----:B------:R-:W0:Y:S01]  /*59410*/  LDS.128 R4, [R0] ;  /* 0x0000000000047984 */ /* 0x000e220000000c00 */
[----:B------:R-:W-:-:S03]  /*59420*/  NOP ;  /* 0x0000000000007918 */ /* 0x000fc60000000000 */
[----:B---3--:R1:W-:Y:S04]  /*59430*/  STSM.16.M88.4 [R0], R48 ;  /* 0x0000003000007844 */ /* 0x0083e80000000200 */
[----:B0-----:R-:W-:Y:S04]  /*59440*/  STL.64 [R1+0x70], R4 ;  /* 0x0000700401007387 */ /* 0x001fe80000100a00 */
[----:B------:R-:W-:Y:S01]  /*59450*/  STL.64 [R1+0x78], R6 ;  /* 0x0000780601007387 */ /* 0x000fe20000100a00 */
[----:B------:R-:W-:-:S03]  /*59460*/  NOP ;  /* 0x0000000000007918 */ /* 0x000fc60000000000 */
[----:B-1----:R-:W3:Y:S04]  /*59470*/  LDL.LU R48, [R1+0xe0] ;  /* 0x0000e00001307983 */ /* 0x002ee80000300800 */
[----:B------:R-:W3:Y:S04]  /*59480*/  LDL.LU R49, [R1+0xe4] ;  /* 0x0000e40001317983 */ /* 0x000ee80000300800 */
[----:B------:R-:W3:Y:S04]  /*59490*/  LDL.LU R50, [R1+0xe8] ;  /* 0x0000e80001327983 */ /* 0x000ee80000300800 */
[----:B------:R-:W3:Y:S04]  /*594a0*/  LDL.LU R51, [R1+0xec] ;  /* 0x0000ec0001337983 */ /* 0x000ee80000300800 */
        /* <DEDUP_REMOVED lines=12> */
[----:B------:R-:W0:Y:S01]  /*59570*/  LDS.128 R4, [R0] ;  /* 0x0000000000047984 */ /* 0x000e220000000c00 */
[----:B------:R-:W-:-:S03]  /*59580*/  NOP ;  /* 0x0000000000007918 */ /* 0x000fc60000000000 */
[----:B-1----:R-:W4:Y:S04]  /*59590*/  LDL.LU R56, [R1+0xd0] ;  /* 0x0000d00001387983 */ /* 0x002f280000300800 */
[----:B------:R-:W4:Y:S04]  /*595a0*/  LDL.LU R57, [R1+0xd4] ;  /* 0x0000d40001397983 */ /* 0x000f280000300800 */
[----:B------:R-:W4:Y:S04]  /*595b0*/  LDL.LU R58, [R1+0xd8] ;  /* 0x0000d800013a7983 */ /* 0x000f280000300800 */
[----:B------:R-:W4:Y:S04]  /*595c0*/  LDL.LU R59, [R1+0xdc] ;  /* 0x0000dc00013b7983 */ /* 0x000f280000300800 */
        /* <DEDUP_REMOVED lines=8> */
[----:B------:R-:W4:Y:S04]  /*59650*/  LDL.LU R20, [R1+0xf0] ;  /* 0x0000f00001147983 */ /* 0x000f280000300800 */
[----:B------:R-:W4:Y:S04]  /*59660*/  LDL.LU R21, [R1+0xf4] ;  /* 0x0000f40001157983 */ /* 0x000f280000300800 */
[----:B------:R-:W4:Y:S04]  /*59670*/  LDL.LU R22, [R1+0xf8] ;  /* 0x0000f80001167983 */ /* 0x000f280000300800 */
[----:B------:R-:W4:Y:S04]  /*59680*/  LDL.LU R23, [R1+0xfc] ;  /* 0x0000fc0001177983 */ /* 0x000f280000300800 */
        /* <DEDUP_REMOVED lines=10> */
[----:B------:R-:W2:Y:S04]  /*59730*/  LDL.LU R24, [R1+0x120] ;  /* 0x0001200001187983 */ /* 0x000ea80000300800 */
[----:B------:R-:W2:Y:S04]  /*59740*/  LDL.LU R25, [R1+0x124] ;  /* 0x0001240001197983 */ /* 0x000ea80000300800 */
[----:B------:R-:W2:Y:S04]  /*59750*/  LDL.LU R26, [R1+0x128] ;  /* 0x00012800011a7983 */ /* 0x000ea80000300800 */
[----:B------:R-:W2:Y:S04]  /*59760*/  LDL.LU R27, [R1+0x12c] ;  /* 0x00012c00011b7983 */ /* 0x000ea80000300800 */
[----:B---3--:R0:W-:Y:S01]  /*59770*/  STSM.16.M88.4 [R0], R48 ;  /* 0x0000003000007844 */ /* 0x0081e20000000200 */
        /* <DEDUP_REMOVED lines=13> */
[----:B----4-:R0:W-:Y:S01]  /*59850*/  STSM.16.M88.4 [R0], R56 ;  /* 0x0000003800007844 */ /* 0x0101e20000000200 */
[----:B------:R-:W-:-:S03]  /*59860*/  NOP ;  /* 0x0000000000007918 */ /* 0x000fc60000000000 */
[----:B------:R-:W1:Y:S01]  /*59870*/  LDS.128 R4, [R0] ;  /* 0x0000000000047984 */ /* 0x000e620000000c00 */
[----:B------:R-:W-:-:S03]  /*59880*/  NOP ;  /* 0x0000000000007918 */ /* 0x000fc60000000000 */
[----:B0-----:R-:W4:Y:S04]  /*59890*/  LDL.LU R56, [R1+0x140] ;  /* 0x0001400001387983 */ /* 0x001f280000300800 */
[----:B------:R-:W4:Y:S04]  /*598a0*/  LDL.LU R57, [R1+0x144] ;  /* 0x0001440001397983 */ /* 0x000f280000300800 */
[----:B------:R-:W4:Y:S04]  /*598b0*/  LDL.LU R58, [R1+0x148] ;  /* 0x00014800013a7983 */ /* 0x000f280000300800 */
[----:B------:R-:W4:Y:S04]  /*598c0*/  LDL.LU R59, [R1+0x14c] ;  /* 0x00014c00013b7983 */ /* 0x000f280000300800 */
[----:B-1----:R-:W-:Y:S04]  /*598d0*/  STL.64 [R1+0xd0], R4 ;  /* 0x0000d00401007387 */ /* 0x002fe80000100a00 */
[----:B------:R-:W-:Y:S04]  /*598e0*/  STL.64 [R1+0xd8], R6 ;  /* 0x0000d80601007387 */ /* 0x000fe80000100a00 */
[----:B------:R-:W-:Y:S01]  /*598f0*/  STSM.16.M88.4 [R0], R20 ;  /* 0x0000001400007844 */ /* 0x000fe20000000200 */
[----:B------:R-:W-:-:S03]  /*59900*/  NOP ;  /* 0x0000000000007918 */ /* 0x000fc60000000000 */
[----:B------:R-:W0:Y:S01]  /*59910*/  LDS.128 R4, [R0] ;  /* 0x0000000000047984 */ /* 0x000e220000000c00 */
[----:B------:R-:W-:-:S03]  /*59920*/  NOP ;  /* 0x0000000000007918 */ /* 0x000fc60000000000 */
[----:B--2---:R1:W-:Y:S04]  /*59930*/  STSM.16.M88.4 [R0], R32 ;  /* 0x0000002000007844 */ /* 0x0043e80000000200 */
[----:B0-----:R-:W-:Y:S04]  /*59940*/  STL.64 [R1+0xf0], R4 ;  /* 0x0000f00401007387 */ /* 0x001fe80000100a00 */
[----:B------:R-:W-:Y:S01]  /*59950*/  STL.64 [R1+0xf8], R6 ;  /* 0x0000f80601007387 */ /* 0x000fe20000100a00 */
[----:B------:R-:W-:-:S03]  /*59960*/  NOP ;  /* 0x0000000000007918 */ /* 0x000fc60000000000 */
[----:B-1----:R-:W2:Y:S04]  /*59970*/  LDL.LU R32, [R1+0x160] ;  /* 0x0001600001207983 */ /* 0x002ea80000300800 */
[----:B------:R-:W2:Y:S04]  /*59980*/  LDL.LU R33, [R1+0x164] ;  /* 0x0001640001217983 */ /* 0x000ea80000300800 */
[----:B------:R-:W2:Y:S04]  /*59990*/  LDL.LU R34, [R1+0x168] ;  /* 0x0001680001227983 */ /* 0x000ea80000300800 */
[----:B------:R-:W2:Y:S04]  /*599a0*/  LDL.LU R35, [R1+0x16c] ;  /* 0x00016c0001237983 */ /* 0x000ea80000300800 */
        /* <DEDUP_REMOVED lines=8> */
[----:B---3--:R1:W-:Y:S04]  /*59a30*/  STSM.16.M88.4 [R0], R48 ;  /* 0x0000003000007844 */ /* 0x0083e80000000200 */
[----:B0-----:R-:W-:Y:S04]  /*59a40*/  STL.64 [R1+0x120], R4 ;  /* 0x0001200401007387 */ /* 0x001fe80000100a00 */
[----:B------:R-:W-:Y:S01]  /*59a50*/  STL.64 [R1+0x128], R6 ;  /* 0x0001280601007387 */ /* 0x000fe20000100a00 */
[----:B------:R-:W-:-:S03]  /*59a60*/  NOP ;  /* 0x0000000000007918 */ /* 0x000fc60000000000 */
[----:B------:R-:W0:Y:S01]  /*59a70*/  LDS.128 R4, [R0] ;  /* 0x0000000000047984 */ /* 0x000e220000000c00 */
[----:B------:R-:W-:-:S03]  /*59a80*/  NOP ;  /* 0x0000000000007918 */ /* 0x000fc60000000000 */
[----:B-1----:R-:W3:Y:S04]  /*59a90*/  LDL.LU R48, [R1+0x150] ;  /* 0x0001500001307983 */ /* 0x002ee80000300800 */
[----:B------:R-:W3:Y:S04]  /*59aa0*/  LDL.LU R49, [R1+0x154] ;  /* 0x0001540001317983 */ /* 0x000ee80000300800 */
[----:B------:R-:W3:Y:S04]  /*59ab0*/  LDL.LU R50, [R1+0x158] ;  /* 0x0001580001327983 */ /* 0x000ee80000300800 */
[----:B------:R-:W3:Y:S04]  /*59ac0*/  LDL.LU R51, [R1+0x15c] ;  /* 0x00015c0001337983 */ /* 0x000ee80000300800 */
        /* <DEDUP_REMOVED lines=50> */
[----:B------:R-:W-:Y:S01]  /*59df0*/  STSM.16.M88.4 [R0], R20 ;  /* 0x0000001400007844 */ /* 0x000fe20000000200 */
[----:B------:R-:W-:-:S03]  /*59e00*/  NOP ;  /* 0x0000000000007918 */ /* 0x000fc60000000000 */
[----:B------:R-:W0:Y:S01]  /*59e10*/  LDS.128 R4, [R0] ;  /* 0x0000000000047984 */ /* 0x000e220000000c00 */
[----:B------:R-:W-:-:S03]  /*59e20*/  NOP ;  /* 0x0000000000007918 */ /* 0x000fc60000000000 */
[----:B----4-:R1:W-:Y:S04]  /*59e30*/  STSM.16.M88.4 [R0], R56 ;  /* 0x0000003800007844 */ /* 0x0103e80000000200 */
[----:B0-----:R-:W-:Y:S04]  /*59e40*/  STL.64 [R1+0x170], R4 ;  /* 0x0001700401007387 */ /* 0x001fe80000100a00 */
[----:B------:R-:W-:Y:S01]  /*59e50*/  STL.64 [R1+0x178], R6 ;  /* 0x0001780601007387 */ /* 0x000fe20000100a00 */
[----:B------:R-:W-:-:S03]  /*59e60*/  NOP ;  /* 0x0000000000007918 */ /* 0x000fc60000000000 */
[----:B-1----:R-:W4:Y:S04]  /*59e70*/  LDL.LU R56, [R1+0x470] ;  /* 0x0004700001387983 */ /* 0x002f280000300800 */
[----:B------:R-:W4:Y:S04]  /*59e80*/  LDL.LU R57, [R1+0x474] ;  /* 0x0004740001397983 */ /* 0x000f280000300800 */
[----:B------:R-:W4:Y:S04]  /*59e90*/  LDL.LU R58, [R1+0x478] ;  /* 0x00047800013a7983 */ /* 0x000f280000300800 */
        /* <DEDUP_REMOVED lines=9> */
[----:B--2---:R1:W-:Y:S04]  /*59f30*/  STSM.16.M88.4 [R0], R32 ;  /* 0x0000002000007844 */ /* 0x0043e80000000200 */
[----:B0-----:R-:W-:Y:S04]  /*59f40*/  STL.64 [R1+0x240], R4 ;  /* 0x0002400401007387 */ /* 0x001fe80000100a00 */
[----:B------:R-:W-:Y:S01]  /*59f50*/  STL.64 [R1+0x248], R6 ;  /* 0x0002480601007387 */ /* 0x000fe20000100a00 */
[----:B------:R-:W-:-:S03]  /*59f60*/  NOP ;  /* 0x0000000000007918 */ /* 0x000fc60000000000 */
[----:B------:R-:W0:Y:S01]  /*59f70*/  LDS.128 R4, [R0] ;  /* 0x0000000000047984 */ /* 0x000e220000000c00 */
[----:B------:R-:W-:-:S03]  /*59f80*/  NOP ;  /* 0x0000000000007918 */ /* 0x000fc60000000000 */
[----:B-1----:R-:W2:Y:S04]  /*59f90*/  LDL.LU R32, [R1+0x420] ;  /* 0x0004200001207983 */ /* 0x002ea80000300800 */
        /* <DEDUP_REMOVED lines=53> */
[----:B------:R-:W-:Y:S01]  /*5a2f0*/  STSM.16.M88.4 [R0], R20 ;  /* 0x0000001400007844 */ /* 0x000fe20000000200 */
        /* <DEDUP_REMOVED lines=250> */
[----:B------:R-:W-:Y:S04]  /*5b2a0*/  STSM.16.M88.4 [R0], R24 ;  /* 0x0000001800007844 */ /* 0x000fe80000000200 */
[----:B0-----:R-:W-:Y:S04]  /*5b2b0*/  STL.64 [R1+0x430], R4 ;  /* 0x0004300401007387 */ /* 0x001fe80000100a00 */
[----:B------:R-:W-:Y:S01]  /*5b2c0*/  STL.64 [R1+0x438], R6 ;  /* 0x0004380601007387 */ /* 0x000fe20000100a00 */
[----:B------:R-:W-:-:S03]  /*5b2d0*/  NOP ;  /* 0x0000000000007918 */ /* 0x000fc60000000000 */
[----:B------:R-:W3:Y:S04]  /*5b2e0*/  LDL.LU R49, [R1+0x794] ;  /* 0x0007940001317983 */ /* 0x000ee80000300800 */
[----:B------:R-:W3:Y:S04]  /*5b2f0*/  LDL.LU R50, [R1+0x798] ;  /* 0x0007980001327983 */ /* 0x000ee80000300800 */
[----:B------:R-:W3:Y:S04]  /*5b300*/  LDL.LU R51, [R1+0x79c] ;  /* 0x00079c0001337983 */ /* 0x000ee80000300800 */
        /* <DEDUP_REMOVED lines=9> */
[----:B0-----:R-:W-:Y:S04]  /*5b3a0*/  STL.64 [R1+0x450], R4 ;  /* 0x0004500401007387 */ /* 0x001fe80000100a00 */
[----:B------:R-:W-:Y:S04]  /*5b3b0*/  STL.64 [R1+0x458], R6 ;  /* 0x0004580601007387 */ /* 0x000fe80000100a00 */
[----:B------:R-:W4:Y:S04]  /*5b3c0*/  LDL.LU R57, [R1+0x784] ;  /* 0x0007840001397983 */ /* 0x000f280000300800 */
[----:B------:R-:W4:Y:S04]  /*5b3d0*/  LDL.LU R58, [R1+0x788] ;  /* 0x00078800013a7983 */ /* 0x000f280000300800 */
[----:B------:R-:W4:Y:S04]  /*5b3e0*/  LDL.LU R59, [R1+0x78c] ;  /* 0x00078c00013b7983 */ /* 0x000f280000300800 */
[----:B------:R-:W-:Y:S01]  /*5b3f0*/  STSM.16.M88.4 [R0], R28 ;  /* 0x0000001c00007844 */ /* 0x000fe20000000200 */
        /* <DEDUP_REMOVED lines=16> */
[----:B------:R-:W2:Y:S01]  /*5b500*/  LDL.LU R35, [R1+0x7bc] ;  /* 0x0007bc0001237983 */ /* 0x000ea20000300800 */
[----:B-1----:R-:W-:-:S03]  /*5b510*/  IMAD.MOV.U32 R2, RZ, RZ, R7 ;  /* 0x000000ffff027224 */ /* 0x002fc600078e0007 */
[----:B------:R-:W-:Y:S04]  /*5b520*/  STL.64 [R1+0x470], R4 ;  /* 0x0004700401007387 */ /* 0x000fe80000100a00 */
[----:B------:R-:W-:Y:S04]  /*5b530*/  STL [R1+0x478], R6 ;  /* 0x0004780601007387 */ /* 0x000fe80000100800 */
[----:B------:R-:W-:Y:S04]  /*5b540*/  STL [R1+0x1f2c], R2 ;  /* 0x001f2c0201007387 */ /* 0x000fe80000100800 */
        /* <DEDUP_REMOVED lines=9> */
[----:B-1----:R-:W-:Y:S04]  /*5b5e0*/  STL.64 [R1+0x480], R4 ;  /* 0x0004800401007387 */ /* 0x002fe80000100a00 */
[----:B------:R-:W-:Y:S04]  /*5b5f0*/  STL.64 [R1+0x488], R6 ;  /* 0x0004880601007387 */ /* 0x000fe80000100a00 */
[----:B------:R-:W3:Y:S04]  /*5b600*/  LDL.LU R49, [R1+0x7c4] ;  /* 0x0007c40001317983 */ /* 0x000ee80000300800 */
[----:B------:R-:W3:Y:S04]  /*5b610*/  LDL.LU R50, [R1+0x7c8] ;  /* 0x0007c80001327983 */ /* 0x000ee80000300800 */
[----:B------:R-:W3:Y:S04]  /*5b620*/  LDL.LU R51, [R1+0x7cc] ;  /* 0x0007cc0001337983 */ /* 0x000ee80000300800 */
[----:B----4-:R-:W-:Y:S01]  /*5b630*/  STSM.16.M88.4 [R0], R56 ;  /* 0x0000003800007844 */ /* 0x010fe20000000200 */
[----:B------:R-:W-:-:S03]  /*5b640*/  NOP ;  /* 0x0000000000007918 */ /* 0x000fc60000000000 */
[----:B------:R-:W0:Y:S01]  /*5b650*/  LDS.128 R4, [R0] ;  /* 0x0000000000047984 */ /* 0x000e220000000c00 */
[----:B------:R-:W-:-:S03]  /*5b660*/  NOP ;  /* 0x0000000000007918 */ /* 0x000fc60000000000 */
[----:B0-----:R-:W-:Y:S04]  /*5b670*/  STL.64 [R1+0x490], R4 ;  /* 0x0004900401007387 */ /* 0x001fe80000100a00 */
[----:B------:R-:W-:Y:S04]  /*5b680*/  STL [R1+0x49c], R7 ;  /* 0x00049c0701007387 */ /* 0x000fe80000100800 */
[----:B------:R-:W4:Y:S04]  /*5b690*/  LDL.LU R56, [R1+0x7e0] ;  /* 0x0007e00001387983 */ /* 0x000f280000300800 */
[----:B------:R-:W4:Y:S04]  /*5b6a0*/  LDL.LU R57, [R1+0x7e4] ;  /* 0x0007e40001397983 */ /* 0x000f280000300800 */
[----:B------:R-:W4:Y:S04]  /*5b6b0*/  LDL.LU R58, [R1+0x7e8] ;  /* 0x0007e800013a7983 */ /* 0x000f280000300800 */
[----:B------:R-:W4:Y:S01]  /*5b6c0*/  LDL.LU R59, [R1+0x7ec] ;  /* 0x0007ec00013b7983 */ /* 0x000f220000300800 */
[----:B------:R-:W-:-:S03]  /*5b6d0*/  IMAD.MOV.U32 R2, RZ, RZ, R6 ;  /* 0x000000ffff027224 */ /* 0x000fc600078e0006 */
[----:B------:R-:W-:Y:S01]  /*5b6e0*/  STSM.16.M88.4 [R0], R24 ;  /* 0x0000001800007844 */ /* 0x000fe20000000200 */
[----:B------:R-:W-:-:S03]  /*5b6f0*/  NOP ;  /* 0x0000000000007918 */ /* 0x000fc60000000000 */
[----:B------:R-:W0:Y:S01]  /*5b700*/  LDS.128 R4, [R0] ;  /* 0x0000000000047984 */ /* 0x000e220000000c00 */
[----:B------:R-:W-:-:S03]  /*5b710*/  NOP ;  /* 0x0000000000007918 */ /* 0x000fc60000000000 */
[----:B------:R-:W-:Y:S04]  /*5b720*/  STL [R1+0x1f30], R2 ;  /* 0x001f300201007387 */ /* 0x000fe80000100800 */
        /* <DEDUP_REMOVED lines=10> */
[----:B------:R-:W-:Y:S01]  /*5b7d0*/  STSM.16.M88.4 [R0], R28 ;  /* 0x0000001c00007844 */ /* 0x000fe20000000200 */
[----:B------:R-:W-:-:S03]  /*5b7e0*/  NOP ;  /* 0x0000000000007918 */ /* 0x000fc60000000000 */
[----:B0-----:R-:W-:Y:S04]  /*5b7f0*/  STL.64 [R1+0x4b0], R4 ;  /* 0x0004b00401007387 */ /* 0x001fe80000100a00 */
[----:B------:R-:W-:Y:S04]  /*5b800*/  STL.64 [R1+0x4b8], R6 ;  /* 0x0004b80601007387 */ /* 0x000fe80000100a00 */
[----:B------:R-:W0:Y:S01]  /*5b810*/  LDS.128 R4, [R0] ;  /* 0x0000000000047984 */ /* 0x000e220000000c00 */
[----:B------:R-:W-:-:S03]  /*5b820*/  NOP ;  /* 0x0000000000007918 */ /* 0x000fc60000000000 */
[----:B0-----:R-:W-:Y:S04]  /*5b830*/  STL.64 [R1+0x4c0], R4 ;  /* 0x0004c00401007387 */ /* 0x001fe80000100a00 */
[----:B------:R-:W-:Y:S04]  /*5b840*/  STL.64 [R1+0x4c8], R6 ;  /* 0x0004c80601007387 */ /* 0x000fe80000100a00 */
        /* <DEDUP_REMOVED lines=18> */
[----:B-1----:R-:W-:Y:S04]  /*5b970*/  STL [R1+0x1f3c], R4 ;  /* 0x001f3c0401007387 */ /* 0x002fe80000100800 */
[----:B------:R-:W-:Y:S04]  /*5b980*/  STL [R1+0x1f38], R5 ;  /* 0x001f380501007387 */ /* 0x000fe80000100800 */
[----:B------:R0:W-:Y:S04]  /*5b990*/  STL [R1+0x1f34], R6 ;  /* 0x001f340601007387 */ /* 0x0001e80000100800 */
[----:B------:R-:W-:Y:S04]  /*5b9a0*/  STL [R1+0x1f20], R7 ;  /* 0x001f200701007387 */ /* 0x000fe80000100800 */
[----:B--2---:R1:W-:Y:S01]  /*5b9b0*/  STSM.16.M88.4 [R0], R32 ;  /* 0x0000002000007844 */ /* 0x0043e20000000200 */
[----:B------:R-:W-:-:S03]  /*5b9c0*/  NOP ;  /* 0x0000000000007918 */ /* 0x000fc60000000000 */
[----:B------:R-:W2:Y:S01]  /*5b9d0*/  LDS.128 R8, [R0] ;  /* 0x0000000000087984 */ /* 0x000ea20000000c00 */
[----:B------:R-:W-:Y:S01]  /*5b9e0*/  NOP ;  /* 0x0000000000007918 */ /* 0x000fe20000000000 */
[C---:B------:R-:W-:Y:S01]  /*5b9f0*/  ISETP.LT.AND P0, PT, R3.reuse, UR45, !P0 ;  /* 0x0000002d03007c0c */ /* 0x040fe2000c701270 */
[----:B0-----:R-:W0:Y:S01]  /*5ba00*/  LDC R6, c[0x0][0x3b4] ;  /* 0x0000ed00ff067b82 */ /* 0x001e220000000800 */
[----:B-1----:R-:W4:Y:S01]  /*5ba10*/  LDL.LU R32, [R1+0x900] ;  /* 0x0009000001207983 */ /* 0x002f220000300800 */
[----:B------:R-:W-:Y:S02]  /*5ba20*/  IMAD R5, R3, UR41, RZ ;  /* 0x0000002903057c24 */ /* 0x000fe4000f8e02ff */
[----:B------:R-:W-:Y:S01]  /*5ba30*/  IMAD.U32 R2, RZ, RZ, UR60 ;  /* 0x0000003cff027e24 */ /* 0x000fe2000f8e00ff */
[----:B------:R-:W4:Y:S01]  /*5ba40*/  LDL.LU R33, [R1+0x904] ;  /* 0x0009040001217983 */ /* 0x000f220000300800 */
[----:B------:R-:W1:Y:S03]  /*5ba50*/  LDCU.64 UR60, c[0x0][0x398] ;  /* 0x00007300ff3c77ac */ /* 0x000e660008000a00 */
[----:B------:R-:W4:Y:S01]  /*5ba60*/  LDL.LU R34, [R1+0x908] ;  /* 0x0009080001227983 */ /* 0x000f220000300800 */
[----:B------:R-:W-:Y:S01]  /*5ba70*/  PRMT R4, R44, 0x7632, R4 ;  /* 0x000076322c047816 */ /* 0x000fe20000000004 */
[----:B------:R-:W0:Y:S02]  /*5ba80*/  LDCU UR41, c[0x0][0x398] ;  /* 0x00007300ff2977ac */ /* 0x000e240008000800 */
[----:B------:R-:W4:Y:S01]  /*5ba90*/  LDL.LU R35, [R1+0x90c] ;  /* 0x00090c0001237983 */ /* 0x000f220000300800 */
[----:B------:R-:W0:Y:S03]  /*5baa0*/  LDCU UR45, c[0x0][0x398] ;  /* 0x00007300ff2d77ac */ /* 0x000e260008000800 */
[----:B--2---:R-:W-:Y:S04]  /*5bab0*/  STL [R1+0x1f48], R8 ;  /* 0x001f480801007387 */ /* 0x004fe80000100800 */
[----:B------:R-:W-:Y:S04]  /*5bac0*/  STL [R1+0x1f44], R9 ;  /* 0x001f440901007387 */ /* 0x000fe80000100800 */
[----:B------:R-:W-:Y:S04]  /*5bad0*/  STL [R1+0x1f40], R10 ;  /* 0x001f400a01007387 */ /* 0x000fe80000100800 */
[----:B------:R-:W-:Y:S04]  /*5bae0*/  STL [R1+0x1f24], R11 ;  /* 0x001f240b01007387 */ /* 0x000fe80000100800 */
[----:B---3--:R2:W-:Y:S01]  /*5baf0*/  STSM.16.M88.4 [R0], R48 ;  /* 0x0000003000007844 */ /* 0x0085e20000000200 */
[----:B------:R-:W-:-:S03]  /*5bb00*/  NOP ;  /* 0x0000000000007918 */ /* 0x000fc60000000000 */
[----:B------:R-:W3:Y:S01]  /*5bb10*/  LDS.128 R12, [R0] ;  /* 0x00000000000c7984 */ /* 0x000ee20000000c00 */
[----:B------:R-:W-:-:S03]  /*5bb20*/  NOP ;  /* 0x0000000000007918 */ /* 0x000fc60000000000 */
[----:B--2---:R-:W2:Y:S04]  /*5bb30*/  LDL.LU R48, [R1+0x910] ;  /* 0x0009100001307983 */ /* 0x004ea80000300800 */
[----:B------:R-:W2:Y:S04]  /*5bb40*/  LDL.LU R49, [R1+0x914] ;  /* 0x0009140001317983 */ /* 0x000ea80000300800 */
[----:B------:R-:W2:Y:S04]  /*5bb50*/  LDL.LU R50, [R1+0x918] ;  /* 0x0009180001327983 */ /* 0x000ea80000300800 */
[----:B------:R-:W2:Y:S04]  /*5bb60*/  LDL.LU R51, [R1+0x91c] ;  /* 0x00091c0001337983 */ /* 0x000ea80000300800 */
[----:B---3--:R-:W-:Y:S04]  /*5bb70*/  STL [R1+0x1f58], R12 ;  /* 0x001f580c01007387 */ /* 0x008fe80000100800 */
[----:B------:R-:W-:Y:S04]  /*5bb80*/  STL [R1+0x1f54], R13 ;  /* 0x001f540d01007387 */ /* 0x000fe80000100800 */
[----:B------:R-:W-:Y:S04]  /*5bb90*/  STL [R1+0x1f50], R14 ;  /* 0x001f500e01007387 */ /* 0x000fe80000100800 */
[----:B------:R-:W-:Y:S04]  /*5bba0*/  STL [R1+0x1f4c], R15 ;  /* 0x001f4c0f01007387 */ /* 0x000fe80000100800 */
[----:B----4-:R3:W-:Y:S01]  /*5bbb0*/  STSM.16.M88.4 [R0], R56 ;  /* 0x0000003800007844 */ /* 0x0107e20000000200 */
[----:B------:R-:W-:-:S03]  /*5bbc0*/  NOP ;  /* 0x0000000000007918 */ /* 0x000fc60000000000 */
[----:B------:R-:W4:Y:S01]  /*5bbd0*/  LDS.128 R16, [R0] ;  /* 0x0000000000107984 */ /* 0x000f220000000c00 */
[----:B------:R-:W-:-:S03]  /*5bbe0*/  NOP ;  /* 0x0000000000007918 */ /* 0x000fc60000000000 */
[----:B---3--:R-:W3:Y:S04]  /*5bbf0*/  LDL.LU R56, [R1+0x920] ;  /* 0x0009200001387983 */ /* 0x008ee80000300800 */
[----:B------:R-:W3:Y:S04]  /*5bc00*/  LDL.LU R57, [R1+0x924] ;  /* 0x0009240001397983 */ /* 0x000ee80000300800 */
[----:B------:R-:W3:Y:S04]  /*5bc10*/  LDL.LU R58, [R1+0x928] ;  /* 0x00092800013a7983 */ /* 0x000ee80000300800 */
[----:B------:R-:W3:Y:S04]  /*5bc20*/  LDL.LU R59, [R1+0x92c] ;  /* 0x00092c00013b7983 */ /* 0x000ee80000300800 */
[----:B------:R0:W-:Y:S01]  /*5bc30*/  STSM.16.M88.4 [R0], R32 ;  /* 0x0000002000007844 */ /* 0x0001e20000000200 */
[----:B------:R-:W-:-:S03]  /*5bc40*/  NOP ;  /* 0x0000000000007918 */ /* 0x000fc60000000000 */
[----:B------:R-:W1:Y:S01]  /*5bc50*/  LDS.128 R20, [R0] ;  /* 0x0000000000147984 */ /* 0x000e620000000c00 */
[----:B------:R-:W-:-:S03]  /*5bc60*/  NOP ;  /* 0x0000000000007918 */ /* 0x000fc60000000000 */
[----:B----4-:R-:W-:Y:S04]  /*5bc70*/  STL [R1+0x1f68], R16 ;  /* 0x001f681001007387 */ /* 0x010fe80000100800 */
[----:B------:R-:W-:Y:S04]  /*5bc80*/  STL [R1+0x1f64], R17 ;  /* 0x001f641101007387 */ /* 0x000fe80000100800 */
[----:B------:R-:W-:Y:S04]  /*5bc90*/  STL [R1+0x1f60], R18 ;  /* 0x001f601201007387 */ /* 0x000fe80000100800 */
[----:B------:R-:W-:Y:S04]  /*5bca0*/  STL [R1+0x1f5c], R19 ;  /* 0x001f5c1301007387 */ /* 0x000fe80000100800 */
[----:B0-----:R-:W4:Y:S04]  /*5bcb0*/  LDL.LU R32, [R1+0x930] ;  /* 0x0009300001207983 */ /* 0x001f280000300800 */
[----:B------:R-:W4:Y:S04]  /*5bcc0*/  LDL.LU R33, [R1+0x934] ;  /* 0x0009340001217983 */ /* 0x000f280000300800 */
[----:B------:R-:W4:Y:S04]  /*5bcd0*/  LDL.LU R34, [R1+0x938] ;  /* 0x0009380001227983 */ /* 0x000f280000300800 */
[----:B------:R-:W4:Y:S04]  /*5bce0*/  LDL.LU R35, [R1+0x93c] ;  /* 0x00093c0001237983 */ /* 0x000f280000300800 */
[----:B-1----:R-:W-:Y:S04]  /*5bcf0*/  STL [R1+0x1f70], R22 ;  /* 0x001f701601007387 */ /* 0x002fe80000100800 */
[----:B------:R-:W-:Y:S04]  /*5bd00*/  STL [R1+0x1f6c], R23 ;  /* 0x001f6c1701007387 */ /* 0x000fe80000100800 */
        /* <DEDUP_REMOVED lines=8> */
[----:B--2---:R0:W-:Y:S01]  /*5bd90*/  STSM.16.M88.4 [R0], R48 ;  /* 0x0000003000007844 */ /* 0x0041e20000000200 */
[----:B------:R-:W-:-:S03]  /*5bda0*/  NOP ;  /* 0x0000000000007918 */ /* 0x000fc60000000000 */
[----:B------:R-:W-:Y:S01]  /*5bdb0*/  LDS.128 R24, [R0] ;  /* 0x0000000000187984 */ /* 0x000fe20000000c00 */
[----:B------:R-:W-:-:S03]  /*5bdc0*/  NOP ;  /* 0x0000000000007918 */ /* 0x000fc60000000000 */
[----:B0-----:R-:W2:Y:S04]  /*5bdd0*/  LDL.LU R48, [R1+0xa70] ;  /* 0x000a700001307983 */ /* 0x001ea80000300800 */
[----:B------:R-:W2:Y:S04]  /*5bde0*/  LDL.LU R49, [R1+0xa74] ;  /* 0x000a740001317983 */ /* 0x000ea80000300800 */
[----:B------:R-:W2:Y:S04]  /*5bdf0*/  LDL.LU R50, [R1+0xa78] ;  /* 0x000a780001327983 */ /* 0x000ea80000300800 */
[----:B------:R-:W2:Y:S04]  /*5be00*/  LDL.LU R51, [R1+0xa7c] ;  /* 0x000a7c0001337983 */ /* 0x000ea80000300800 */
[----:B---3--:R0:W-:Y:S01]  /*5be10*/  STSM.16.M88.4 [R0], R56 ;  /* 0x0000003800007844 */ /* 0x0081e20000000200 */
[----:B------:R-:W-:-:S03]  /*5be20*/  NOP ;  /* 0x0000000000007918 */ /* 0x000fc60000000000 */
[----:B------:R-:W-:Y:S01]  /*5be30*/  LDS.128 R28, [R0] ;  /* 0x00000000001c7984 */ /* 0x000fe20000000c00 */
[----:B------:R-:W-:-:S03]  /*5be40*/  NOP ;  /* 0x0000000000007918 */ /* 0x000fc60000000000 */
        /* <DEDUP_REMOVED lines=8> */
[----:B----4-:R-:W-:Y:S01]  /*5bed0*/  STSM.16.M88.4 [R0], R32 ;  /* 0x0000002000007844 */ /* 0x010fe20000000200 */
[----:B------:R-:W-:-:S03]  /*5bee0*/  NOP ;  /* 0x0000000000007918 */ /* 0x000fc60000000000 */
[----:B------:R-:W-:Y:S01]  /*5bef0*/  LDS.128 R32, [R0] ;  /* 0x0000000000207984 */ /* 0x000fe20000000c00 */
[----:B------:R-:W-:-:S03]  /*5bf00*/  NOP ;  /* 0x0000000000007918 */ /* 0x000fc60000000000 */
[----:B------:R-:W-:Y:S01]  /*5bf10*/  STSM.16.M88.4 [R0], R12 ;  /* 0x0000000c00007844 */ /* 0x000fe20000000200 */
[----:B------:R-:W-:-:S03]  /*5bf20*/  NOP ;  /* 0x0000000000007918 */ /* 0x000fc60000000000 */
[----:B------:R-:W0:Y:S01]  /*5bf30*/  LDS.128 R12, [R0] ;  /* 0x00000000000c7984 */ /* 0x000e220000000c00 */
[----:B------:R-:W-:-:S03]  /*5bf40*/  NOP ;  /* 0x0000000000007918 */ /* 0x000fc60000000000 */
[----:B------:R-:W-:Y:S01]  /*5bf50*/  STSM.16.M88.4 [R0], R8 ;  /* 0x0000000800007844 */ /* 0x000fe20000000200 */
[----:B------:R-:W-:-:S03]  /*5bf60*/  NOP ;  /* 0x0000000000007918 */ /* 0x000fc60000000000 */
[----:B------:R-:W1:Y:S01]  /*5bf70*/  LDS.128 R8, [R0] ;  /* 0x0000000000087984 */ /* 0x000e620000000c00 */
[----:B------:R-:W-:-:S03]  /*5bf80*/  NOP ;  /* 0x0000000000007918 */ /* 0x000fc60000000000 */
[----:B0-----:R-:W-:Y:S04]  /*5bf90*/  STL.64 [R1+0x4e0], R12 ;  /* 0x0004e00c01007387 */ /* 0x001fe80000100a00 */
[----:B------:R-:W-:Y:S04]  /*5bfa0*/  STL.64 [R1+0x4e8], R14 ;  /* 0x0004e80e01007387 */ /* 0x000fe80000100a00 */
[----:B-1----:R-:W-:Y:S04]  /*5bfb0*/  STL.64 [R1+0x4f0], R8 ;  /* 0x0004f00801007387 */ /* 0x002fe80000100a00 */
[----:B------:R-:W-:Y:S04]  /*5bfc0*/  STL.64 [R1+0x4f8], R10 ;  /* 0x0004f80a01007387 */ /* 0x000fe80000100a00 */
        /* <DEDUP_REMOVED lines=17> */
[----:B------:R-:W3:Y:S01]  /*5c0e0*/  LDL.LU R59, [R1+0xabc] ;  /* 0x000abc00013b7983 */ /* 0x000ee20000300800 */
[----:B-1----:R-:W-:-:S03]  /*5c0f0*/  IMAD.MOV.U32 R60, RZ, RZ, R8 ;  /* 0x000000ffff3c7224 */ /* 0x002fc600078e0008 */
[----:B------:R0:W-:Y:S04]  /*5c100*/  STL [R1+0x514], R9 ;  /* 0x0005140901007387 */ /* 0x0001e80000100800 */
[----:B------:R1:W-:Y:S04]  /*5c110*/  STL.64 [R1+0x518], R10 ;  /* 0x0005180a01007387 */ /* 0x0003e80000100a00 */
[----:B------:R-:W-:Y:S04]  /*5c120*/  STL [R1+0x1f1c], R60 ;  /* 0x001f1c3c01007387 */ /* 0x000fe80000100800 */
[----:B------:R-:W4:Y:S04]  /*5c130*/  LDL.LU R12, [R1+0xaa0] ;  /* 0x000aa000010c7983 */ /* 0x000f280000300800 */
[----:B------:R-:W4:Y:S04]  /*5c140*/  LDL.LU R13, [R1+0xaa4] ;  /* 0x000aa400010d7983 */ /* 0x000f280000300800 */
[----:B------:R-:W4:Y:S04]  /*5c150*/  LDL.LU R14, [R1+0xaa8] ;  /* 0x000aa800010e7983 */ /* 0x000f280000300800 */
[----:B------:R-:W4:Y:S04]  /*5c160*/  LDL.LU R15, [R1+0xaac] ;  /* 0x000aac00010f7983 */ /* 0x000f280000300800 */
[----:B------:R-:W4:Y:S04]  /*5c170*/  LDL.LU R8, [R1+0xac0] ;  /* 0x000ac00001087983 */ /* 0x000f280000300800 */
[----:B0-----:R-:W4:Y:S04]  /*5c180*/  LDL.LU R9, [R1+0xac4] ;  /* 0x000ac40001097983 */ /* 0x001f280000300800 */
[----:B-1----:R-:W4:Y:S04]  /*5c190*/  LDL.LU R10, [R1+0xac8] ;  /* 0x000ac800010a7983 */ /* 0x002f280000300800 */
[----:B------:R-:W4:Y:S04]  /*5c1a0*/  LDL.LU R11, [R1+0xacc] ;  /* 0x000acc00010b7983 */ /* 0x000f280000300800 */
[----:B------:R0:W-:Y:S01]  /*5c1b0*/  STSM.16.M88.4 [R0], R52 ;  /* 0x0000003400007844 */ /* 0x0001e20000000200 */
        /* <DEDUP_REMOVED lines=27> */
[----:B----4-:R-:W-:Y:S01]  /*5c370*/  STSM.16.M88.4 [R0], R12 ;  /* 0x0000000c00007844 */ /* 0x010fe20000000200 */
[----:B------:R-:W-:-:S03]  /*5c380*/  NOP ;  /* 0x0000000000007918 */ /* 0x000fc60000000000 */
[----:B------:R-:W0:Y:S01]  /*5c390*/  LDS.128 R12, [R0] ;  /* 0x00000000000c7984 */ /* 0x000e220000000c00 */
[----:B------:R-:W-:-:S03]  /*5c3a0*/  NOP ;  /* 0x0000000000007918 */ /* 0x000fc60000000000 */
[----:B------:R-:W-:Y:S01]  /*5c3b0*/  STSM.16.M88.4 [R0], R8 ;  /* 0x0000000800007844 */ /* 0x000fe20000000200 */
[----:B------:R-:W-:-:S03]  /*5c3c0*/  NOP ;  /* 0x0000000000007918 */ /* 0x000fc60000000000 */
[----:B------:R-:W4:Y:S01]  /*5c3d0*/  LDS.128 R8, [R0] ;  /* 0x0000000000087984 */ /* 0x000f220000000c00 */
[----:B------:R-:W-:-:S03]  /*5c3e0*/  NOP ;  /* 0x0000000000007918 */ /* 0x000fc60000000000 */
[----:B-1----:R-:W-:Y:S04]  /*5c3f0*/  STL.64 [R1+0x540], R16 ;  /* 0x0005401001007387 */ /* 0x002fe80000100a00 */
[----:B------:R-:W-:Y:S04]  /*5c400*/  STL.64 [R1+0x548], R18 ;  /* 0x0005481201007387 */ /* 0x000fe80000100a00 */
[----:B0-----:R-:W-:Y:S04]  /*5c410*/  STL.64 [R1+0x550], R12 ;  /* 0x0005500c01007387 */ /* 0x001fe80000100a00 */
[----:B------:R-:W-:Y:S04]  /*5c420*/  STL.64 [R1+0x558], R14 ;  /* 0x0005580e01007387 */ /* 0x000fe80000100a00 */
[----:B------:R0:W-:Y:S04]  /*5c430*/  STSM.16.M88.4 [R0], R52 ;  /* 0x0000003400007844 */ /* 0x0001e80000000200 */
[----:B----4-:R-:W-:Y:S04]  /*5c440*/  STL.64 [R1+0x560], R8 ;  /* 0x0005600801007387 */ /* 0x010fe80000100a00 */
[----:B------:R-:W-:Y:S01]  /*5c450*/  STL.64 [R1+0x568], R10 ;  /* 0x0005680a01007387 */ /* 0x000fe20000100a00 */
[----:B------:R-:W-:-:S03]  /*5c460*/  NOP ;  /* 0x0000000000007918 */ /* 0x000fc60000000000 */
[----:B0-----:R-:W4:Y:S04]  /*5c470*/  LDL.LU R52, [R1+0xc20] ;  /* 0x000c200001347983 */ /* 0x001f280000300800 */
[----:B------:R-:W0:Y:S01]  /*5c480*/  LDS.128 R8, [R0] ;  /* 0x0000000000087984 */ /* 0x000e220000000c00 */
[----:B------:R-:W-:-:S03]  /*5c490*/  NOP ;  /* 0x0000000000007918 */ /* 0x000fc60000000000 */
[----:B------:R-:W4:Y:S04]  /*5c4a0*/  LDL.LU R53, [R1+0xc24] ;  /* 0x000c240001357983 */ /* 0x000f280000300800 */
[----:B------:R-:W4:Y:S04]  /*5c4b0*/  LDL.LU R54, [R1+0xc28] ;  /* 0x000c280001367983 */ /* 0x000f280000300800 */
[----:B------:R-:W4:Y:S04]  /*5c4c0*/  LDL.LU R55, [R1+0xc2c] ;  /* 0x000c2c0001377983 */ /* 0x000f280000300800 */
[----:B0-----:R-:W-:Y:S04]  /*5c4d0*/  STL.64 [R1+0x570], R8 ;  /* 0x0005700801007387 */ /* 0x001fe80000100a00 */
        /* <DEDUP_REMOVED lines=9> */
[----:B-1----:R0:W-:Y:S04]  /*5c570*/  STL.64 [R1+0x580], R8 ;  /* 0x0005800801007387 */ /* 0x0021e80000100a00 */
[----:B------:R1:W-:Y:S04]  /*5c580*/  STL.64 [R1+0x588], R10 ;  /* 0x0005880a01007387 */ /* 0x0003e80000100a00 */
[----:B------:R-:W2:Y:S04]  /*5c590*/  LDL.LU R12, [R1+0xd80] ;  /* 0x000d8000010c7983 */ /* 0x000ea80000300800 */
[----:B------:R-:W2:Y:S04]  /*5c5a0*/  LDL.LU R13, [R1+0xd84] ;  /* 0x000d8400010d7983 */ /* 0x000ea80000300800 */
[----:B------:R-:W2:Y:S04]  /*5c5b0*/  LDL.LU R14, [R1+0xd88] ;  /* 0x000d8800010e7983 */ /* 0x000ea80000300800 */
[----:B------:R-:W2:Y:S04]  /*5c5c0*/  LDL.LU R15, [R1+0xd8c] ;  /* 0x000d8c00010f7983 */ /* 0x000ea80000300800 */
[----:B0-----:R-:W2:Y:S04]  /*5c5d0*/  LDL.LU R8, [R1+0xd70] ;  /* 0x000d700001087983 */ /* 0x001ea80000300800 */
[----:B------:R-:W2:Y:S04]  /*5c5e0*/  LDL.LU R9, [R1+0xd74] ;  /* 0x000d740001097983 */ /* 0x000ea80000300800 */
[----:B-1----:R-:W2:Y:S04]  /*5c5f0*/  LDL.LU R10, [R1+0xd78] ;  /* 0x000d7800010a7983 */ /* 0x002ea80000300800 */
        /* <DEDUP_REMOVED lines=29> */
[----:B------:R-:W-:Y:S01]  /*5c7d0*/  STSM.16.M88.4 [R0], R12 ;  /* 0x0000000c00007844 */ /* 0x000fe20000000200 */
[----:B------:R-:W-:-:S03]  /*5c7e0*/  NOP ;  /* 0x0000000000007918 */ /* 0x000fc60000000000 */
[----:B------:R-:W0:Y:S01]  /*5c7f0*/  LDS.128 R12, [R0] ;  /* 0x00000000000c7984 */ /* 0x000e220000000c00 */
[----:B------:R-:W-:-:S03]  /*5c800*/  NOP ;  /* 0x0000000000007918 */ /* 0x000fc60000000000 */
[----:B------:R-:W-:Y:S01]  /*5c810*/  STSM.16.M88.4 [R0], R8 ;  /* 0x0000000800007844 */ /* 0x000fe20000000200 */
[----:B------:R-:W-:-:S03]  /*5c820*/  NOP ;  /* 0x0000000000007918 */ /* 0x000fc60000000000 */
[----:B------:R-:W0:Y:S01]  /*5c830*/  LDS.128 R8, [R0] ;  /* 0x0000000000087984 */ /* 0x000e220000000c00 */
[----:B------:R-:W-:-:S03]  /*5c840*/  NOP ;  /* 0x0000000000007918 */ /* 0x000fc60000000000 */
[----:B-1----:R-:W-:Y:S04]  /*5c850*/  STL.64 [R1+0x5b0], R16 ;  /* 0x0005b01001007387 */ /* 0x002fe80000100a00 */
[----:B------:R-:W-:Y:S04]  /*5c860*/  STL.64 [R1+0x5b8], R18 ;  /* 0x0005b81201007387 */ /* 0x000fe80000100a00 */
[----:B0-----:R-:W-:Y:S04]  /*5c870*/  STL.64 [R1+0x5c0], R12 ;  /* 0x0005c00c01007387 */ /* 0x001fe80000100a00 */
[----:B------:R-:W-:Y:S04]  /*5c880*/  STL.64 [R1+0x5c8], R14 ;  /* 0x0005c80e01007387 */ /* 0x000fe80000100a00 */
[----:B------:R-:W-:Y:S04]  /*5c890*/  STL.64 [R1+0x5d0], R8 ;  /* 0x0005d00801007387 */ /* 0x000fe80000100a00 */
        /* <DEDUP_REMOVED lines=19> */
[----:B-1----:R0:W-:Y:S04]  /*5c9d0*/  STL.64 [R1+0x5f0], R8 ;  /* 0x0005f00801007387 */ /* 0x0021e80000100a00 */
[----:B------:R1:W-:Y:S04]  /*5c9e0*/  STL.64 [R1+0x5f8], R10 ;  /* 0x0005f80a01007387 */ /* 0x0003e80000100a00 */
[----:B------:R-:W4:Y:S04]  /*5c9f0*/  LDL.LU R12, [R1+0x1150] ;  /* 0x00115000010c7983 */ /* 0x000f280000300800 */
[----:B------:R-:W4:Y:S04]  /*5ca00*/  LDL.LU R13, [R1+0x1154] ;  /* 0x00115400010d7983 */ /* 0x000f280000300800 */
[----:B------:R-:W4:Y:S04]  /*5ca10*/  LDL.LU R14, [R1+0x1158] ;  /* 0x00115800010e7983 */ /* 0x000f280000300800 */
[----:B------:R-:W4:Y:S04]  /*5ca20*/  LDL.LU R15, [R1+0x115c] ;  /* 0x00115c00010f7983 */ /* 0x000f280000300800 */
[----:B0-----:R-:W4:Y:S04]  /*5ca30*/  LDL.LU R8, [R1+0x1170] ;  /* 0x0011700001087983 */ /* 0x001f280000300800 */
[----:B------:R-:W4:Y:S04]  /*5ca40*/  LDL.LU R9, [R1+0x1174] ;  /* 0x0011740001097983 */ /* 0x000f280000300800 */
[----:B-1----:R-:W4:Y:S04]  /*5ca50*/  LDL.LU R10, [R1+0x1178] ;  /* 0x00117800010a7983 */ /* 0x002f280000300800 */
        /* <DEDUP_REMOVED lines=42> */
[----:B--2---:R0:W-:Y:S04]  /*5cd00*/  STSM.16.M88.4 [R0], R48 ;  /* 0x0000003000007844 */ /* 0x0041e80000000200 */
[----:B------:R-:W-:Y:S01]  /*5cd10*/  STL.64 [R1+0x658], R10 ;  /* 0x0006580a01007387 */ /* 0x000fe20000100a00 */
        /* <DEDUP_REMOVED lines=17> */
[----:B-1----:R0:W-:Y:S04]  /*5ce30*/  STL.64 [R1+0x670], R8 ;  /* 0x0006700801007387 */ /* 0x0021e80000100a00 */
[----:B------:R1:W-:Y:S04]  /*5ce40*/  STL.64 [R1+0x678], R10 ;  /* 0x0006780a01007387 */ /* 0x0003e80000100a00 */
        /* <DEDUP_REMOVED lines=36> */
[----:B------:R-:W-:Y:S01]  /*5d090*/  STSM.16.M88.4 [R0], R12 ;  /* 0x0000000c00007844 */ /* 0x000fe20000000200 */
        /* <DEDUP_REMOVED lines=11> */
[----:B----4-:R0:W-:Y:S04]  /*5d150*/  STL.64 [R1+0x6b0], R8 ;  /* 0x0006b00801007387 */ /* 0x0101e80000100a00 */
[----:B------:R1:W-:Y:S04]  /*5d160*/  STL.64 [R1+0x6b8], R10 ;  /* 0x0006b80a01007387 */ /* 0x0003e80000100a00 */
[----:B0-----:R-:W4:Y:S04]  /*5d170*/  LDL.LU R8, [R1+0x1210] ;  /* 0x0012100001087983 */ /* 0x001f280000300800 */
[----:B------:R-:W4:Y:S04]  /*5d180*/  LDL.LU R9, [R1+0x1214] ;  /* 0x0012140001097983 */ /* 0x000f280000300800 */
[----:B-1----:R-:W4:Y:S04]  /*5d190*/  LDL.LU R10, [R1+0x1218] ;  /* 0x00121800010a7983 */ /* 0x002f280000300800 */
[----:B------:R-:W4:Y:S04]  /*5d1a0*/  LDL.LU R11, [R1+0x121c] ;  /* 0x00121c00010b7983 */ /* 0x000f280000300800 */
[----:B------:R-:W-:Y:S01]  /*5d1b0*/  STSM.16.M88.4 [R0], R52 ;  /* 0x0000003400007844 */ /* 0x000fe20000000200 */
[----:B------:R-:W-:-:S03]  /*5d1c0*/  NOP ;  /* 0x0000000000007918 */ /* 0x000fc60000000000 */
[----:B------:R-:W0:Y:S01]  /*5d1d0*/  LDS.128 R12, [R0] ;  /* 0x00000000000c7984 */ /* 0x000e220000000c00 */
[----:B------:R-:W-:-:S03]  /*5d1e0*/  NOP ;  /* 0x0000000000007918 */ /* 0x000fc60000000000 */
        /* <DEDUP_REMOVED lines=28> */
[----:B-1----:R0:W-:Y:S04]  /*5d3b0*/  STL.64 [R1+0x740], R12 ;  /* 0x0007400c01007387 */ /* 0x0021e80000100a00 */
[----:B------:R1:W-:Y:S04]  /*5d3c0*/  STL.64 [R1+0x748], R14 ;  /* 0x0007480e01007387 */ /* 0x0003e80000100a00 */
[----:B0-----:R-:W3:Y:S04]  /*5d3d0*/  LDL.LU R12, [R1+0x1260] ;  /* 0x00126000010c7983 */ /* 0x001ee80000300800 */
[----:B------:R-:W3:Y:S04]  /*5d3e0*/  LDL.LU R13, [R1+0x1264] ;  /* 0x00126400010d7983 */ /* 0x000ee80000300800 */
[----:B-1----:R-:W3:Y:S04]  /*5d3f0*/  LDL.LU R14, [R1+0x1268] ;  /* 0x00126800010e7983 */ /* 0x002ee80000300800 */
[----:B------:R-:W3:Y:S04]  /*5d400*/  LDL.LU R15, [R1+0x126c] ;  /* 0x00126c00010f7983 */ /* 0x000ee80000300800 */
[----:B----4-:R-:W-:Y:S01]  /*5d410*/  STSM.16.M88.4 [R0], R8 ;  /* 0x0000000800007844 */ /* 0x010fe20000000200 */
[----:B------:R-:W-:-:S03]  /*5d420*/  NOP ;  /* 0x0000000000007918 */ /* 0x000fc60000000000 */
[----:B------:R-:W0:Y:S01]  /*5d430*/  LDS.128 R8, [R0] ;  /* 0x0000000000087984 */ /* 0x000e220000000c00 */
[----:B------:R-:W-:-:S03]  /*5d440*/  NOP ;  /* 0x0000000000007918 */ /* 0x000fc60000000000 */
[----:B0-----:R0:W-:Y:S04]  /*5d450*/  STL.64 [R1+0x730], R8 ;  /* 0x0007300801007387 */ /* 0x0011e80000100a00 */
[----:B------:R1:W-:Y:S04]  /*5d460*/  STL.64 [R1+0x738], R10 ;  /* 0x0007380a01007387 */ /* 0x0003e80000100a00 */
[----:B0-----:R-:W4:Y:S04]  /*5d470*/  LDL.LU R8, [R1+0x1270] ;  /* 0x0012700001087983 */ /* 0x001f280000300800 */
[----:B------:R-:W4:Y:S04]  /*5d480*/  LDL.LU R9, [R1+0x1274] ;  /* 0x0012740001097983 */ /* 0x000f280000300800 */
[----:B-1----:R-:W4:Y:S04]  /*5d490*/  LDL.LU R10, [R1+0x1278] ;  /* 0x00127800010a7983 */ /* 0x002f280000300800 */
[----:B------:R-:W4:Y:S04]  /*5d4a0*/  LDL.LU R11, [R1+0x127c] ;  /* 0x00127c00010b7983 */ /* 0x000f280000300800 */
[----:B--2---:R-:W-:Y:S01]  /*5d4b0*/  STSM.16.M88.4 [R0], R48 ;  /* 0x0000003000007844 */ /* 0x004fe20000000200 */
[----:B------:R-:W-:-:S03]  /*5d4c0*/  NOP ;  /* 0x0000000000007918 */ /* 0x000fc60000000000 */
[----:B------:R-:W0:Y:S01]  /*5d4d0*/  LDS.128 R48, [R0] ;  /* 0x0000000000307984 */ /* 0x000e220000000c00 */
[----:B------:R-:W-:-:S03]  /*5d4e0*/  NOP ;  /* 0x0000000000007918 */ /* 0x000fc60000000000 */
[----:B0-----:R-:W-:Y:S04]  /*5d4f0*/  STL.64 [R1+0x720], R48 ;  /* 0x0007203001007387 */ /* 0x001fe80000100a00 */
[----:B------:R0:W-:Y:S04]  /*5d500*/  STL.64 [R1+0x728], R50 ;  /* 0x0007283201007387 */ /* 0x0001e80000100a00 */
[----:B0-----:R-:W2:Y:S04]  /*5d510*/  LDL.LU.64 R50, [R1+0x1f80] ;  /* 0x001f800001327983 */ /* 0x001ea80000300a00 */
[----:B------:R-:W2:Y:S04]  /*5d520*/  LDL.LU.64 R48, [R1+0x1f78] ;  /* 0x001f780001307983 */ /* 0x000ea80000300a00 */
[----:B---3--:R-:W-:Y:S01]  /*5d530*/  STSM.16.M88.4 [R0], R56 ;  /* 0x0000003800007844 */ /* 0x008fe20000000200 */
[----:B------:R-:W-:-:S03]  /*5d540*/  NOP ;  /* 0x0000000000007918 */ /* 0x000fc60000000000 */
[----:B------:R-:W0:Y:S01]  /*5d550*/  LDS.128 R56, [R0] ;  /* 0x0000000000387984 */ /* 0x000e220000000c00 */
[----:B------:R-:W-:-:S03]  /*5d560*/  NOP ;  /* 0x0000000000007918 */ /* 0x000fc60000000000 */
[----:B------:R-:W-:Y:S01]  /*5d570*/  STSM.16.M88.4 [R0], R16 ;  /* 0x0000001000007844 */ /* 0x000fe20000000200 */
[----:B------:R-:W-:-:S03]  /*5d580*/  NOP ;  /* 0x0000000000007918 */ /* 0x000fc60000000000 */
[----:B------:R-:W1:Y:S01]  /*5d590*/  LDS.128 R16, [R0] ;  /* 0x0000000000107984 */ /* 0x000e620000000c00 */
[----:B------:R-:W-:-:S03]  /*5d5a0*/  NOP ;  /* 0x0000000000007918 */ /* 0x000fc60000000000 */
[----:B------:R-:W-:Y:S04]  /*5d5b0*/  STSM.16.M88.4 [R0], R52 ;  /* 0x0000003400007844 */ /* 0x000fe80000000200 */
[----:B0-----:R0:W-:Y:S04]  /*5d5c0*/  STL.64 [R1+0x710], R56 ;  /* 0x0007103801007387 */ /* 0x0011e80000100a00 */
[----:B------:R3:W-:Y:S01]  /*5d5d0*/  STL.64 [R1+0x718], R58 ;  /* 0x0007183a01007387 */ /* 0x0007e20000100a00 */
[----:B0-----:R-:W0:Y:S03]  /*5d5e0*/  LDC R57, c[0x0][0x3b4] ;  /* 0x0000ed00ff397b82 */ /* 0x001e260000000800 */
[----:B---3--:R-:W3:Y:S04]  /*5d5f0*/  LDL.LU R59, [R1+0x1f74] ;  /* 0x001f7400013b7983 */ /* 0x008ee80000300800 */
[----:B-1----:R-:W-:Y:S01]  /*5d600*/  STL.64 [R1+0x700], R16 ;  /* 0x0007001001007387 */ /* 0x002fe20000100a00 */
[----:B------:R-:W-:Y:S01]  /*5d610*/  IMAD R54, R61, UR22, RZ ;  /* 0x000000163d367c24 */ /* 0x000fe2000f8e02ff */
[----:B------:R-:W1:Y:S01]  /*5d620*/  LDC R58, c[0x0][0x3b4] ;  /* 0x0000ed00ff3a7b82 */ /* 0x000e620000000800 */
[----:B------:R-:W0:Y:S01]  /*5d630*/  LDCU.64 UR22, c[0x0][0x390] ;  /* 0x00007200ff1677ac */ /* 0x000e220008000a00 */
[----:B------:R-:W-:Y:S01]  /*5d640*/  STL.64 [R1+0x708], R18 ;  /* 0x0007081201007387 */ /* 0x000fe20000100a00 */
[----:B------:R-:W-:-:S03]  /*5d650*/  NOP ;  /* 0x0000000000007918 */ /* 0x000fc60000000000 */
[----:B------:R-:W0:Y:S01]  /*5d660*/  LDS.128 R16, [R0] ;  /* 0x0000000000107984 */ /* 0x000e220000000c00 */
[----:B------:R-:W-:-:S03]  /*5d670*/  NOP ;  /* 0x0000000000007918 */ /* 0x000fc60000000000 */
[----:B------:R-:W-:Y:S01]  /*5d680*/  STSM.16.M88.4 [R0], R12 ;  /* 0x0000000c00007844 */ /* 0x000fe20000000200 */
[----:B------:R-:W-:-:S03]  /*5d690*/  NOP ;  /* 0x0000000000007918 */ /* 0x000fc60000000000 */
[----:B------:R-:W1:Y:S01]  /*5d6a0*/  LDS.128 R12, [R0] ;  /* 0x00000000000c7984 */ /* 0x000e620000000c00 */
[----:B------:R-:W-:-:S03]  /*5d6b0*/  NOP ;  /* 0x0000000000007918 */ /* 0x000fc60000000000 */
[----:B0-----:R0:W-:Y:S04]  /*5d6c0*/  STL.64 [R1+0x6f0], R16 ;  /* 0x0006f01001007387 */ /* 0x0011e80000100a00 */
[----:B------:R-:W-:Y:S04]  /*5d6d0*/  STL.64 [R1+0x6f8], R18 ;  /* 0x0006f81201007387 */ /* 0x000fe80000100a00 */
[----:B-1----:R-:W-:Y:S04]  /*5d6e0*/  STL.64 [R1+0x6a0], R12 ;  /* 0x0006a00c01007387 */ /* 0x002fe80000100a00 */
[----:B------:R-:W-:Y:S04]  /*5d6f0*/  STL.64 [R1+0x6a8], R14 ;  /* 0x0006a80e01007387 */ /* 0x000fe80000100a00 */
[----:B0-----:R-:W3:Y:S04]  /*5d700*/  LDL R16, [R1+0x1140] ;  /* 0x0011400001107983 */ /* 0x001ee80000100800 */
[----:B------:R-:W3:Y:S04]  /*5d710*/  LDL R60, [R1+0x1144] ;  /* 0x00114400013c7983 */ /* 0x000ee80000100800 */
[----:B----4-:R-:W-:Y:S04]  /*5d720*/  STSM.16.M88.4 [R0], R8 ;  /* 0x0000000800007844 */ /* 0x010fe80000000200 */
[----:B------:R0:W-:Y:S04]  /*5d730*/  STL [R1+0x1e68], R0 ;  /* 0x001e680001007387 */ /* 0x0001e80000100800 */
[----:B0-----:R-:W4:Y:S01]  /*5d740*/  LDL R0, [R1+0x1148] ;  /* 0x0011480001007983 */ /* 0x001f220000100800 */
[----:B------:R-:W-:-:S04]  /*5d750*/  LEA R52, P4, R54, UR20, 0x1 ;  /* 0x0000001436347c11 */ /* 0x000fc8000f8808ff */
[----:B------:R-:W-:Y:S01]  /*5d760*/  LEA.HI.X.SX32 R53, R54, UR21, 0x1, P4 ;  /* 0x0000001536357c11 */ /* 0x000fe2000a0f0eff */
[----:B------:R-:W-:Y:S01]  /*5d770*/  IMAD R57, R57, 0x20, R54 ;  /* 0x0000002039397824 */ /* 0x000fe200078e0236 */
[----:B------:R-:W0:Y:S01]  /*5d780*/  LDCU.64 UR20, c[0x0][0x390] ;  /* 0x00007200ff1477ac */ /* 0x000e220008000a00 */
[----:B------:R-:W-:Y:S01]  /*5d790*/  IMAD.WIDE R54, R5, 0x2, R52 ;  /* 0x0000000205367825 */ /* 0x000fe200078e0234 */
[----:B------:R-:W-:-:S03]  /*5d7a0*/  NOP ;  /* 0x0000000000007918 */ /* 0x000fc60000000000 */
[----:B------:R-:W-:-:S05]  /*5d7b0*/  IMAD R58, R58, 0x20, R57 ;  /* 0x000000203a3a7824 */ /* 0x000fca00078e0239 */
[----:B------:R-:W-:Y:S01]  /*5d7c0*/  LEA R56, P6, R58, UR22, 0x1 ;  /* 0x000000163a387c11 */ /* 0x000fe2000f8c08ff */
[----:B------:R-:W-:Y:S01]  /*5d7d0*/  UMOV UR6, UR61 ;  /* 0x0000003d00067c82 */ /* 0x000fe20008000000 */
[----:B--2---:R1:W-:Y:S01]  /*5d7e0*/  @P0 STG.E.U16 desc[UR66][R54.64], R48 ;  /* 0x0000003036000986 */ /* 0x0043e2000c101542 */
[----:B------:R-:W-:Y:S01]  /*5d7f0*/  ISETP.GE.AND P0, PT, R3, UR46, PT ;  /* 0x0000002e03007c0c */ /* 0x000fe2000bf06270 */
[----:B------:R-:W2:Y:S01]  /*5d800*/  LDCU UR46, c[0x0][0x3b8] ;  /* 0x00007700ff2e77ac */ /* 0x000ea20008000800 */
[----:B-1----:R-:W-:-:S04]  /*5d810*/  LEA R54, P5, R57, UR24, 0x1 ;  /* 0x0000001839367c11 */ /* 0x002fc8000f8a08ff */
[----:B------:R-:W-:Y:S01]  /*5d820*/  LEA.HI.X.SX32 R55, R57, UR25, 0x1, P5 ;  /* 0x0000001939377c11 */ /* 0x000fe2000a8f0eff */
[----:B------:R-:W1:Y:S02]  /*5d830*/  LDCU.64 UR24, c[0x0][0x398] ;  /* 0x00007300ff1877ac */ /* 0x000e640008000a00 */
[----:B------:R-:W-:Y:S01]  /*5d840*/  IMAD.WIDE R10, R5, 0x2, R54 ;  /* 0x00000002050a7825 */ /* 0x000fe200078e0236 */
[----:B------:R-:W-:Y:S01]  /*5d850*/  LEA.HI.X.SX32 R57, R58, UR23, 0x1, P6 ;  /* 0x000000173a397c11 */ /* 0x000fe2000b0f0eff */
[----:B------:R-:W0:Y:S01]  /*5d860*/  LDCU.64 UR22, c[0x0][0x398] ;  /* 0x00007300ff1677ac */ /* 0x000e220008000a00 */
[----:B------:R-:W-:Y:S01]  /*5d870*/  ISETP.LT.AND P6, PT, R61, UR59, !P3 ;  /* 0x0000003b3d007c0c */ /* 0x000fe2000dfc1270 */
[----:B------:R-:W-:Y:S01]  /*5d880*/  IMAD.WIDE R8, R5, 0x2, R56 ;  /* 0x0000000205087825 */ /* 0x000fe200078e0238 */
[----:B---3--:R-:W-:-:S03]  /*5d890*/  PRMT R59, R48, 0x7632, R59 ;  /* 0x00007632303b7816 */ /* 0x008fc6000000003b */
[----:B------:R-:W-:Y:S01]  /*5d8a0*/  IMAD R48, R6, 0x20, R58 ;  /* 0x0000002006307824 */ /* 0x000fe200078e023a */
[----:B------:R-:W-:Y:S02]  /*5d8b0*/  ISETP.LT.AND P4, PT, R16, UR4, !P0 ;  /* 0x0000000410007c0c */ /* 0x000fe4000c781270 */
[----:B------:R-:W-:Y:S01]  /*5d8c0*/  ISETP.LT.AND P5, PT, R60, UR42, !P0 ;  /* 0x0000002a3c007c0c */ /* 0x000fe2000c7a1270 */
[----:B------:R-:W-:Y:S01]  /*5d8d0*/  UMOV UR4, UR60 ;  /* 0x0000003c00047c82 */ /* 0x000fe20008000000 */
[----:B------:R-:W3:Y:S09]  /*5d8e0*/  LDCU UR42, c[0x0][0x398] ;  /* 0x00007300ff2a77ac */ /* 0x000ef20008000800 */
[----:B------:R1:W-:Y:S01]  /*5d8f0*/  @P4 STG.E.U16 desc[UR66][R10.64], R59 ;  /* 0x0000003b0a004986 */ /* 0x0003e2000c101542 */
[C---:B0-----:R-:W-:Y:S01]  /*5d900*/  LEA R58, P4, R48.reuse, UR20, 0x1 ;  /* 0x00000014303a7c11 */ /* 0x041fe2000f8808ff */
[----:B------:R-:W0:Y:S03]  /*5d910*/  LDCU.64 UR60, c[0x0][0x398] ;  /* 0x00007300ff3c77ac */ /* 0x000e260008000a00 */
[----:B-1----:R-:W-:Y:S01]  /*5d920*/  LEA.HI.X.SX32 R59, R48, UR21, 0x1, P4 ;  /* 0x00000015303b7c11 */ /* 0x002fe2000a0f0eff */
[----:B------:R-:W1:Y:S01]  /*5d930*/  LDCU.64 UR20, c[0x0][0x398] ;  /* 0x00007300ff1477ac */ /* 0x000e620008000a00 */
[----:B----4-:R-:W-:Y:S01]  /*5d940*/  ISETP.LT.AND P0, PT, R0, UR52, !P0 ;  /* 0x0000003400007c0c */ /* 0x010fe2000c701270 */
[----:B------:R4:W-:Y:S01]  /*5d950*/  @P5 STG.E.U16 desc[UR66][R8.64], R44 ;  /* 0x0000002c08005986 */ /* 0x0009e2000c101542 */
[----:B------:R-:W-:Y:S01]  /*5d960*/  ISETP.LT.AND P4, PT, R16, UR58, !P3 ;  /* 0x0000003a10007c0c */ /* 0x000fe2000df81270 */
[----:B------:R-:W-:Y:S01]  /*5d970*/  VIADD R48, R3, 0x4 ;  /* 0x0000000403307836 */ /* 0x000fe20000000000 */
[----:B------:R-:W-:Y:S01]  /*5d980*/  ISETP.LT.AND P5, PT, R60, UR57, !P3 ;  /* 0x000000393c007c0c */ /* 0x000fe2000dfa1270 */
[----:B------:R-:W0:Y:S01]  /*5d990*/  LDCU UR52, c[0x0][0x3b8] ;  /* 0x00007700ff3477ac */ /* 0x000e220008000800 */
[----:B------:R-:W-:Y:S01]  /*5d9a0*/  MOV.SPILL R6, UR4 ;  /* 0x0000000400067c02 */ /* 0x000fe20009000f00 */
[C---:B----4-:R-:W-:Y:S01]  /*5d9b0*/  IMAD.WIDE R8, R5.reuse, 0x2, R58 ;  /* 0x0000000205087825 */ /* 0x050fe200078e023a */
[----:B------:R-:W4:Y:S03]  /*5d9c0*/  LDCU.64 UR58, c[0x0][0x398] ;  /* 0x00007300ff3a77ac */ /* 0x000f260008000a00 */
[----:B------:R-:W-:-:S02]  /*5d9d0*/  VIADD R44, R5, UR53 ;  /* 0x00000035052c7c36 */ /* 0x000fc40008000000 */
[----:B------:R0:W-:Y:S01]  /*5d9e0*/  @P0 STG.E.U16 desc[UR66][R8.64], R4 ;  /* 0x0000000408000986 */ /* 0x0001e2000c101542 */
[----:B-1----:R-:W-:Y:S01]  /*5d9f0*/  IMAD.U32 R5, RZ, RZ, UR20 ;  /* 0x00000014ff057e24 */ /* 0x002fe2000f8e00ff */
[----:B------:R-:W-:Y:S01]  /*5da00*/  UMOV UR4, UR21 ;  /* 0x0000001500047c82 */ /* 0x000fe20008000000 */
[----:B------:R-:W-:Y:S01]  /*5da10*/  IMAD.WIDE R12, R44, 0x2, R52 ;  /* 0x000000022c0c7825 */ /* 0x000fe200078e0234 */
[----:B------:R-:W-:Y:S01]  /*5da20*/  ISETP.GE.AND P0, PT, R48, UR6, PT ;  /* 0x0000000630007c0c */ /* 0x000fe2000bf06270 */
[----:B------:R-:W1:Y:S01]  /*5da30*/  LDCU.64 UR20, c[0x0][0x398] ;  /* 0x00007300ff1477ac */ /* 0x000e620008000a00 */
[----:B------:R-:W-:Y:S01]  /*5da40*/  PRMT R48, R40, 0x7632, R48 ;  /* 0x0000763228307816 */ /* 0x000fe20000000030 */
[----:B------:R-:W-:Y:S01]  /*5da50*/  IMAD.WIDE R10, R44, 0x2, R54 ;  /* 0x000000022c0a7825 */ /* 0x000fe200078e0236 */
[----:B------:R2:W-:Y:S01]  /*5da60*/  @P6 STG.E.U16 desc[UR66][R12.64], R40 ;  /* 0x000000280c006986 */ /* 0x0005e2000c101542 */
[----:B------:R-:W-:Y:S01]  /*5da70*/  ISETP.LT.AND P3, PT, R0, UR47, !P3 ;  /* 0x0000002f00007c0c */ /* 0x000fe2000df61270 */
[----:B------:R-:W1:Y:S01]  /*5da80*/  LDCU UR53, c[0x0][0x398] ;  /* 0x00007300ff3577ac */ /* 0x000e620008000800 */
[----:B0-----:R-:W-:Y:S01]  /*5da90*/  IMAD.WIDE R8, R44, 0x2, R56 ;  /* 0x000000022c087825 */ /* 0x001fe200078e0238 */
[----:B------:R-:W-:Y:S01]  /*5daa0*/  ISETP.LT.AND P6, PT, R61, UR56, !P2 ;  /* 0x000000383d007c0c */ /* 0x000fe2000d7c1270 */
[----:B------:R0:W-:Y:S01]  /*5dab0*/  @P4 STG.E.U16 desc[UR66][R10.64], R48 ;  /* 0x000000300a004986 */ /* 0x0001e2000c101542 */
[----:B------:R-:W-:Y:S01]  /*5dac0*/  MOV.SPILL R4, UR23 ;  /* 0x0000001700047c02 */ /* 0x000fe20009000f00 */
[----:B------:R-:W-:Y:S01]  /*5dad0*/  UMOV UR6, UR25 ;  /* 0x0000001900067c82 */ /* 0x000fe20008000000 */
[----:B------:R-:W1:Y:S01]  /*5dae0*/  LDCU UR47, c[0x0][0x398] ;  /* 0x00007300ff2f77ac */ /* 0x000e620008000800 */
[----:B------:R3:W-:Y:S01]  /*5daf0*/  @P5 STG.E.U16 desc[UR66][R8.64], R36 ;  /* 0x0000002408005986 */ /* 0x0007e2000c101542 */
[----:B--2---:R-:W-:Y:S01]  /*5db00*/  VIADD R40, R3, 0x5 ;  /* 0x0000000503287836 */ /* 0x004fe20000000000 */
[----:B------:R-:W2:Y:S01]  /*5db10*/  LDCU.64 UR56, c[0x0][0x398] ;  /* 0x00007300ff3877ac */ /* 0x000ea20008000a00 */
[----:B0-----:R-:W-:Y:S01]  /*5db20*/  PRMT R48, R36, 0x7632, R48 ;  /* 0x0000763224307816 */ /* 0x001fe20000000030 */
[----:B---3--:R-:W-:-:S02]  /*5db30*/  VIADD R36, R44, UR27 ;  /* 0x0000001b2c247c36 */ /* 0x008fc40008000000 */
[----:B------:R-:W-:Y:S01]  /*5db40*/  IMAD.WIDE R8, R44, 0x2, R58 ;  /* 0x000000022c087825 */ /* 0x000fe200078e023a */
[----:B------:R-:W-:-:S03]  /*5db50*/  ISETP.LT.AND P4, PT, R16, UR55, !P2 ;  /* 0x0000003710007c0c */ /* 0x000fc6000d781270 */
[----:B------:R-:W-:Y:S01]  /*5db60*/  IMAD.WIDE R12, R36, 0x2, R52 ;  /* 0x00000002240c7825 */ /* 0x000fe200078e0234 */
[----:B------:R-:W-:Y:S01]  /*5db70*/  ISETP.LT.AND P5, PT, R60, UR54, !P2 ;  /* 0x000000363c007c0c */ /* 0x000fe2000d7a1270 */
[----:B------:R-:W-:Y:S01]  /*5db80*/  @P3 STG.E.U16 desc[UR66][R8.64], R48 ;  /* 0x0000003008003986 */ /* 0x000fe2000c101542 */
[----:B------:R-:W-:Y:S01]  /*5db90*/  ISETP.GE.AND P3, PT, R40, UR4, PT ;  /* 0x0000000428007c0c */ /* 0x000fe2000bf66270 */
[----:B------:R-:W-:Y:S01]  /*5dba0*/  UMOV UR4, UR24 ;  /* 0x0000001800047c82 */ /* 0x000fe20008000000 */
[----:B------:R-:W0:Y:S01]  /*5dbb0*/  LDCU.64 UR24, c[0x0][0x398] ;  /* 0x00007300ff1877ac */ /* 0x000e220008000a00 */
[----:B------:R3:W-:Y:S01]  /*5dbc0*/  STL [R1+0x7f0], R4 ;  /* 0x0007f00401007387 */ /* 0x0007e20000100800 */
[----:B------:R-:W-:Y:S01]  /*5dbd0*/  IMAD.WIDE R10, R36, 0x2, R54 ;  /* 0x00000002240a7825 */ /* 0x000fe200078e0236 */
[----:B------:R-:W0:Y:S02]  /*5dbe0*/  LDCU UR54, c[0x0][0x3b8] ;  /* 0x00007700ff3677ac */ /* 0x000e240008000800 */
[----:B------:R-:W-:Y:S01]  /*5dbf0*/  @P6 STG.E.U16 desc[UR66][R12.64], R49 ;  /* 0x000000310c006986 */ /* 0x000fe2000c101542 */
[----:B-1----:R-:W-:-:S02]  /*5dc00*/  ISETP.LT.AND P6, PT, R61, UR20, !P1 ;  /* 0x000000143d007c0c */ /* 0x002fc4000cfc1270 */
[----:B---3--:R-:W-:Y:S01]  /*5dc10*/  MOV.SPILL R4, UR21 ;  /* 0x0000001500047c02 */ /* 0x008fe20009000f00 */
[----:B------:R-:W1:Y:S01]  /*5dc20*/  LDCU.64 UR20, c[0x0][0x398] ;  /* 0x00007300ff1477ac */ /* 0x000e620008000a00 */
[----:B------:R-:W-:Y:S01]  /*5dc30*/  PRMT R40, R49, 0x7632, R40 ;  /* 0x0000763231287816 */ /* 0x000fe20000000028 */
[----:B------:R-:W-:Y:S01]  /*5dc40*/  IMAD.WIDE R8, R36, 0x2, R56 ;  /* 0x0000000224087825 */ /* 0x000fe200078e0238 */
[----:B------:R-:W-:Y:S01]  /*5dc50*/  ISETP.LT.AND P2, PT, R0, UR26, !P2 ;  /* 0x0000001a00007c0c */ /* 0x000fe2000d741270 */
[----:B------:R-:W3:Y:S01]  /*5dc60*/  LDCU.64 UR26, c[0x0][0x398] ;  /* 0x00007300ff1a77ac */ /* 0x000ee20008000a00 */
[----:B------:R-:W-:Y:S01]  /*5dc70*/  PRMT R48, R45, 0x7632, R48 ;  /* 0x000076322d307816 */ /* 0x000fe20000000030 */
[----:B------:R-:W-:Y:S01]  /*5dc80*/  @P4 STG.E.U16 desc[UR66][R10.64], R40 ;  /* 0x000000280a004986 */ /* 0x000fe2000c101542 */
[----:B------:R-:W-:-:S03]  /*5dc90*/  ISETP.LT.AND P4, PT, R16, UR29, !P1 ;  /* 0x0000001d10007c0c */ /* 0x000fc6000cf81270 */
[----:B------:R1:W-:Y:S01]  /*5dca0*/  @P5 STG.E.U16 desc[UR66][R8.64], R45 ;  /* 0x0000002d08005986 */ /* 0x0003e2000c101542 */
[----:B0-----:R-:W-:-:S03]  /*5dcb0*/  MOV.SPILL R7, UR25 ;  /* 0x0000001900077c02 */ /* 0x001fc60009000f00 */
[----:B------:R0:W-:Y:S01]  /*5dcc0*/  STL [R1+0x7ec], R4 ;  /* 0x0007ec0401007387 */ /* 0x0001e20000100800 */
[----:B-1----:R-:W-:-:S04]  /*5dcd0*/  IMAD.WIDE R44, R36, 0x2, R58 ;  /* 0x00000002242c7825 */ /* 0x002fc800078e023a */
[----:B------:R-:W-:Y:S01]  /*5dce0*/  VIADD R36, R36, UR28 ;  /* 0x0000001c24247c36 */ /* 0x000fe20008000000 */
[----:B------:R-:W1:Y:S01]  /*5dcf0*/  LDCU.64 UR28, c[0x0][0x398] ;  /* 0x00007300ff1c77ac */ /* 0x000e620008000a00 */
[----:B0-----:R-:W-:Y:S01]  /*5dd00*/  MOV.SPILL R4, UR4 ;  /* 0x0000000400047c02 */ /* 0x001fe20009000f00 */
[----:B------:R-:W-:Y:S01]  /*5dd10*/  IMAD.U32 R10, RZ, RZ, UR20 ;  /* 0x00000014ff0a7e24 */ /* 0x000fe2000f8e00ff */
[----:B------:R-:W-:Y:S01]  /*5dd20*/  UMOV UR4, UR21 ;  /* 0x0000001500047c82 */ /* 0x000fe20008000000 */
[----:B------:R-:W0:Y:S01]  /*5dd30*/  LDCU.64 UR20, c[0x0][0x398] ;  /* 0x00007300ff1477ac */ /* 0x000e220008000a00 */
[----:B------:R3:W-:Y:S01]  /*5dd40*/  STL [R1+0x7e8], R7 ;  /* 0x0007e80701007387 */ /* 0x0007e20000100800 */
[----:B------:R-:W-:Y:S01]  /*5dd50*/  VIADD R40, R3, 0x6 ;  /* 0x0000000603287836 */ /* 0x000fe20000000000 */
[----:B---3--:R-:W-:-:S05]  /*5dd60*/  MOV.SPILL R7, UR27 ;  /* 0x0000001b00077c02 */ /* 0x008fca0009000f00 */
[----:B------:R1:W-:Y:S04]  /*5dd70*/  STL [R1+0x7e4], R7 ;  /* 0x0007e40701007387 */ /* 0x0003e80000100800 */
[----:B------:R-:W-:Y:S01]  /*5dd80*/  @P2 STG.E.U16 desc[UR66][R44.64], R48 ;  /* 0x000000302c002986 */ /* 0x000fe2000c101542 */
[----:B------:R-:W-:Y:S02]  /*5dd90*/  ISETP.GE.AND P2, PT, R40, UR6, PT ;  /* 0x0000000628007c0c */ /* 0x000fe4000bf46270 */
[----:B-1----:R-:W-:Y:S01]  /*5dda0*/  MOV.SPILL R7, UR29 ;  /* 0x0000001d00077c02 */ /* 0x002fe20009000f00 */
[----:B0-----:R-:W-:-:S04]  /*5ddb0*/  UMOV UR6, UR20 ;  /* 0x0000001400067c82 */ /* 0x001fc80008000000 */
[----:B------:R0:W-:Y:S02]  /*5ddc0*/  STL [R1+0x7e0], R7 ;  /* 0x0007e00701007387 */ /* 0x0001e40000100800 */
[----:B0-----:R-:W-:Y:S01]  /*5ddd0*/  IMAD.U32 R7, RZ, RZ, UR21 ;  /* 0x00000015ff077e24 */ /* 0x001fe2000f8e00ff */
[----:B------:R-:W0:Y:S01]  /*5dde0*/  LDCU.64 UR20, c[0x0][0x398] ;  /* 0x00007300ff1477ac */ /* 0x000e220008000a00 */
[----:B------:R-:W-:Y:S01]  /*5ddf0*/  IMAD.WIDE R8, R36, 0x2, R52 ;  /* 0x0000000224087825 */ /* 0x000fe200078e0234 */
[----:B------:R-:W-:Y:S02]  /*5de00*/  ISETP.LT.AND P5, PT, R60, UR22, !P1 ;  /* 0x000000163c007c0c */ /* 0x000fe4000cfa1270 */
[----:B------:R0:W-:Y:S04]  /*5de10*/  STL [R1+0x7dc], R7 ;  /* 0x0007dc0701007387 */ /* 0x0001e80000100800 */
[----:B------:R1:W-:Y:S01]  /*5de20*/  @P6 STG.E.U16 desc[UR66][R8.64], R41 ;  /* 0x0000002908006986 */ /* 0x0003e2000c101542 */
[----:B------:R-:W-:Y:S01]  /*5de30*/  ISETP.LT.AND P6, PT, R61, UR26, !P0 ;  /* 0x0000001a3d007c0c */ /* 0x000fe2000c7c1270 */
[----:B------:R-:W3:Y:S01]  /*5de40*/  LDCU.64 UR26, c[0x0][0x398] ;  /* 0x00007300ff1a77ac */ /* 0x000ee20008000a00 */
[----:B------:R-:W-:Y:S01]  /*5de50*/  ISETP.LT.AND P1, PT, R0, UR24, !P1 ;  /* 0x0000001800007c0c */ /* 0x000fe2000cf21270 */
[----:B------:R-:W-:-:S04]  /*5de60*/  IMAD.WIDE R48, R36, 0x2, R54 ;  /* 0x0000000224307825 */ /* 0x000fc800078e0236 */
[----:B0-----:R-:W-:Y:S01]  /*5de70*/  IMAD.U32 R7, RZ, RZ, UR21 ;  /* 0x00000015ff077e24 */ /* 0x001fe2000f8e00ff */
[----:B------:R-:W-:Y:S01]  /*5de80*/  UMOV UR23, UR20 ;  /* 0x0000001400177c82 */ /* 0x000fe20008000000 */
[----:B------:R-:W0:Y:S01]  /*5de90*/  LDCU.64 UR20, c[0x0][0x398] ;  /* 0x00007300ff1477ac */ /* 0x000e220008000a00 */
[----:B------:R-:W-:Y:S01]  /*5dea0*/  PRMT R40, R41, 0x7632, R40 ;  /* 0x0000763229287816 */ /* 0x000fe20000000028 */
[----:B------:R-:W-:Y:S01]  /*5deb0*/  IMAD.WIDE R44, R36, 0x2, R56 ;  /* 0x00000002242c7825 */ /* 0x000fe200078e0238 */
[----:B-1----:R-:W-:-:S03]  /*5dec0*/  PRMT R41, R37, 0x7632, R41 ;  /* 0x0000763225297816 */ /* 0x002fc60000000029 */
[----:B------:R-:W-:Y:S04]  /*5ded0*/  @P4 STG.E.U16 desc[UR66][R48.64], R40 ;  /* 0x0000002830004986 */ /* 0x000fe8000c101542 */
[----:B------:R1:W-:Y:S04]  /*5dee0*/  @P5 STG.E.U16 desc[UR66][R44.64], R37 ;  /* 0x000000252c005986 */ /* 0x0003e8000c101542 */
[----:B------:R0:W-:Y:S01]  /*5def0*/  STL [R1+0x7d8], R7 ;  /* 0x0007d80701007387 */ /* 0x0001e20000100800 */
[----:B-1----:R-:W-:-:S04]  /*5df00*/  IMAD.WIDE R44, R36, 0x2, R58 ;  /* 0x00000002242c7825 */ /* 0x002fc800078e023a */
[----:B------:R-:W-:Y:S01]  /*5df10*/  VIADD R37, R3, 0x7 ;  /* 0x0000000703257836 */ /* 0x000fe20000000000 */
[----:B------:R1:W-:Y:S01]  /*5df20*/  @P1 STG.E.U16 desc[UR66][R44.64], R41 ;  /* 0x000000292c001986 */ /* 0x0003e2000c101542 */
[----:B0-----:R-:W-:Y:S01]  /*5df30*/  IMAD.U32 R7, RZ, RZ, UR21 ;  /* 0x00000015ff077e24 */ /* 0x001fe2000f8e00ff */
[----:B---3--:R-:W-:Y:S02]  /*5df40*/  UMOV UR21, UR27 ;  /* 0x0000001b00157c82 */ /* 0x008fe40008000000 */
[----:B------:R-:W-:Y:S01]  /*5df50*/  ISETP.GE.AND P1, PT, R37, UR4, PT ;  /* 0x0000000425007c0c */ /* 0x000fe2000bf26270 */
[----:B------:R-:W-:Y:S01]  /*5df60*/  UMOV UR4, UR26 ;  /* 0x0000001a00047c82 */ /* 0x000fe20008000000 */
[----:B------:R-:W0:Y:S01]  /*5df70*/  LDCU.64 UR26, c[0x0][0x398] ;  /* 0x00007300ff1a77ac */ /* 0x000e220008000a00 */
[----:B------:R-:W-:Y:S01]  /*5df80*/  VIADD R40, R36, UR48 ;  /* 0x0000003024287c36 */ /* 0x000fe20008000000 */
[----:B------:R-:W-:Y:S01]  /*5df90*/  ISETP.LT.AND P4, PT, R16, UR49, !P0 ;  /* 0x0000003110007c0c */ /* 0x000fe2000c781270 */
[----:B------:R0:W-:Y:S01]  /*5dfa0*/  STL [R1+0x7d4], R7 ;  /* 0x0007d40701007387 */ /* 0x0001e20000100800 */
[----:B------:R-:W-:Y:S01]  /*5dfb0*/  ISETP.LT.AND P5, PT, R60, UR28, !P0 ;  /* 0x0000001c3c007c0c */ /* 0x000fe2000c7a1270 */
[----:B------:R-:W-:Y:S01]  /*5dfc0*/  IMAD.WIDE R48, R40, 0x2, R52 ;  /* 0x0000000228307825 */ /* 0x000fe200078e0234 */
[----:B------:R-:W-:Y:S01]  /*5dfd0*/  ISETP.LT.AND P0, PT, R0, UR6, !P0 ;  /* 0x0000000600007c0c */ /* 0x000fe2000c701270 */
[----:B------:R-:W-:Y:S01]  /*5dfe0*/  UMOV UR24, UR20 ;  /* 0x0000001400187c82 */ /* 0x000fe20008000000 */
[----:B-1----:R-:W-:Y:S01]  /*5dff0*/  PRMT R41, R50, 0x7632, R41 ;  /* 0x0000763232297816 */ /* 0x002fe20000000029 */
[C---:B------:R-:W-:Y:S01]  /*5e000*/  IMAD.WIDE R44, R40.reuse, 0x2, R54 ;  /* 0x00000002282c7825 */ /* 0x040fe200078e0236 */
[----:B------:R-:W-:Y:S01]  /*5e010*/  @P6 STG.E.U16 desc[UR66][R48.64], R50 ;  /* 0x0000003230006986 */ /* 0x000fe2000c101542 */
[----:B------:R-:W-:Y:S01]  /*5e020*/  ISETP.LT.AND P6, PT, R61, UR24, !P3 ;  /* 0x000000183d007c0c */ /* 0x000fe2000dfc1270 */
[----:B------:R-:W1:Y:S01]  /*5e030*/  LDCU.64 UR24, c[0x0][0x398] ;  /* 0x00007300ff1877ac */ /* 0x000e620008000a00 */
[----:B------:R-:W-:Y:S01]  /*5e040*/  IMAD.WIDE R36, R40, 0x2, R56 ;  /* 0x0000000228247825 */ /* 0x000fe200078e0238 */
[----:B------:R-:W-:Y:S01]  /*5e050*/  MOV.SPILL R9, UR4 ;  /* 0x0000000400097c02 */ /* 0x000fe20009000f00 */
[----:B------:R-:W3:Y:S02]  /*5e060*/  LDCU.64 UR48, c[0x0][0x398] ;  /* 0x00007300ff3077ac */ /* 0x000ee40008000a00 */
[----:B0-----:R-:W-:Y:S01]  /*5e070*/  IMAD.U32 R7, RZ, RZ, UR27 ;  /* 0x0000001bff077e24 */ /* 0x001fe2000f8e00ff */
[----:B------:R-:W-:Y:S01]  /*5e080*/  UMOV UR6, UR26 ;  /* 0x0000001a00067c82 */ /* 0x000fe20008000000 */
[----:B------:R-:W0:Y:S03]  /*5e090*/  LDCU.64 UR26, c[0x0][0x398] ;  /* 0x00007300ff1a77ac */ /* 0x000e260008000a00 */
[----:B------:R0:W-:Y:S01]  /*5e0a0*/  STL [R1+0x7d0], R7 ;  /* 0x0007d00701007387 */ /* 0x0001e20000100800 */
[----:B------:R-:W2:Y:S01]  /*5e0b0*/  LDCU UR20, c[0x0][0x398] ;  /* 0x00007300ff1477ac */ /* 0x000ea20008000800 */
[----:B-1----:R-:W-:Y:S01]  /*5e0c0*/  UMOV UR29, UR24 ;  /* 0x00000018001d7c82 */ /* 0x002fe20008000000 */
[----:B0-----:R-:W-:Y:S01]  /*5e0d0*/  IMAD.U32 R7, RZ, RZ, UR27 ;  /* 0x0000001bff077e24 */ /* 0x001fe2000f8e00ff */
[----:B------:R-:W-:Y:S01]  /*5e0e0*/  UMOV UR22, UR26 ;  /* 0x0000001a00167c82 */ /* 0x000fe20008000000 */
[----:B------:R-:W0:Y:S03]  /*5e0f0*/  LDCU.64 UR26, c[0x0][0x398] ;  /* 0x00007300ff1a77ac */ /* 0x000e260008000a00 */
[----:B------:R1:W-:Y:S02]  /*5e100*/  STL [R1+0x7cc], R7 ;  /* 0x0007cc0701007387 */ /* 0x0003e40000100800 */
[----:B-1----:R-:W-:Y:S01]  /*5e110*/  IMAD.U32 R7, RZ, RZ, UR25 ;  /* 0x00000019ff077e24 */ /* 0x002fe2000f8e00ff */
[----:B------:R-:W1:Y:S01]  /*5e120*/  LDCU.64 UR24, c[0x0][0x398] ;  /* 0x00007300ff1877ac */ /* 0x000e620008000a00 */
[----:B------:R0:W-:Y:S04]  /*5e130*/  @P4 STG.E.U16 desc[UR66][R44.64], R41 ;  /* 0x000000292c004986 */ /* 0x0001e8000c101542 */
[----:B------:R2:W-:Y:S01]  /*5e140*/  @P5 STG.E.U16 desc[UR66][R36.64], R46 ;  /* 0x0000002e24005986 */ /* 0x0005e2000c101542 */
[----:B------:R-:W-:-:S02]  /*5e150*/  ISETP.LT.AND P4, PT, R16, UR43, !P3 ;  /* 0x0000002b10007c0c */ /* 0x000fc4000df81270 */
[----:B------:R-:W-:Y:S01]  /*5e160*/  ISETP.LT.AND P5, PT, R60, UR23, !P3 ;  /* 0x000000173c007c0c */ /* 0x000fe2000dfa1270 */
[----:B0-----:R-:W-:Y:S01]  /*5e170*/  VIADD R41, R3, 0x8 ;  /* 0x0000000803297836 */ /* 0x001fe20000000000 */
[----:B--2---:R-:W-:Y:S01]  /*5e180*/  PRMT R46, R46, 0x7632, R46 ;  /* 0x000076322e2e7816 */ /* 0x004fe2000000002e */
[----:B------:R-:W-:Y:S01]  /*5e190*/  IMAD.WIDE R36, R40, 0x2, R58 ;  /* 0x0000000228247825 */ /* 0x000fe200078e023a */
[----:B-1----:R-:W-:-:S03]  /*5e1a0*/  UMOV UR4, UR24 ;  /* 0x0000001800047c82 */ /* 0x002fc60008000000 */
[----:B------:R-:W-:Y:S01]  /*5e1b0*/  VIADD R40, R40, UR44 ;  /* 0x0000002c28287c36 */ /* 0x000fe20008000000 */
[----:B------:R0:W-:Y:S01]  /*5e1c0*/  @P0 STG.E.U16 desc[UR66][R36.64], R46 ;  /* 0x0000002e24000986 */ /* 0x0001e2000c101542 */
[----:B------:R-:W-:Y:S01]  /*5e1d0*/  ISETP.GE.AND P0, PT, R41, UR21, PT ;  /* 0x0000001529007c0c */ /* 0x000fe2000bf06270 */
[----:B------:R-:W-:Y:S01]  /*5e1e0*/  UMOV UR24, UR26 ;  /* 0x0000001a00187c82 */ /* 0x000fe20008000000 */
[----:B------:R-:W-:Y:S01]  /*5e1f0*/  IMAD.WIDE R48, R40, 0x2, R52 ;  /* 0x0000000228307825 */ /* 0x000fe200078e0234 */
[----:B------:R-:W-:Y:S01]  /*5e200*/  UMOV UR21, UR27 ;  /* 0x0000001b00157c82 */ /* 0x000fe20008000000 */
[----:B------:R-:W1:Y:S01]  /*5e210*/  LDCU.64 UR26, c[0x0][0x398] ;  /* 0x00007300ff1a77ac */ /* 0x000e620008000a00 */
[----:B------:R-:W-:Y:S01]  /*5e220*/  ISETP.LT.AND P3, PT, R0, UR6, !P3 ;  /* 0x0000000600007c0c */ /* 0x000fe2000df61270 */
[----:B------:R-:W-:Y:S01]  /*5e230*/  IMAD.WIDE R44, R40, 0x2, R54 ;  /* 0x00000002282c7825 */ /* 0x000fe200078e0236 */
[----:B------:R-:W-:Y:S01]  /*5e240*/  PRMT R41, R42, 0x7632, R41 ;  /* 0x000076322a297816 */ /* 0x000fe20000000029 */
[----:B------:R2:W-:Y:S01]  /*5e250*/  @P6 STG.E.U16 desc[UR66][R48.64], R42 ;  /* 0x0000002a30006986 */ /* 0x0005e2000c101542 */
[----:B------:R-:W-:Y:S01]  /*5e260*/  ISETP.LT.AND P6, PT, R61, UR22, !P2 ;  /* 0x000000163d007c0c */ /* 0x000fe2000d7c1270 */
[----:B------:R-:W1:Y:S01]  /*5e270*/  LDCU.64 UR22, c[0x0][0x398] ;  /* 0x00007300ff1677ac */ /* 0x000e620008000a00 */
[----:B0-----:R-:W-:Y:S01]  /*5e280*/  IMAD.WIDE R36, R40, 0x2, R56 ;  /* 0x0000000228247825 */ /* 0x001fe200078e0238 */
[----:B------:R0:W-:Y:S04]  /*5e290*/  @P4 STG.E.U16 desc[UR66][R44.64], R41 ;  /* 0x000000292c004986 */ /* 0x0001e8000c101542 */
[----:B------:R1:W-:Y:S01]  /*5e2a0*/  @P5 STG.E.U16 desc[UR66][R36.64], R38 ;  /* 0x0000002624005986 */ /* 0x0003e2000c101542 */
[----:B------:R-:W-:-:S03]  /*5e2b0*/  UMOV UR28, UR25 ;  /* 0x00000019001c7c82 */ /* 0x000fc60008000000 */
[----:B------:R3:W-:Y:S01]  /*5e2c0*/  STL [R1+0x7c8], R7 ;  /* 0x0007c80701007387 */ /* 0x0007e20000100800 */
[----:B--2---:R-:W-:Y:S01]  /*5e2d0*/  PRMT R42, R38, 0x7632, R42 ;  /* 0x00007632262a7816 */ /* 0x004fe2000000002a */
[----:B0-----:R-:W-:Y:S02]  /*5e2e0*/  VIADD R41, R3, 0x9 ;  /* 0x0000000903297836 */ /* 0x001fe40000000000 */
[----:B-1----:R-:W-:Y:S01]  /*5e2f0*/  IMAD.WIDE R36, R40, 0x2, R58 ;  /* 0x0000000228247825 */ /* 0x002fe200078e023a */
[----:B---3--:R-:W-:Y:S02]  /*5e300*/  MOV.SPILL R7, UR21 ;  /* 0x0000001500077c02 */ /* 0x008fe40009000f00 */
[----:B------:R-:W-:Y:S02]  /*5e310*/  ISETP.LT.AND P5, PT, R60, UR29, !P2 ;  /* 0x0000001d3c007c0c */ /* 0x000fe4000d7a1270 */
[----:B------:R-:W-:Y:S01]  /*5e320*/  @P3 STG.E.U16 desc[UR66][R36.64], R42 ;  /* 0x0000002a24003986 */ /* 0x000fe2000c101542 */
[----:B------:R-:W-:Y:S01]  /*5e330*/  ISETP.GE.AND P3, PT, R41, UR28, PT ;  /* 0x0000001c29007c0c */ /* 0x000fe2000bf66270 */
[----:B------:R-:W0:Y:S02]  /*5e340*/  LDCU.64 UR28, c[0x0][0x398] ;  /* 0x00007300ff1c77ac */ /* 0x000e240008000a00 */
[----:B------:R1:W-:Y:S02]  /*5e350*/  STL [R1+0x7c4], R7 ;  /* 0x0007c40701007387 */ /* 0x0003e40000100800 */
[----:B-1----:R-:W-:Y:S01]  /*5e360*/  MOV.SPILL R7, UR27 ;  /* 0x0000001b00077c02 */ /* 0x002fe20009000f00 */
[----:B------:R-:W-:-:S04]  /*5e370*/  UMOV UR25, UR49 ;  /* 0x0000003100197c82 */ /* 0x000fc80008000000 */
[----:B------:R1:W-:Y:S01]  /*5e380*/  STL [R1+0x7c0], R7 ;  /* 0x0007c00701007387 */ /* 0x0003e20000100800 */
[----:B------:R-:W-:Y:S02]  /*5e390*/  ISETP.LT.AND P4, PT, R16, UR39, !P2 ;  /* 0x0000002710007c0c */ /* 0x000fe4000d781270 */
[----:B------:R-:W-:Y:S02]  /*5e3a0*/  ISETP.LT.AND P2, PT, R0, UR24, !P2 ;  /* 0x0000001800007c0c */ /* 0x000fe4000d741270 */
[----:B-1----:R-:W-:-:S05]  /*5e3b0*/  MOV.SPILL R7, UR23 ;  /* 0x0000001700077c02 */ /* 0x002fca0009000f00 */
[----:B------:R1:W-:Y:S01]  /*5e3c0*/  STL [R1+0x7bc], R7 ;  /* 0x0007bc0701007387 */ /* 0x0003e20000100800 */
[----:B------:R-:W-:Y:S01]  /*5e3d0*/  MOV.SPILL R8, UR4 ;  /* 0x0000000400087c02 */ /* 0x000fe20009000f00 */
[----:B0-----:R-:W-:Y:S01]  /*5e3e0*/  UMOV UR21, UR29 ;  /* 0x0000001d00157c82 */ /* 0x001fe20008000000 */
[----:B------:R-:W-:Y:S01]  /*5e3f0*/  UMOV UR4, UR28 ;  /* 0x0000001c00047c82 */ /* 0x000fe20008000000 */
[----:B------:R-:W0:Y:S01]  /*5e400*/  LDCU.64 UR28, c[0x0][0x398] ;  /* 0x00007300ff1c77ac */ /* 0x000e220008000a00 */
[----:B-1----:R-:W-:Y:S01]  /*5e410*/  MOV.SPILL R7, UR25 ;  /* 0x0000001900077c02 */ /* 0x002fe20009000f00 */
[----:B------:R-:W1:Y:S04]  /*5e420*/  LDCU.64 UR24, c[0x0][0x398] ;  /* 0x00007300ff1877ac */ /* 0x000e680008000a00 */
[----:B------:R1:W-:Y:S01]  /*5e430*/  STL [R1+0x7b8], R7 ;  /* 0x0007b80701007387 */ /* 0x0003e20000100800 */
[----:B------:R-:W-:-:S02]  /*5e440*/  VIADD R38, R40, UR40 ;  /* 0x0000002828267c36 */ /* 0x000fc40008000000 */
[----:B-1----:R-:W-:Y:S01]  /*5e450*/  IMAD.U32 R7, RZ, RZ, UR25 ;  /* 0x00000019ff077e24 */ /* 0x002fe2000f8e00ff */
[----:B0-----:R-:W-:-:S04]  /*5e460*/  UMOV UR25, UR28 ;  /* 0x0000001c00197c82 */ /* 0x001fc80008000000 */
[----:B------:R0:W-:Y:S02]  /*5e470*/  STL [R1+0x7b4], R7 ;  /* 0x0007b40701007387 */ /* 0x0001e40000100800 */
[----:B0-----:R-:W-:Y:S01]  /*5e480*/  IMAD.U32 R7, RZ, RZ, UR29 ;  /* 0x0000001dff077e24 */ /* 0x001fe2000f8e00ff */
[----:B------:R-:W0:Y:S01]  /*5e490*/  LDCU.64 UR28, c[0x0][0x398] ;  /* 0x00007300ff1c77ac */ /* 0x000e220008000a00 */
[----:B------:R-:W-:Y:S01]  /*5e4a0*/  IMAD.WIDE R36, R38, 0x2, R52 ;  /* 0x0000000226247825 */ /* 0x000fe200078e0234 */
[----:B------:R-:W-:-:S03]  /*5e4b0*/  PRMT R42, R51, 0x7632, R42 ;  /* 0x00007632332a7816 */ /* 0x000fc6000000002a */
[----:B------:R-:W-:Y:S01]  /*5e4c0*/  IMAD.WIDE R40, R38, 0x2, R54 ;  /* 0x0000000226287825 */ /* 0x000fe200078e0236 */
[----:B------:R-:W-:Y:S01]  /*5e4d0*/  UMOV UR6, UR26 ;  /* 0x0000001a00067c82 */ /* 0x000fe20008000000 */
[----:B------:R-:W-:Y:S01]  /*5e4e0*/  UMOV UR26, UR22 ;  /* 0x00000016001a7c82 */ /* 0x000fe20008000000 */
[----:B------:R-:W-:Y:S04]  /*5e4f0*/  @P6 STG.E.U16 desc[UR66][R36.64], R51 ;  /* 0x0000003324006986 */ /* 0x000fe8000c101542 */
[----:B------:R-:W-:Y:S01]  /*5e500*/  @P4 STG.E.U16 desc[UR66][R40.64], R42 ;  /* 0x0000002a28004986 */ /* 0x000fe2000c101542 */
[----:B------:R-:W-:-:S03]  /*5e510*/  ISETP.LT.AND P4, PT, R61, UR26, !P1 ;  /* 0x0000001a3d007c0c */ /* 0x000fc6000cf81270 */
[----:B------:R1:W-:Y:S01]  /*5e520*/  STL [R1+0x7ac], R7 ;  /* 0x0007ac0701007387 */ /* 0x0003e20000100800 */
[----:B0-----:R-:W-:Y:S01]  /*5e530*/  UMOV UR26, UR28 ;  /* 0x0000001c001a7c82 */ /* 0x001fe20008000000 */
[----:B-1----:R-:W-:Y:S01]  /*5e540*/  MOV.SPILL R7, UR29 ;  /* 0x0000001d00077c02 */ /* 0x002fe20009000f00 */
[----:B------:R-:W0:Y:S01]  /*5e550*/  LDCU.64 UR28, c[0x0][0x398] ;  /* 0x00007300ff1c77ac */ /* 0x000e220008000a00 */
[----:B------:R-:W-:-:S03]  /*5e560*/  UMOV UR22, UR48 ;  /* 0x0000003000167c82 */ /* 0x000fc60008000000 */
[----:B------:R-:W-:Y:S01]  /*5e570*/  STL [R1+0x7b0], R7 ;  /* 0x0007b00701007387 */ /* 0x000fe20000100800 */
[----:B------:R-:W-:Y:S01]  /*5e580*/  ISETP.LT.AND P6, PT, R60, UR22, !P1 ;  /* 0x000000163c007c0c */ /* 0x000fe2000cfc1270 */
[C---:B------:R-:W-:Y:S01]  /*5e590*/  IMAD.WIDE R36, R38.reuse, 0x2, R56 ;  /* 0x0000000226247825 */ /* 0x040fe200078e0238 */
[----:B------:R-:W-:Y:S01]  /*5e5a0*/  MOV.SPILL R15, UR4 ;  /* 0x00000004000f7c02 */ /* 0x000fe20009000f00 */
[----:B------:R-:W2:Y:S01]  /*5e5b0*/  LDL.LU R12, [R1+0x180] ;  /* 0x00018000010c7983 */ /* 0x000ea20000300800 */
[----:B------:R-:W-:Y:S01]  /*5e5c0*/  PRMT R41, R47, 0x7632, R41 ;  /* 0x000076322f297816 */ /* 0x000fe20000000029 */
[----:B------:R-:W-:Y:S01]  /*5e5d0*/  VIADD R40, R3, 0xa ;  /* 0x0000000a03287836 */ /* 0x000fe20000000000 */
[----:B------:R-:W-:Y:S01]  /*5e5e0*/  PRMT R42, R43, 0x7632, R42 ;  /* 0x000076322b2a7816 */ /* 0x000fe2000000002a */
[----:B------:R-:W1:Y:S01]  /*5e5f0*/  LDCU.64 UR48, c[0x0][0x398] ;  /* 0x00007300ff3077ac */ /* 0x000e620008000a00 */
[----:B0-----:R-:W-:Y:S01]  /*5e600*/  UMOV UR22, UR28 ;  /* 0x0000001c00167c82 */ /* 0x001fe20008000000 */
[----:B------:R-:W-:Y:S01]  /*5e610*/  UMOV UR23, UR29 ;  /* 0x0000001d00177c82 */ /* 0x000fe20008000000 */
[----:B------:R-:W0:Y:S01]  /*5e620*/  LDCU.64 UR28, c[0x0][0x398] ;  /* 0x00007300ff1c77ac */ /* 0x000e220008000a00 */
[----:B------:R3:W-:Y:S04]  /*5e630*/  @P5 STG.E.U16 desc[UR66][R36.64], R47 ;  /* 0x0000002f24005986 */ /* 0x0007e8000c101542 */
[----:B------:R-:W4:Y:S01]  /*5e640*/  LDL.LU R11, [R1+0x190] ;  /* 0x00019000010b7983 */ /* 0x000f220000300800 */
[----:B---3--:R-:W-:-:S04]  /*5e650*/  IMAD.WIDE R36, R38, 0x2, R58 ;  /* 0x0000000226247825 */ /* 0x008fc800078e023a */
[----:B------:R-:W-:Y:S01]  /*5e660*/  VIADD R38, R38, UR19 ;  /* 0x0000001326267c36 */ /* 0x000fe20008000000 */
[----:B0-----:R-:W-:Y:S01]  /*5e670*/  UMOV UR19, UR29 ;  /* 0x0000001d00137c82 */ /* 0x001fe20008000000 */
[----:B------:R-:W-:Y:S01]  /*5e680*/  UMOV UR4, UR28 ;  /* 0x0000001c00047c82 */ /* 0x000fe20008000000 */
[----:B------:R-:W0:Y:S01]  /*5e690*/  LDCU.64 UR28, c[0x0][0x398] ;  /* 0x00007300ff1c77ac */ /* 0x000e220008000a00 */
[----:B------:R-:W-:Y:S01]  /*5e6a0*/  IMAD.WIDE R44, R38, 0x2, R52 ;  /* 0x00000002262c7825 */ /* 0x000fe200078e0234 */
[----:B------:R-:W-:Y:S01]  /*5e6b0*/  @P2 STG.E.U16 desc[UR66][R36.64], R41 ;  /* 0x0000002924002986 */ /* 0x000fe2000c101542 */
[----:B------:R-:W-:-:S03]  /*5e6c0*/  MOV.SPILL R7, UR23 ;  /* 0x0000001700077c02 */ /* 0x000fc60009000f00 */
[----:B------:R-:W-:Y:S01]  /*5e6d0*/  @P4 STG.E.U16 desc[UR66][R44.64], R43 ;  /* 0x0000002b2c004986 */ /* 0x000fe2000c101542 */
[----:B------:R-:W-:Y:S01]  /*5e6e0*/  ISETP.LT.AND P4, PT, R61, UR26, !P0 ;  /* 0x0000001a3d007c0c */ /* 0x000fe2000c781270 */
[----:B------:R-:W3:Y:S01]  /*5e6f0*/  LDCU.64 UR26, c[0x0][0x398] ;  /* 0x00007300ff1a77ac */ /* 0x000ee20008000a00 */
[----:B------:R-:W-:Y:S01]  /*5e700*/  ISETP.GE.AND P2, PT, R40, UR21, PT ;  /* 0x0000001528007c0c */ /* 0x000fe2000bf46270 */
[----:B------:R1:W-:Y:S01]  /*5e710*/  STL [R1+0x7a8], R7 ;  /* 0x0007a80701007387 */ /* 0x0003e20000100800 */
[----:B0-----:R-:W-:Y:S02]  /*5e720*/  UMOV UR21, UR29 ;  /* 0x0000001d00157c82 */ /* 0x001fe40008000000 */
[----:B-1----:R-:W-:-:S05]  /*5e730*/  MOV.SPILL R7, UR21 ;  /* 0x0000001500077c02 */ /* 0x002fca0009000f00 */
[----:B------:R0:W-:Y:S01]  /*5e740*/  STL [R1+0x7a4], R7 ;  /* 0x0007a40701007387 */ /* 0x0001e20000100800 */
[----:B---3--:R-:W-:-:S03]  /*5e750*/  MOV.SPILL R13, UR27 ;  /* 0x0000001b000d7c02 */ /* 0x008fc60009000f00 */
[----:B0-----:R-:W3:Y:S04]  /*5e760*/  LDL.LU R7, [R1+0x1a0] ;  /* 0x0001a00001077983 */ /* 0x001ee80000300800 */
[----:B------:R-:W-:Y:S04]  /*5e770*/  STL [R1+0x7a0], R13 ;  /* 0x0007a00d01007387 */ /* 0x000fe80000100800 */
[----:B------:R-:W3:Y:S01]  /*5e780*/  LDL.LU R17, [R1+0x1b0] ;  /* 0x0001b00001117983 */ /* 0x000ee20000300800 */
[----:B------:R-:W-:Y:S01]  /*5e790*/  ISETP.LT.AND P5, PT, R16, UR30, !P1 ;  /* 0x0000001e10007c0c */ /* 0x000fe2000cfa1270 */
[----:B------:R-:W-:-:S04]  /*5e7a0*/  IMAD.WIDE R40, R38, 0x2, R54 ;  /* 0x0000000226287825 */ /* 0x000fc800078e0236 */
[----:B------:R-:W-:-:S08]  /*5e7b0*/  IMAD.WIDE R36, R38, 0x2, R56 ;  /* 0x0000000226247825 */ /* 0x000fd000078e0238 */
[----:B------:R0:W-:Y:S01]  /*5e7c0*/  @P5 STG.E.U16 desc[UR66][R40.64], R42 ;  /* 0x0000002a28005986 */ /* 0x0001e2000c101542 */
[----:B------:R-:W-:-:S03]  /*5e7d0*/  ISETP.LT.AND P5, PT, R60, UR25, !P0 ;  /* 0x000000193c007c0c */ /* 0x000fc6000c7a1270 */
[----:B------:R1:W-:Y:S01]  /*5e7e0*/  @P6 STG.E.U16 desc[UR66][R36.64], R39 ;  /* 0x0000002724006986 */ /* 0x0003e2000c101542 */
[----:B------:R-:W-:Y:S02]  /*5e7f0*/  ISETP.LT.AND P6, PT, R16, UR13, !P0 ;  /* 0x0000000d10007c0c */ /* 0x000fe4000c7c1270 */
[C---:B------:R-:W-:Y:S01]  /*5e800*/  ISETP.LT.AND P0, PT, R0.reuse, UR24, !P0 ;  /* 0x0000001800007c0c */ /* 0x040fe2000c701270 */
[----:B------:R-:W1:Y:S01]  /*5e810*/  LDCU.64 UR24, c[0x0][0x398] ;  /* 0x00007300ff1877ac */ /* 0x000e620008000a00 */
[----:B------:R-:W-:Y:S02]  /*5e820*/  ISETP.LT.AND P1, PT, R0, UR6, !P1 ;  /* 0x0000000600007c0c */ /* 0x000fe4000cf21270 */
[----:B------:R-:W-:Y:S02]  /*5e830*/  MOV.SPILL R14, UR4 ;  /* 0x00000004000e7c02 */ /* 0x000fe40009000f00 */
[----:B0-----:R-:W-:Y:S01]  /*5e840*/  PRMT R40, R39, 0x7632, R40 ;  /* 0x0000763227287816 */ /* 0x001fe20000000028 */
[----:B------:R-:W-:-:S02]  /*5e850*/  VIADD R42, R38, UR14 ;  /* 0x0000000e262a7c36 */ /* 0x000fc40008000000 */
[----:B-1----:R-:W-:Y:S01]  /*5e860*/  IMAD.WIDE R36, R38, 0x2, R58 ;  /* 0x0000000226247825 */ /* 0x002fe200078e023a */
[----:B------:R-:W-:Y:S01]  /*5e870*/  UMOV UR13, UR25 ;  /* 0x00000019000d7c82 */ /* 0x000fe20008000000 */
[----:B------:R-:W-:Y:S01]  /*5e880*/  UMOV UR4, UR24 ;  /* 0x0000001800047c82 */ /* 0x000fe20008000000 */
[----:B------:R-:W0:Y:S03]  /*5e890*/  LDCU.64 UR24, c[0x0][0x398] ;  /* 0x00007300ff1877ac */ /* 0x000e260008000a00 */
[----:B------:R1:W-:Y:S01]  /*5e8a0*/  @P1 STG.E.U16 desc[UR66][R36.64], R40 ;  /* 0x0000002824001986 */ /* 0x0003e2000c101542 */
[----:B------:R-:W-:-:S04]  /*5e8b0*/  IMAD.WIDE R38, R42, 0x2, R54 ;  /* 0x000000022a267825 */ /* 0x000fc800078e0236 */
[----:B------:R-:W-:Y:S02]  /*5e8c0*/  VIADD R43, R3, 0xb ;  /* 0x0000000b032b7836 */ /* 0x000fe40000000000 */
[----:B-1----:R-:W-:-:S04]  /*5e8d0*/  IMAD.WIDE R40, R42, 0x2, R52 ;  /* 0x000000022a287825 */ /* 0x002fc800078e0234 */
[----:B------:R-:W-:Y:S01]  /*5e8e0*/  IMAD.WIDE R36, R42, 0x2, R56 ;  /* 0x000000022a247825 */ /* 0x000fe200078e0238 */
[----:B------:R-:W-:Y:S01]  /*5e8f0*/  ISETP.GE.AND P1, PT, R43, UR19, PT ;  /* 0x000000132b007c0c */ /* 0x000fe2000bf26270 */
[----:B0-----:R-:W-:Y:S01]  /*5e900*/  UMOV UR19, UR24 ;  /* 0x0000001800137c82 */ /* 0x001fe20008000000 */
[----:B------:R-:W-:Y:S01]  /*5e910*/  UMOV UR6, UR28 ;  /* 0x0000001c00067c82 */ /* 0x000fe20008000000 */
[----:B------:R-:W-:Y:S02]  /*5e920*/  MOV.SPILL R13, UR4 ;  /* 0x00000004000d7c02 */ /* 0x000fe40009000f00 */
[----:B--2---:R-:W-:Y:S01]  /*5e930*/  PRMT R44, R12, 0x7632, R44 ;  /* 0x000076320c2c7816 */ /* 0x004fe2000000002c */
[----:B------:R-:W-:Y:S04]  /*5e940*/  @P4 STG.E.U16 desc[UR66][R40.64], R12 ;  /* 0x0000000c28004986 */ /* 0x000fe8000c101542 */
[----:B------:R0:W-:Y:S01]  /*5e950*/  @P6 STG.E.U16 desc[UR66][R38.64], R44 ;  /* 0x0000002c26006986 */ /* 0x0001e2000c101542 */
[----:B------:R-:W-:-:S03]  /*5e960*/  ISETP.LT.AND P6, PT, R16, UR8, !P3 ;  /* 0x0000000810007c0c */ /* 0x000fc6000dfc1270 */
[----:B----4-:R1:W-:Y:S01]  /*5e970*/  @P5 STG.E.U16 desc[UR66][R36.64], R11 ;  /* 0x0000000b24005986 */ /* 0x0103e2000c101542 */
[----:B0-----:R-:W-:Y:S01]  /*5e980*/  PRMT R38, R11, 0x7632, R38 ;  /* 0x000076320b267816 */ /* 0x001fe20000000026 */
[C---:B-1----:R-:W-:Y:S01]  /*5e990*/  IMAD.WIDE R36, R42.reuse, 0x2, R58 ;  /* 0x000000022a247825 */ /* 0x042fe200078e023a */
[----:B------:R-:W-:Y:S01]  /*5e9a0*/  MOV.SPILL R11, UR25 ;  /* 0x00000019000b7c02 */ /* 0x000fe20009000f00 */
[----:B------:R-:W0:Y:S02]  /*5e9b0*/  LDCU.64 UR24, c[0x0][0x398] ;  /* 0x00007300ff1877ac */ /* 0x000e240008000a00 */
[----:B------:R-:W-:Y:S01]  /*5e9c0*/  VIADD R42, R42, UR9 ;  /* 0x000000092a2a7c36 */ /* 0x000fe20008000000 */
[----:B------:R-:W1:Y:S01]  /*5e9d0*/  LDCU.64 UR8, c[0x0][0x398] ;  /* 0x00007300ff0877ac */ /* 0x000e620008000a00 */
[----:B------:R-:W-:Y:S01]  /*5e9e0*/  ISETP.LT.AND P4, PT, R61, UR6, !P3 ;  /* 0x000000063d007c0c */ /* 0x000fe2000df81270 */
[----:B------:R2:W-:Y:S01]  /*5e9f0*/  STL [R1+0x79c], R11 ;  /* 0x00079c0b01007387 */ /* 0x0005e20000100800 */
[----:B------:R-:W-:Y:S01]  /*5ea00*/  ISETP.LT.AND P5, PT, R60, UR5, !P3 ;  /* 0x000000053c007c0c */ /* 0x000fe2000dfa1270 */
[----:B------:R-:W-:-:S02]  /*5ea10*/  IMAD.WIDE R40, R42, 0x2, R52 ;  /* 0x000000022a287825 */ /* 0x000fc400078e0234 */
[----:B--2---:R-:W2:Y:S02]  /*5ea20*/  LDL.LU R11, [R1+0x184] ;  /* 0x00018400010b7983 */ /* 0x004ea40000300800 */
[----:B0-----:R-:W-:Y:S01]  /*5ea30*/  IMAD.U32 R12, RZ, RZ, UR25 ;  /* 0x00000019ff0c7e24 */ /* 0x001fe2000f8e00ff */
[----:B-1----:R-:W-:Y:S01]  /*5ea40*/  UMOV UR5, UR9 ;  /* 0x0000000900057c82 */ /* 0x002fe20008000000 */
[----:B------:R-:W-:Y:S01]  /*5ea50*/  UMOV UR4, UR8 ;  /* 0x0000000800047c82 */ /* 0x000fe20008000000 */
[----:B------:R-:W0:Y:S01]  /*5ea60*/  LDCU.64 UR8, c[0x0][0x398] ;  /* 0x00007300ff0877ac */ /* 0x000e220008000a00 */
[----:B------:R1:W-:Y:S04]  /*5ea70*/  @P0 STG.E.U16 desc[UR66][R36.64], R38 ;  /* 0x0000002624000986 */ /* 0x0003e8000c101542 */
[----:B------:R-:W-:Y:S01]  /*5ea80*/  STL [R1+0x798], R12 ;  /* 0x0007980c01007387 */ /* 0x000fe20000100800 */
[----:B---3--:R-:W-:-:S03]  /*5ea90*/  PRMT R44, R7, 0x7632, R44 ;  /* 0x00007632072c7816 */ /* 0x008fc6000000002c */
[----:B------:R3:W-:Y:S01]  /*5eaa0*/  @P4 STG.E.U16 desc[UR66][R40.64], R7 ;  /* 0x0000000728004986 */ /* 0x0007e2000c101542 */
[----:B-1----:R-:W-:-:S04]  /*5eab0*/  IMAD.WIDE R38, R42, 0x2, R54 ;  /* 0x000000022a267825 */ /* 0x002fc800078e0236 */
[----:B------:R-:W-:Y:S01]  /*5eac0*/  IMAD.WIDE R36, R42, 0x2, R56 ;  /* 0x000000022a247825 */ /* 0x000fe200078e0238 */
[----:B---3--:R-:W3:Y:S01]  /*5ead0*/  LDL.LU R7, [R1+0x194] ;  /* 0x0001940001077983 */ /* 0x008ee20000300800 */
[----:B0-----:R-:W-:-:S03]  /*5eae0*/  UMOV UR29, UR9 ;  /* 0x00000009001d7c82 */ /* 0x001fc60008000000 */
[----:B------:R0:W-:Y:S04]  /*5eaf0*/  @P6 STG.E.U16 desc[UR66][R38.64], R44 ;  /* 0x0000002c26006986 */ /* 0x0001e8000c101542 */
[----:B------:R1:W-:Y:S01]  /*5eb00*/  @P5 STG.E.U16 desc[UR66][R36.64], R17 ;  /* 0x0000001124005986 */ /* 0x0003e2000c101542 */
[----:B0-----:R-:W-:Y:S02]  /*5eb10*/  PRMT R38, R17, 0x7632, R38 ;  /* 0x0000763211267816 */ /* 0x001fe40000000026 */
[----:B-1----:R-:W-:-:S05]  /*5eb20*/  MOV.SPILL R17, UR29 ;  /* 0x0000001d00117c02 */ /* 0x002fca0009000f00 */
[----:B------:R0:W-:Y:S04]  /*5eb30*/  STL [R1+0x794], R17 ;  /* 0x0007941101007387 */ /* 0x0001e80000100800 */
[----:B0-----:R-:W4:Y:S01]  /*5eb40*/  LDL.LU R17, [R1+0x1a4] ;  /* 0x0001a40001117983 */ /* 0x001f220000300800 */
[----:B------:R-:W-:Y:S02]  /*5eb50*/  ISETP.LT.AND P5, PT, R60, UR11, !P2 ;  /* 0x0000000b3c007c0c */ /* 0x000fe4000d7a1270 */
[----:B------:R-:W-:Y:S01]  /*5eb60*/  ISETP.LT.AND P6, PT, R16, UR10, !P2 ;  /* 0x0000000a10007c0c */ /* 0x000fe2000d7c1270 */
[----:B------:R-:W0:Y:S01]  /*5eb70*/  LDCU.64 UR10, c[0x0][0x398] ;  /* 0x00007300ff0a77ac */ /* 0x000e220008000a00 */
[----:B------:R-:W-:Y:S01]  /*5eb80*/  ISETP.LT.AND P3, PT, R0, UR22, !P3 ;  /* 0x0000001600007c0c */ /* 0x000fe2000df61270 */
[----:B------:R-:W-:Y:S01]  /*5eb90*/  VIADD R43, R3, 0xc ;  /* 0x0000000c032b7836 */ /* 0x000fe20000000000 */
[----:B------:R-:W1:Y:S01]  /*5eba0*/  LDCU.64 UR22, c[0x0][0x398] ;  /* 0x00007300ff1677ac */ /* 0x000e620008000a00 */
[----:B------:R-:W-:-:S03]  /*5ebb0*/  IMAD.WIDE R36, R42, 0x2, R58 ;  /* 0x000000022a247825 */ /* 0x000fc600078e023a */
[----:B------:R-:W-:Y:S01]  /*5ebc0*/  ISETP.GE.AND P0, PT, R43, UR13, PT ;  /* 0x0000000d2b007c0c */ /* 0x000fe2000bf06270 */
[----:B------:R-:W-:Y:S01]  /*5ebd0*/  VIADD R43, R3, 0xd ;  /* 0x0000000d032b7836 */ /* 0x000fe20000000000 */
[----:B------:R-:W-:Y:S01]  /*5ebe0*/  ISETP.LT.AND P4, PT, R61, UR19, !P2 ;  /* 0x000000133d007c0c */ /* 0x000fe2000d781270 */
[----:B------:R-:W-:Y:S01]  /*5ebf0*/  VIADD R42, R42, UR12 ;  /* 0x0000000c2a2a7c36 */ /* 0x000fe20008000000 */
[----:B------:R-:W-:-:S03]  /*5ec00*/  MOV.SPILL R12, UR4 ;  /* 0x00000004000c7c02 */ /* 0x000fc60009000f00 */
[----:B------:R1:W-:Y:S01]  /*5ec10*/  @P3 STG.E.U16 desc[UR66][R36.64], R38 ;  /* 0x0000002624003986 */ /* 0x0003e2000c101542 */
[----:B------:R-:W-:Y:S01]  /*5ec20*/  ISETP.GE.AND P3, PT, R43, UR5, PT ;  /* 0x000000052b007c0c */ /* 0x000fe2000bf66270 */
[----:B0-----:R-:W-:Y:S01]  /*5ec30*/  UMOV UR5, UR11 ;  /* 0x0000000b00057c82 */ /* 0x001fe20008000000 */
[----:B------:R-:W-:Y:S01]  /*5ec40*/  UMOV UR4, UR10 ;  /* 0x0000000a00047c82 */ /* 0x000fe20008000000 */
[----:B------:R-:W0:Y:S01]  /*5ec50*/  LDCU.64 UR10, c[0x0][0x398] ;  /* 0x00007300ff0a77ac */ /* 0x000e220008000a00 */
[C---:B------:R-:W-:Y:S01]  /*5ec60*/  IMAD.WIDE R40, R42.reuse, 0x2, R52 ;  /* 0x000000022a287825 */ /* 0x040fe200078e0234 */
[----:B-1----:R-:W-:Y:S01]  /*5ec70*/  UMOV UR21, UR23 ;  /* 0x0000001700157c82 */ /* 0x002fe20008000000 */
[----:B------:R-:W-:Y:S01]  /*5ec80*/  UMOV UR13, UR8 ;  /* 0x00000008000d7c82 */ /* 0x000fe20008000000 */
[----:B------:R-:W-:Y:S01]  /*5ec90*/  MOV.SPILL R18, UR21 ;  /* 0x0000001500127c02 */ /* 0x000fe20009000f00 */
[----:B------:R-:W-:-:S04]  /*5eca0*/  IMAD.WIDE R38, R42, 0x2, R54 ;  /* 0x000000022a267825 */ /* 0x000fc800078e0236 */
[----:B------:R-:W-:Y:S01]  /*5ecb0*/  STL [R1+0x790], R18 ;  /* 0x0007901201007387 */ /* 0x000fe20000100800 */
[----:B------:R-:W-:Y:S01]  /*5ecc0*/  IMAD.WIDE R36, R42, 0x2, R56 ;  /* 0x000000022a247825 */ /* 0x000fe200078e0238 */
[----:B------:R-:W-:Y:S02]  /*5ecd0*/  UMOV UR14, UR26 ;  /* 0x0000001a000e7c82 */ /* 0x000fe40008000000 */
[----:B------:R-:W-:Y:S01]  /*5ece0*/  ISETP.LT.AND P2, PT, R0, UR14, !P2 ;  /* 0x0000000e00007c0c */ /* 0x000fe2000d741270 */
[----:B--2---:R1:W-:Y:S01]  /*5ecf0*/  @P4 STG.E.U16 desc[UR66][R40.64], R11 ;  /* 0x0000000b28004986 */ /* 0x0043e2000c101542 */
[----:B------:R-:W-:Y:S01]  /*5ed00*/  ISETP.LT.AND P4, PT, R61, UR13, !P1 ;  /* 0x0000000d3d007c0c */ /* 0x000fe2000cf81270 */
[----:B------:R-:W2:Y:S01]  /*5ed10*/  LDCU.64 UR12, c[0x0][0x398] ;  /* 0x00007300ff0c77ac */ /* 0x000ea20008000a00 */
[----:B------:R-:W-:-:S05]  /*5ed20*/  PRMT R44, R11, 0x7632, R44 ;  /* 0x000076320b2c7816 */ /* 0x000fca000000002c */
[----:B------:R0:W-:Y:S04]  /*5ed30*/  @P6 STG.E.U16 desc[UR66][R38.64], R44 ;  /* 0x0000002c26006986 */ /* 0x0001e8000c101542 */
[----:B-1----:R-:W4:Y:S01]  /*5ed40*/  LDL.LU R11, [R1+0x1b4] ;  /* 0x0001b400010b7983 */ /* 0x002f220000300800 */
[----:B--2---:R-:W-:-:S03]  /*5ed50*/  UMOV UR25, UR13 ;  /* 0x0000000d00197c82 */ /* 0x004fc60008000000 */
[----:B---3--:R1:W-:Y:S01]  /*5ed60*/  @P5 STG.E.U16 desc[UR66][R36.64], R7 ;  /* 0x0000000724005986 */ /* 0x0083e2000c101542 */
[----:B0-----:R-:W-:Y:S01]  /*5ed70*/  PRMT R38, R7, 0x7632, R38 ;  /* 0x0000763207267816 */ /* 0x001fe20000000026 */
[----:B-1----:R-:W-:Y:S02]  /*5ed80*/  IMAD.U32 R7, RZ, RZ, UR11 ;  /* 0x0000000bff077e24 */ /* 0x002fe4000f8e00ff */
[----:B------:R-:W-:-:S03]  /*5ed90*/  IMAD.WIDE R36, R42, 0x2, R58 ;  /* 0x000000022a247825 */ /* 0x000fc600078e023a */
[----:B------:R0:W-:Y:S01]  /*5eda0*/  STL [R1+0x78c], R7 ;  /* 0x00078c0701007387 */ /* 0x0001e20000100800 */
[----:B------:R-:W-:Y:S01]  /*5edb0*/  VIADD R42, R42, UR17 ;  /* 0x000000112a2a7c36 */ /* 0x000fe20008000000 */
[----:B------:R-:W-:Y:S02]  /*5edc0*/  MOV.SPILL R18, UR25 ;  /* 0x0000001900127c02 */ /* 0x000fe40009000f00 */
[----:B0-----:R-:W2:Y:S01]  /*5edd0*/  LDL.LU R7, [R1+0x188] ;  /* 0x0001880001077983 */ /* 0x001ea20000300800 */
[----:B------:R-:W-:-:S03]  /*5ede0*/  IMAD.WIDE R40, R42, 0x2, R52 ;  /* 0x000000022a287825 */ /* 0x000fc600078e0234 */
[----:B------:R-:W-:Y:S04]  /*5edf0*/  @P2 STG.E.U16 desc[UR66][R36.64], R38 ;  /* 0x0000002624002986 */ /* 0x000fe8000c101542 */
[----:B------:R-:W-:Y:S01]  /*5ee00*/  STL [R1+0x788], R18 ;  /* 0x0007881201007387 */ /* 0x000fe20000100800 */
[----:B----4-:R-:W-:-:S03]  /*5ee10*/  PRMT R44, R17, 0x7632, R44 ;  /* 0x00007632112c7816 */ /* 0x010fc6000000002c */
[----:B------:R0:W-:Y:S04]  /*5ee20*/  @P4 STG.E.U16 desc[UR66][R40.64], R17 ;  /* 0x0000001128004986 */ /* 0x0001e8000c101542 */
[----:B0-----:R-:W3:Y:S01]  /*5ee30*/  LDL.LU R17, [R1+0x198] ;  /* 0x0001980001117983 */ /* 0x001ee20000300800 */
[----:B------:R-:W-:Y:S01]  /*5ee40*/  VIADD R43, R3, 0xe ;  /* 0x0000000e032b7836 */ /* 0x000fe20000000000 */
[----:B------:R-:W-:Y:S01]  /*5ee50*/  MOV.SPILL R19, UR4 ;  /* 0x0000000400137c02 */ /* 0x000fe20009000f00 */
[----:B------:R-:W-:Y:S01]  /*5ee60*/  UMOV UR9, UR10 ;  /* 0x0000000a00097c82 */ /* 0x000fe20008000000 */
[----:B------:R-:W-:Y:S01]  /*5ee70*/  UMOV UR10, UR12 ;  /* 0x0000000c000a7c82 */ /* 0x000fe20008000000 */
[----:B------:R-:W0:Y:S01]  /*5ee80*/  LDCU.64 UR12, c[0x0][0x398] ;  /* 0x00007300ff0c77ac */ /* 0x000e220008000a00 */
[----:B------:R-:W-:Y:S01]  /*5ee90*/  ISETP.GE.AND P2, PT, R43, UR5, PT ;  /* 0x000000052b007c0c */ /* 0x000fe2000bf46270 */
[----:B------:R-:W1:Y:S01]  /*5eea0*/  LDCU.64 UR4, c[0x0][0x398] ;  /* 0x00007300ff0477ac */ /* 0x000e620008000a00 */
[----:B------:R-:W-:-:S02]  /*5eeb0*/  ISETP.LT.AND P5, PT, R60, UR16, !P1 ;  /* 0x000000103c007c0c */ /* 0x000fc4000cfa1270 */
[----:B------:R-:W-:Y:S01]  /*5eec0*/  ISETP.LT.AND P6, PT, R16, UR15, !P1 ;  /* 0x0000000f10007c0c */ /* 0x000fe2000cfc1270 */
[----:B------:R-:W-:Y:S01]  /*5eed0*/  UMOV UR6, UR24 ;  /* 0x0000001800067c82 */ /* 0x000fe20008000000 */
[----:B------:R-:W-:Y:S01]  /*5eee0*/  IMAD.WIDE R38, R42, 0x2, R54 ;  /* 0x000000022a267825 */ /* 0x000fe200078e0236 */
[----:B------:R-:W-:Y:S01]  /*5eef0*/  ISETP.LT.AND P1, PT, R0, UR6, !P1 ;  /* 0x0000000600007c0c */ /* 0x000fe2000cf21270 */
[----:B------:R-:W-:Y:S02]  /*5ef00*/  UMOV UR8, UR22 ;  /* 0x0000001600087c82 */ /* 0x000fe40008000000 */
[----:B------:R-:W-:Y:S01]  /*5ef10*/  IMAD.WIDE R36, R42, 0x2, R56 ;  /* 0x000000022a247825 */ /* 0x000fe200078e0238 */
[----:B------:R-:W-:Y:S01]  /*5ef20*/  ISETP.LT.AND P4, PT, R61, UR9, !P0 ;  /* 0x000000093d007c0c */ /* 0x000fe2000c781270 */
[----:B------:R-:W4:Y:S01]  /*5ef30*/  LDCU.64 UR14, c[0x0][0x398] ;  /* 0x00007300ff0e77ac */ /* 0x000f220008000a00 */
[----:B0-----:R-:W-:Y:S01]  /*5ef40*/  UMOV UR23, UR13 ;  /* 0x0000000d00177c82 */ /* 0x001fe20008000000 */
[----:B------:R-:W-:Y:S01]  /*5ef50*/  VIADD R43, R3, 0xf ;  /* 0x0000000f032b7836 */ /* 0x000fe20000000000 */
[----:B------:R-:W0:Y:S01]  /*5ef60*/  LDCU.64 UR16, c[0x0][0x398] ;  /* 0x00007300ff1077ac */ /* 0x000e220008000a00 */
[----:B-1----:R-:W-:Y:S01]  /*5ef70*/  UMOV UR6, UR5 ;  /* 0x0000000500067c82 */ /* 0x002fe20008000000 */
[----:B------:R-:W-:Y:S01]  /*5ef80*/  UMOV UR5, UR12 ;  /* 0x0000000c00057c82 */ /* 0x000fe20008000000 */
[----:B------:R-:W1:Y:S01]  /*5ef90*/  LDCU.64 UR12, c[0x0][0x398] ;  /* 0x00007300ff0c77ac */ /* 0x000e620008000a00 */
[----:B------:R0:W-:Y:S01]  /*5efa0*/  @P6 STG.E.U16 desc[UR66][R38.64], R44 ;  /* 0x0000002c26006986 */ /* 0x0001e2000c101542 */
[----:B------:R-:W-:-:S02]  /*5efb0*/  ISETP.LT.AND P6, PT, R16, UR18, !P0 ;  /* 0x0000001210007c0c */ /* 0x000fc4000c7c1270 */
[----:B------:R-:W-:Y:S01]  /*5efc0*/  MOV.SPILL R18, UR4 ;  /* 0x0000000400127c02 */ /* 0x000fe20009000f00 */
[----:B------:R-:W0:Y:S01]  /*5efd0*/  LDCU.64 UR18, c[0x0][0x398] ;  /* 0x00007300ff1277ac */ /* 0x000e220008000a00 */
[----:B-1----:R-:W-:Y:S02]  /*5efe0*/  UMOV UR29, UR13 ;  /* 0x0000000d001d7c82 */ /* 0x002fe40008000000 */
[----:B------:R-:W-:Y:S01]  /*5eff0*/  MOV.SPILL R22, UR29 ;  /* 0x0000001d00167c02 */ /* 0x000fe20009000f00 */
[----:B------:R1:W-:Y:S01]  /*5f000*/  @P5 STG.E.U16 desc[UR66][R36.64], R11 ;  /* 0x0000000b24005986 */ /* 0x0003e2000c101542 */
[----:B0-----:R-:W-:Y:S02]  /*5f010*/  PRMT R38, R11, 0x7632, R38 ;  /* 0x000076320b267816 */ /* 0x001fe40000000026 */
[----:B-1----:R-:W-:Y:S01]  /*5f020*/  MOV.SPILL R11, UR23 ;  /* 0x00000017000b7c02 */ /* 0x002fe20009000f00 */
[----:B------:R-:W-:-:S04]  /*5f030*/  IMAD.WIDE R36, R42, 0x2, R58 ;  /* 0x000000022a247825 */ /* 0x000fc800078e023a */
[----:B------:R-:W-:Y:S01]  /*5f040*/  VIADD R42, R42, UR32 ;  /* 0x000000202a2a7c36 */ /* 0x000fe20008000000 */
[----:B------:R0:W-:Y:S03]  /*5f050*/  STL [R1+0x784], R11 ;  /* 0x0007840b01007387 */ /* 0x0001e60000100800 */
[----:B------:R-:W-:Y:S01]  /*5f060*/  IMAD.WIDE R40, R42, 0x2, R52 ;  /* 0x000000022a287825 */ /* 0x000fe200078e0234 */
[----:B------:R-:W-:Y:S01]  /*5f070*/  ISETP.LT.AND P5, PT, R60, UR31, !P0 ;  /* 0x0000001f3c007c0c */ /* 0x000fe2000c7a1270 */
[----:B------:R1:W-:Y:S01]  /*5f080*/  @P1 STG.E.U16 desc[UR66][R36.64], R38 ;  /* 0x0000002624001986 */ /* 0x0003e2000c101542 */
[----:B--2---:R-:W-:-:S03]  /*5f090*/  PRMT R44, R7, 0x7632, R44 ;  /* 0x00007632072c7816 */ /* 0x004fc6000000002c */
[----:B0-----:R-:W2:Y:S01]  /*5f0a0*/  LDL.LU R11, [R1+0x1a8] ;  /* 0x0001a800010b7983 */ /* 0x001ea20000300800 */
[----:B------:R-:W-:Y:S01]  /*5f0b0*/  UMOV UR9, UR12 ;  /* 0x0000000c00097c82 */ /* 0x000fe20008000000 */
[----:B-1----:R-:W-:Y:S01]  /*5f0c0*/  IMAD.WIDE R38, R42, 0x2, R54 ;  /* 0x000000022a267825 */ /* 0x002fe200078e0236 */
[----:B------:R-:W0:Y:S01]  /*5f0d0*/  LDCU.64 UR12, c[0x0][0x398] ;  /* 0x00007300ff0c77ac */ /* 0x000e220008000a00 */
[----:B------:R-:W-:Y:S01]  /*5f0e0*/  STL [R1+0x780], R22 ;  /* 0x0007801601007387 */ /* 0x000fe20000100800 */
[----:B----4-:R-:W-:-:S03]  /*5f0f0*/  UMOV UR23, UR15 ;  /* 0x0000000f00177c82 */ /* 0x010fc60008000000 */
[----:B------:R1:W-:Y:S01]  /*5f100*/  @P4 STG.E.U16 desc[UR66][R40.64], R7 ;  /* 0x0000000728004986 */ /* 0x0003e2000c101542 */
[----:B------:R-:W-:Y:S01]  /*5f110*/  IMAD.WIDE R36, R42, 0x2, R56 ;  /* 0x000000022a247825 */ /* 0x000fe200078e0238 */
[----:B------:R-:W4:Y:S02]  /*5f120*/  LDCU.64 UR30, c[0x0][0x398] ;  /* 0x00007300ff1e77ac */ /* 0x000f240008000a00 */
[----:B-1----:R-:W4:Y:S04]  /*5f130*/  LDL.LU R7, [R1+0x1b8] ;  /* 0x0001b80001077983 */ /* 0x002f280000300800 */
[----:B------:R1:W-:Y:S04]  /*5f140*/  @P6 STG.E.U16 desc[UR66][R38.64], R44 ;  /* 0x0000002c26006986 */ /* 0x0003e8000c101542 */
[----:B---3--:R3:W-:Y:S01]  /*5f150*/  @P5 STG.E.U16 desc[UR66][R36.64], R17 ;  /* 0x0000001124005986 */ /* 0x0087e2000c101542 */
[----:B-1----:R-:W-:-:S03]  /*5f160*/  PRMT R38, R17, 0x7632, R38 ;  /* 0x0000763211267816 */ /* 0x002fc60000000026 */
[----:B---3--:R-:W3:Y:S01]  /*5f170*/  LDL.LU R17, [R1+0x18c] ;  /* 0x00018c0001117983 */ /* 0x008ee20000300800 */
[----:B------:R-:W-:Y:S01]  /*5f180*/  ISETP.GE.AND P1, PT, R43, UR6, PT ;  /* 0x000000062b007c0c */ /* 0x000fe2000bf26270 */
[----:B0-----:R-:W-:Y:S01]  /*5f190*/  UMOV UR6, UR13 ;  /* 0x0000000d00067c82 */ /* 0x001fe20008000000 */
[----:B------:R-:W-:Y:S01]  /*5f1a0*/  UMOV UR4, UR12 ;  /* 0x0000000c00047c82 */ /* 0x000fe20008000000 */
[----:B------:R-:W0:Y:S02]  /*5f1b0*/  LDCU.64 UR12, c[0x0][0x398] ;  /* 0x00007300ff0c77ac */ /* 0x000e240008000a00 */
[----:B0-----:R-:W-:Y:S02]  /*5f1c0*/  UMOV UR27, UR13 ;  /* 0x0000000d001b7c82 */ /* 0x001fe40008000000 */
[----:B------:R-:W-:-:S05]  /*5f1d0*/  MOV.SPILL R22, UR27 ;  /* 0x0000001b00167c02 */ /* 0x000fca0009000f00 */
[----:B------:R0:W-:Y:S04]  /*5f1e0*/  STL [R1+0x77c], R22 ;  /* 0x00077c1601007387 */ /* 0x0001e80000100800 */
[----:B0-----:R-:W3:Y:S01]  /*5f1f0*/  LDL.LU R22, [R1+0x19c] ;  /* 0x00019c0001167983 */ /* 0x001ee20000300800 */
[----:B------:R-:W-:Y:S02]  /*5f200*/  ISETP.LT.AND P0, PT, R0, UR8, !P0 ;  /* 0x0000000800007c0c */ /* 0x000fe4000c701270 */
[----:B------:R-:W-:Y:S02]  /*5f210*/  ISETP.LT.AND P4, PT, R61, UR5, !P3 ;  /* 0x000000053d007c0c */ /* 0x000fe4000df81270 */
[----:B------:R-:W-:Y:S01]  /*5f220*/  ISETP.LT.AND P5, PT, R16, UR33, !P3 ;  /* 0x0000002110007c0c */ /* 0x000fe2000dfa1270 */
[----:B------:R-:W-:Y:S01]  /*5f230*/  IMAD.WIDE R36, R42, 0x2, R58 ;  /* 0x000000022a247825 */ /* 0x000fe200078e023a */
[----:B------:R-:W-:Y:S01]  /*5f240*/  ISETP.LT.AND P6, PT, R60, UR34, !P3 ;  /* 0x000000223c007c0c */ /* 0x000fe2000dfc1270 */
[----:B------:R-:W-:Y:S01]  /*5f250*/  UMOV UR8, UR12 ;  /* 0x0000000c00087c82 */ /* 0x000fe20008000000 */
[----:B------:R-:W3:Y:S01]  /*5f260*/  LDL.LU R23, [R1+0x1ac] ;  /* 0x0001ac0001177983 */ /* 0x000ee20000300800 */
[----:B------:R-:W-:Y:S01]  /*5f270*/  VIADD R42, R42, UR35 ;  /* 0x000000232a2a7c36 */ /* 0x000fe20008000000 */
[----:B------:R-:W-:Y:S01]  /*5f280*/  ISETP.LT.AND P3, PT, R0, UR10, !P3 ;  /* 0x0000000a00007c0c */ /* 0x000fe2000df61270 */
[----:B------:R-:W0:Y:S02]  /*5f290*/  LDCU.64 UR12, c[0x0][0x398] ;  /* 0x00007300ff0c77ac */ /* 0x000e240008000a00 */
[----:B------:R1:W-:Y:S01]  /*5f2a0*/  @P0 STG.E.U16 desc[UR66][R36.64], R38 ;  /* 0x0000002624000986 */ /* 0x0003e2000c101542 */
[C---:B------:R-:W-:Y:S01]  /*5f2b0*/  IMAD.WIDE R40, R42.reuse, 0x2, R52 ;  /* 0x000000022a287825 */ /* 0x040fe200078e0234 */
[----:B------:R-:W-:Y:S01]  /*5f2c0*/  MOV.SPILL R51, UR4 ;  /* 0x0000000400337c02 */ /* 0x000fe20009000f00 */
[----:B------:R-:W0:Y:S01]  /*5f2d0*/  LDCU.64 UR10, c[0x0][0x398] ;  /* 0x00007300ff0a77ac */ /* 0x000e220008000a00 */
[----:B--2---:R-:W-:Y:S01]  /*5f2e0*/  PRMT R44, R11, 0x7632, R44 ;  /* 0x000076320b2c7816 */ /* 0x004fe2000000002c */
[C---:B-1----:R-:W-:Y:S01]  /*5f2f0*/  IMAD.WIDE R38, R42.reuse, 0x2, R54 ;  /* 0x000000022a267825 */ /* 0x042fe200078e0236 */
[----:B------:R-:W-:Y:S01]  /*5f300*/  @P4 STG.E.U16 desc[UR66][R40.64], R11 ;  /* 0x0000000b28004986 */ /* 0x000fe2000c101542 */
[----:B------:R-:W1:Y:S02]  /*5f310*/  LDCU.64 UR32, c[0x0][0x398] ;  /* 0x00007300ff2077ac */ /* 0x000e640008000a00 */
[C---:B------:R-:W-:Y:S01]  /*5f320*/  IMAD.WIDE R36, R42.reuse, 0x2, R56 ;  /* 0x000000022a247825 */ /* 0x040fe200078e0238 */
[----:B------:R2:W-:Y:S01]  /*5f330*/  @P5 STG.E.U16 desc[UR66][R38.64], R44 ;  /* 0x0000002c26005986 */ /* 0x0005e2000c101542 */
[----:B------:R-:W-:Y:S01]  /*5f340*/  ISETP.LT.AND P4, PT, R61, UR8, !P2 ;  /* 0x000000083d007c0c */ /* 0x000fe2000d781270 */
[----:B------:R-:W-:Y:S01]  /*5f350*/  UMOV UR28, UR18 ;  /* 0x00000012001c7c82 */ /* 0x000fe20008000000 */
[----:B------:R-:W-:Y:S01]  /*5f360*/  VIADD R43, R3, 0x10 ;  /* 0x00000010032b7836 */ /* 0x000fe20000000000 */
[----:B------:R-:W0:Y:S01]  /*5f370*/  LDCU.64 UR34, c[0x0][0x398] ;  /* 0x00007300ff2277ac */ /* 0x000e220008000a00 */
[----:B----4-:R4:W-:Y:S01]  /*5f380*/  @P6 STG.E.U16 desc[UR66][R36.64], R7 ;  /* 0x0000000724006986 */ /* 0x0109e2000c101542 */
[----:B--2---:R-:W-:Y:S01]  /*5f390*/  PRMT R38, R7, 0x7632, R38 ;  /* 0x0000763207267816 */ /* 0x004fe20000000026 */
[----:B----4-:R-:W-:-:S04]  /*5f3a0*/  IMAD.WIDE R36, R42, 0x2, R58 ;  /* 0x000000022a247825 */ /* 0x010fc800078e023a */
[----:B------:R-:W-:Y:S01]  /*5f3b0*/  VIADD R42, R42, UR37 ;  /* 0x000000252a2a7c36 */ /* 0x000fe20008000000 */
[----:B------:R2:W-:Y:S01]  /*5f3c0*/  @P3 STG.E.U16 desc[UR66][R36.64], R38 ;  /* 0x0000002624003986 */ /* 0x0005e2000c101542 */
[----:B---3--:R-:W-:Y:S02]  /*5f3d0*/  PRMT R41, R17, 0x7632, R41 ;  /* 0x0000763211297816 */ /* 0x008fe40000000029 */
[----:B--2---:R-:W-:-:S05]  /*5f3e0*/  IMAD.WIDE R38, R42, 0x2, R52 ;  /* 0x000000022a267825 */ /* 0x004fca00078e0234 */
[----:B------:R2:W-:Y:S04]  /*5f3f0*/  @P4 STG.E.U16 desc[UR66][R38.64], R17 ;  /* 0x0000001126004986 */ /* 0x0005e8000c101542 */
[----:B--2---:R-:W2:Y:S01]  /*5f400*/  LDL.LU R17, [R1+0x1bc] ;  /* 0x0001bc0001117983 */ /* 0x004ea20000300800 */
[----:B0-----:R-:W-:Y:S01]  /*5f410*/  UMOV UR5, UR13 ;  /* 0x0000000d00057c82 */ /* 0x001fe20008000000 */
[----:B------:R-:W-:Y:S01]  /*5f420*/  UMOV UR4, UR12 ;  /* 0x0000000c00047c82 */ /* 0x000fe20008000000 */
[----:B------:R-:W0:Y:S01]  /*5f430*/  LDCU.64 UR12, c[0x0][0x398] ;  /* 0x00007300ff0c77ac */ /* 0x000e220008000a00 */
[----:B------:R-:W-:Y:S02]  /*5f440*/  ISETP.LT.AND P6, PT, R16, UR36, !P2 ;  /* 0x0000002410007c0c */ /* 0x000fe4000d7c1270 */
[----:B------:R-:W-:Y:S01]  /*5f450*/  ISETP.LT.AND P5, PT, R60, UR38, !P2 ;  /* 0x000000263c007c0c */ /* 0x000fe2000d7a1270 */
[----:B------:R-:W-:-:S04]  /*5f460*/  IMAD.WIDE R36, R42, 0x2, R54 ;  /* 0x000000022a247825 */ /* 0x000fc800078e0236 */
[----:B0-----:R-:W-:Y:S01]  /*5f470*/  IMAD.U32 R11, RZ, RZ, UR13 ;  /* 0x0000000dff0b7e24 */ /* 0x001fe2000f8e00ff */
[----:B------:R-:W-:Y:S01]  /*5f480*/  UMOV UR8, UR12 ;  /* 0x0000000c00087c82 */ /* 0x000fe20008000000 */
[----:B------:R-:W0:Y:S01]  /*5f490*/  LDCU.64 UR12, c[0x0][0x398] ;  /* 0x00007300ff0c77ac */ /* 0x000e220008000a00 */
[----:B------:R-:W-:Y:S02]  /*5f4a0*/  MOV.SPILL R50, UR4 ;  /* 0x0000000400327c02 */ /* 0x000fe40009000f00 */
[----:B------:R-:W-:Y:S01]  /*5f4b0*/  ISETP.LT.AND P2, PT, R0, UR9, !P2 ;  /* 0x0000000900007c0c */ /* 0x000fe2000d741270 */
[----:B------:R-:W-:Y:S02]  /*5f4c0*/  VIADD R40, R3, 0x11 ;  /* 0x0000001103287836 */ /* 0x000fe40000000000 */
[----:B------:R-:W-:Y:S01]  /*5f4d0*/  IMAD.WIDE R38, R42, 0x2, R56 ;  /* 0x000000022a267825 */ /* 0x000fe200078e0238 */
[----:B------:R-:W-:Y:S01]  /*5f4e0*/  ISETP.LT.AND P4, PT, R61, UR10, !P1 ;  /* 0x0000000a3d007c0c */ /* 0x000fe2000cf81270 */
[----:B------:R3:W-:Y:S01]  /*5f4f0*/  @P6 STG.E.U16 desc[UR66][R36.64], R41 ;  /* 0x0000002924006986 */ /* 0x0007e2000c101542 */
[----:B------:R-:W-:Y:S01]  /*5f500*/  ISETP.GE.AND P0, PT, R43, UR6, PT ;  /* 0x000000062b007c0c */ /* 0x000fe2000bf06270 */
[----:B------:R-:W-:Y:S01]  /*5f510*/  IMAD.U32 R7, RZ, RZ, UR11 ;  /* 0x0000000bff077e24 */ /* 0x000fe2000f8e00ff */
[----:B------:R-:W4:Y:S01]  /*5f520*/  LDCU.64 UR38, c[0x0][0x398] ;  /* 0x00007300ff2677ac */ /* 0x000f220008000a00 */
[----:B------:R-:W1:Y:S01]  /*5f530*/  LDCU.64 UR36, c[0x0][0x398] ;  /* 0x00007300ff2477ac */ /* 0x000e620008000a00 */
[----:B0-----:R-:W-:Y:S01]  /*5f540*/  UMOV UR9, UR13 ;  /* 0x0000000d00097c82 */ /* 0x001fe20008000000 */
[----:B------:R-:W-:Y:S01]  /*5f550*/  UMOV UR4, UR12 ;  /* 0x0000000c00047c82 */ /* 0x000fe20008000000 */
[----:B------:R-:W0:Y:S01]  /*5f560*/  LDCU.64 UR12, c[0x0][0x398] ;  /* 0x00007300ff0c77ac */ /* 0x000e220008000a00 */
[----:B------:R-:W-:Y:S01]  /*5f570*/  ISETP.GE.AND P3, PT, R40, UR5, PT ;  /* 0x0000000528007c0c */ /* 0x000fe2000bf66270 */
[----:B------:R0:W-:Y:S01]  /*5f580*/  @P5 STG.E.U16 desc[UR66][R38.64], R22 ;  /* 0x0000001626005986 */ /* 0x0001e2000c101542 */
[----:B------:R-:W-:Y:S01]  /*5f590*/  PRMT R40, R22, 0x7632, R40 ;  /* 0x0000763216287816 */ /* 0x000fe20000000028 */
[----:B------:R-:W1:Y:S01]  /*5f5a0*/  LDCU UR6, c[0x0][0x398] ;  /* 0x00007300ff0677ac */ /* 0x000e620008000800 */
[----:B------:R-:W1:Y:S01]  /*5f5b0*/  LDCU UR10, c[0x0][0x3b8] ;  /* 0x00007700ff0a77ac */ /* 0x000e620008000800 */
[----:B0-----:R-:W-:-:S02]  /*5f5c0*/  UMOV UR21, UR13 ;  /* 0x0000000d00157c82 */ /* 0x001fc40008000000 */
[----:B---3--:R-:W-:-:S05]  /*5f5d0*/  MOV.SPILL R36, UR21 ;  /* 0x0000001500247c02 */ /* 0x008fca0009000f00 */
[----:B------:R0:W-:Y:S04]  /*5f5e0*/  STL [R1+0x778], R36 ;  /* 0x0007782401007387 */ /* 0x0001e80000100800 */
[----:B------:R-:W3:Y:S01]  /*5f5f0*/  LDL.LU R22, [R1+0x1c0] ;  /* 0x0001c00001167983 */ /* 0x000ee20000300800 */
[----:B------:R-:W-:Y:S01]  /*5f600*/  UMOV UR5, UR12 ;  /* 0x0000000c00057c82 */ /* 0x000fe20008000000 */
[----:B------:R-:W-:Y:S01]  /*5f610*/  UMOV UR12, UR14 ;  /* 0x0000000e000c7c82 */ /* 0x000fe20008000000 */
[----:B------:R-:W1:Y:S01]  /*5f620*/  LDCU.64 UR14, c[0x0][0x398] ;  /* 0x00007300ff0e77ac */ /* 0x000e620008000a00 */
[----:B------:R-:W-:Y:S01]  /*5f630*/  ISETP.LT.AND P6, PT, R16, UR41, !P1 ;  /* 0x0000002910007c0c */ /* 0x000fe2000cfc1270 */
[C---:B0-----:R-:W-:Y:S01]  /*5f640*/  IMAD.WIDE R36, R42.reuse, 0x2, R58 ;  /* 0x000000022a247825 */ /* 0x041fe200078e023a */
[----:B------:R-:W-:Y:S01]  /*5f650*/  PRMT R41, R23, 0x7632, R41 ;  /* 0x0000763217297816 */ /* 0x000fe20000000029 */
[----:B------:R-:W0:Y:S02]  /*5f660*/  LDCU.64 UR40, c[0x0][0x398] ;  /* 0x00007300ff2877ac */ /* 0x000e240008000a00 */
[----:B------:R-:W-:Y:S01]  /*5f670*/  VIADD R42, R42, UR50 ;  /* 0x000000322a2a7c36 */ /* 0x000fe20008000000 */
[----:B------:R1:W-:Y:S01]  /*5f680*/  @P2 STG.E.U16 desc[UR66][R36.64], R40 ;  /* 0x0000002824002986 */ /* 0x0003e2000c101542 */
[----:B------:R-:W-:Y:S01]  /*5f690*/  ISETP.LT.AND P2, PT, R60, UR45, !P1 ;  /* 0x0000002d3c007c0c */ /* 0x000fe2000cf41270 */
[----:B------:R-:W0:Y:S01]  /*5f6a0*/  LDCU.64 UR44, c[0x0][0x398] ;  /* 0x00007300ff2c77ac */ /* 0x000e220008000a00 */
[----:B------:R-:W-:Y:S01]  /*5f6b0*/  IMAD.WIDE R38, R42, 0x2, R52 ;  /* 0x000000022a267825 */ /* 0x000fe200078e0234 */
[----:B------:R-:W-:-:S04]  /*5f6c0*/  MOV.SPILL R43, UR23 ;  /* 0x00000017002b7c02 */ /* 0x000fc80009000f00 */
[----:B------:R0:W-:Y:S01]  /*5f6d0*/  @P4 STG.E.U16 desc[UR66][R38.64], R23 ;  /* 0x0000001726004986 */ /* 0x0001e2000c101542 */
[----:B-1----:R-:W-:Y:S01]  /*5f6e0*/  IMAD.WIDE R36, R42, 0x2, R54 ;  /* 0x000000022a247825 */ /* 0x002fe200078e0236 */
[----:B------:R-:W-:-:S04]  /*5f6f0*/  UMOV UR25, UR15 ;  /* 0x0000000f00197c82 */ /* 0x000fc80008000000 */
[----:B------:R1:W-:Y:S01]  /*5f700*/  @P6 STG.E.U16 desc[UR66][R36.64], R41 ;  /* 0x0000002924006986 */ /* 0x0003e2000c101542 */
[----:B0-----:R-:W-:-:S03]  /*5f710*/  MOV.SPILL R23, UR25 ;  /* 0x0000001900177c02 */ /* 0x001fc60009000f00 */
[----:B------:R-:W-:Y:S01]  /*5f720*/  STL [R1+0x774], R43 ;  /* 0x0007742b01007387 */ /* 0x000fe20000100800 */
[----:B-1----:R-:W-:-:S03]  /*5f730*/  IMAD.WIDE R36, R42, 0x2, R56 ;  /* 0x000000022a247825 */ /* 0x002fc600078e0238 */
[----:B------:R-:W-:Y:S01]  /*5f740*/  STL [R1+0x770], R23 ;  /* 0x0007701701007387 */ /* 0x000fe20000100800 */
[----:B------:R-:W-:Y:S01]  /*5f750*/  UMOV UR11, UR14 ;  /* 0x0000000e000b7c82 */ /* 0x000fe20008000000 */
[----:B------:R-:W0:Y:S01]  /*5f760*/  LDCU.64 UR14, c[0x0][0x398] ;  /* 0x00007300ff0e77ac */ /* 0x000e220008000a00 */
[----:B------:R-:W-:Y:S02]  /*5f770*/  ISETP.LT.AND P1, PT, R0, UR8, !P1 ;  /* 0x0000000800007c0c */ /* 0x000fe4000cf21270 */
[----:B--2---:R-:W-:Y:S01]  /*5f780*/  PRMT R44, R17, 0x7632, R44 ;  /* 0x00007632112c7816 */ /* 0x004fe2000000002c */
[----:B------:R1:W-:Y:S04]  /*5f790*/  @P2 STG.E.U16 desc[UR66][R36.64], R17 ;  /* 0x0000001124002986 */ /* 0x0003e8000c101542 */
[----:B-1----:R-:W2:Y:S01]  /*5f7a0*/  LDL.LU R17, [R1+0x1d0] ;  /* 0x0001d00001117983 */ /* 0x002ea20000300800 */
[----:B0-----:R-:W-:Y:S01]  /*5f7b0*/  UMOV UR8, UR15 ;  /* 0x0000000f00087c82 */ /* 0x001fe20008000000 */
[----:B------:R-:W-:Y:S01]  /*5f7c0*/  UMOV UR73, UR14 ;  /* 0x0000000e00497c82 */ /* 0x000fe20008000000 */
[----:B------:R-:W0:Y:S01]  /*5f7d0*/  LDCU.64 UR14, c[0x0][0x398] ;  /* 0x00007300ff0e77ac */ /* 0x000e220008000a00 */
[----:B------:R-:W-:Y:S01]  /*5f7e0*/  ISETP.LT.AND P4, PT, R61, UR5, !P0 ;  /* 0x000000053d007c0c */ /* 0x000fe2000c781270 */
[----:B------:R-:W-:-:S05]  /*5f7f0*/  VIADD R40, R3, 0x12 ;  /* 0x0000001203287836 */ /* 0x000fca0000000000 */
[----:B------:R-:W-:Y:S01]  /*5f800*/  ISETP.GE.AND P5, PT, R40, UR9, PT ;  /* 0x0000000928007c0c */ /* 0x000fe2000bfa6270 */
[----:B0-----:R-:W-:Y:S01]  /*5f810*/  UMOV UR5, UR14 ;  /* 0x0000000e00057c82 */ /* 0x001fe20008000000 */
[----:B------:R-:W-:Y:S01]  /*5f820*/  UMOV UR27, UR15 ;  /* 0x0000000f001b7c82 */ /* 0x000fe20008000000 */
[----:B------:R-:W0:Y:S01]  /*5f830*/  LDCU.64 UR14, c[0x0][0x398] ;  /* 0x00007300ff0e77ac */ /* 0x000e220008000a00 */
[C---:B------:R-:W-:Y:S01]  /*5f840*/  VIADD R40, R42.reuse, UR46 ;  /* 0x0000002e2a287c36 */ /* 0x040fe20008000000 */
[----:B------:R-:W-:Y:S01]  /*5f850*/  MOV.SPILL R23, UR27 ;  /* 0x0000001b00177c02 */ /* 0x000fe20009000f00 */
[----:B------:R-:W-:-:S04]  /*5f860*/  IMAD.WIDE R42, R42, 0x2, R58 ;  /* 0x000000022a2a7825 */ /* 0x000fc800078e023a */
[----:B------:R-:W-:Y:S01]  /*5f870*/  IMAD.WIDE R38, R40, 0x2, R52 ;  /* 0x0000000228267825 */ /* 0x000fe200078e0234 */
[----:B------:R1:W-:Y:S04]  /*5f880*/  STL [R1+0x1bc], R23 ;  /* 0x0001bc1701007387 */ /* 0x0003e80000100800 */
[----:B------:R-:W-:Y:S01]  /*5f890*/  @P1 STG.E.U16 desc[UR66][R42.64], R44 ;  /* 0x0000002c2a001986 */ /* 0x000fe2000c101542 */
[----:B0-----:R-:W-:-:S03]  /*5f8a0*/  UMOV UR21, UR15 ;  /* 0x0000000f00157c82 */ /* 0x001fc60008000000 */
[----:B-1----:R-:W4:Y:S01]  /*5f8b0*/  LDL.LU R23, [R1+0x1e0] ;  /* 0x0001e00001177983 */ /* 0x002f220000300800 */
[----:B---3--:R-:W-:-:S03]  /*5f8c0*/  PRMT R41, R22, 0x7632, R41 ;  /* 0x0000763216297816 */ /* 0x008fc60000000029 */
[----:B------:R0:W-:Y:S02]  /*5f8d0*/  @P4 STG.E.U16 desc[UR66][R38.64], R22 ;  /* 0x0000001626004986 */ /* 0x0001e4000c101542 */
[----:B0-----:R-:W-:-:S05]  /*5f8e0*/  MOV.SPILL R22, UR21 ;  /* 0x0000001500167c02 */ /* 0x001fca0009000f00 */
[----:B------:R0:W-:Y:S04]  /*5f8f0*/  STL [R1+0x1b8], R22 ;  /* 0x0001b81601007387 */ /* 0x0001e80000100800 */
[----:B0-----:R-:W3:Y:S01]  /*5f900*/  LDL.LU R22, [R1+0x1f0] ;  /* 0x0001f00001167983 */ /* 0x001ee20000300800 */
[----:B------:R-:W-:Y:S01]  /*5f910*/  UMOV UR9, UR14 ;  /* 0x0000000e00097c82 */ /* 0x000fe20008000000 */
[----:B------:R-:W0:Y:S01]  /*5f920*/  LDCU.64 UR14, c[0x0][0x398] ;  /* 0x00007300ff0e77ac */ /* 0x000e220008000a00 */
[----:B------:R-:W-:Y:S02]  /*5f930*/  ISETP.LT.AND P6, PT, R16, UR42, !P0 ;  /* 0x0000002a10007c0c */ /* 0x000fe4000c7c1270 */
[----:B------:R-:W-:Y:S01]  /*5f940*/  ISETP.LT.AND P4, PT, R60, UR51, !P0 ;  /* 0x000000333c007c0c */ /* 0x000fe2000c781270 */
[----:B------:R-:W-:Y:S01]  /*5f950*/  IMAD.WIDE R36, R40, 0x2, R54 ;  /* 0x0000000228247825 */ /* 0x000fe200078e0236 */
[----:B------:R-:W-:Y:S01]  /*5f960*/  ISETP.LT.AND P0, PT, R0, UR12, !P0 ;  /* 0x0000000c00007c0c */ /* 0x000fe2000c701270 */
[----:B------:R-:W1:Y:S02]  /*5f970*/  LDCU.64 UR42, c[0x0][0x398] ;  /* 0x00007300ff2a77ac */ /* 0x000e640008000a00 */
[----:B------:R-:W-:Y:S01]  /*5f980*/  IMAD.WIDE R38, R40, 0x2, R56 ;  /* 0x0000000228267825 */ /* 0x000fe200078e0238 */
[----:B------:R-:W-:Y:S01]  /*5f990*/  ISETP.LT.AND P2, PT, R61, UR11, !P3 ;  /* 0x0000000b3d007c0c */ /* 0x000fe2000df41270 */
[----:B------:R-:W1:Y:S01]  /*5f9a0*/  LDCU.64 UR50, c[0x0][0x398] ;  /* 0x00007300ff3277ac */ /* 0x000e620008000a00 */
[----:B0-----:R-:W-:Y:S01]  /*5f9b0*/  UMOV UR12, UR15 ;  /* 0x0000000f000c7c82 */ /* 0x001fe20008000000 */
[----:B------:R-:W-:Y:S01]  /*5f9c0*/  UMOV UR71, UR14 ;  /* 0x0000000e00477c82 */ /* 0x000fe20008000000 */
[----:B------:R-:W0:Y:S01]  /*5f9d0*/  LDCU.64 UR14, c[0x0][0x398] ;  /* 0x00007300ff0e77ac */ /* 0x000e220008000a00 */
[----:B------:R-:W-:Y:S01]  /*5f9e0*/  @P6 STG.E.U16 desc[UR66][R36.64], R41 ;  /* 0x0000002924006986 */ /* 0x000fe2000c101542 */
[----:B0-----:R-:W-:-:S02]  /*5f9f0*/  UMOV UR29, UR15 ;  /* 0x0000000f001d7c82 */ /* 0x001fc40008000000 */
[----:B------:R-:W-:-:S05]  /*5fa00*/  MOV.SPILL R43, UR29 ;  /* 0x0000001d002b7c02 */ /* 0x000fca0009000f00 */
[----:B------:R-:W-:Y:S01]  /*5fa10*/  STL [R1+0x1b4], R43 ;  /* 0x0001b42b01007387 */ /* 0x000fe20000100800 */
[----:B--2---:R-:W-:-:S03]  /*5fa20*/  PRMT R42, R17, 0x7632, R42 ;  /* 0x00007632112a7816 */ /* 0x004fc6000000002a */
[----:B------:R0:W-:Y:S04]  /*5fa30*/  @P4 STG.E.U16 desc[UR66][R38.64], R17 ;  /* 0x0000001126004986 */ /* 0x0001e8000c101542 */
[----:B0-----:R-:W2:Y:S01]  /*5fa40*/  LDL.LU R17, [R1+0x1c4] ;  /* 0x0001c40001117983 */ /* 0x001ea20000300800 */
[----:B------:R-:W-:Y:S01]  /*5fa50*/  UMOV UR11, UR14 ;  /* 0x0000000e000b7c82 */ /* 0x000fe20008000000 */
[----:B------:R-:W0:Y:S01]  /*5fa60*/  LDCU.64 UR14, c[0x0][0x398] ;  /* 0x00007300ff0e77ac */ /* 0x000e220008000a00 */
[----:B------:R-:W-:Y:S02]  /*5fa70*/  VIADD R41, R3, 0x13 ;  /* 0x0000001303297836 */ /* 0x000fe40000000000 */
[----:B------:R-:W-:Y:S01]  /*5fa80*/  IMAD.WIDE R36, R40, 0x2, R58 ;  /* 0x0000000228247825 */ /* 0x000fe200078e023a */
[----:B------:R-:W-:Y:S01]  /*5fa90*/  ISETP.LT.AND P1, PT, R16, UR47, !P3 ;  /* 0x0000002f10007c0c */ /* 0x000fe2000df21270 */
[----:B------:R-:W1:Y:S01]  /*5faa0*/  LDCU.64 UR46, c[0x0][0x398] ;  /* 0x00007300ff2e77ac */ /* 0x000e620008000a00 */
[----:B------:R-:W-:Y:S01]  /*5fab0*/  ISETP.GE.AND P6, PT, R41, UR8, PT ;  /* 0x0000000829007c0c */ /* 0x000fe2000bfc6270 */
[----:B------:R-:W-:Y:S01]  /*5fac0*/  VIADD R41, R40, UR52 ;  /* 0x0000003428297c36 */ /* 0x000fe20008000000 */
[----:B0-----:R-:W-:Y:S01]  /*5fad0*/  UMOV UR13, UR14 ;  /* 0x0000000e000d7c82 */ /* 0x001fe20008000000 */
[----:B------:R-:W-:Y:S01]  /*5fae0*/  UMOV UR25, UR15 ;  /* 0x0000000f00197c82 */ /* 0x000fe20008000000 */
[----:B------:R-:W0:Y:S01]  /*5faf0*/  LDCU.64 UR14, c[0x0][0x398] ;  /* 0x00007300ff0e77ac */ /* 0x000e220008000a00 */
[----:B------:R1:W-:Y:S01]  /*5fb00*/  @P0 STG.E.U16 desc[UR66][R36.64], R42 ;  /* 0x0000002a24000986 */ /* 0x0003e2000c101542 */
[----:B------:R-:W-:Y:S01]  /*5fb10*/  ISETP.LT.AND P4, PT, R60, UR53, !P3 ;  /* 0x000000353c007c0c */ /* 0x000fe2000df81270 */
[----:B------:R-:W-:Y:S01]  /*5fb20*/  IMAD.WIDE R38, R41, 0x2, R52 ;  /* 0x0000000229267825 */ /* 0x000fe200078e0234 */
[----:B------:R-:W2:Y:S03]  /*5fb30*/  LDCU UR8, c[0x0][0x398] ;  /* 0x00007300ff0877ac */ /* 0x000ea60008000800 */
[----:B------:R-:W-:Y:S01]  /*5fb40*/  VIADD R40, R3, 0x14 ;  /* 0x0000001403287836 */ /* 0x000fe20000000000 */
[----:B-1----:R-:W-:Y:S01]  /*5fb50*/  MOV.SPILL R36, UR25 ;  /* 0x0000001900247c02 */ /* 0x002fe20009000f00 */
[----:B----4-:R1:W-:Y:S01]  /*5fb60*/  @P2 STG.E.U16 desc[UR66][R38.64], R23 ;  /* 0x0000001726002986 */ /* 0x0103e2000c101542 */
[----:B------:R-:W-:Y:S01]  /*5fb70*/  PRMT R42, R23, 0x7632, R42 ;  /* 0x00007632172a7816 */ /* 0x000fe2000000002a */
[----:B------:R-:W4:Y:S02]  /*5fb80*/  LDCU.64 UR52, c[0x0][0x398] ;  /* 0x00007300ff3477ac */ /* 0x000f240008000a00 */
[----:B------:R1:W-:Y:S01]  /*5fb90*/  STL [R1+0x1b0], R36 ;  /* 0x0001b02401007387 */ /* 0x0003e20000100800 */
[----:B0-----:R-:W-:-:S02]  /*5fba0*/  UMOV UR23, UR15 ;  /* 0x0000000f00177c82 */ /* 0x001fc40008000000 */
[----:B------:R-:W-:Y:S01]  /*5fbb0*/  MOV.SPILL R43, UR23 ;  /* 0x00000017002b7c02 */ /* 0x000fe20009000f00 */
[----:B-1----:R-:W4:Y:S01]  /*5fbc0*/  LDL.LU R23, [R1+0x1d4] ;  /* 0x0001d40001177983 */ /* 0x002f220000300800 */
[----:B------:R-:W-:Y:S01]  /*5fbd0*/  IMAD.WIDE R36, R41, 0x2, R54 ;  /* 0x0000000229247825 */ /* 0x000fe200078e0236 */
[----:B------:R-:W-:-:S03]  /*5fbe0*/  ISETP.GE.AND P0, PT, R40, UR12, PT ;  /* 0x0000000c28007c0c */ /* 0x000fc6000bf06270 */
[C---:B------:R-:W-:Y:S01]  /*5fbf0*/  IMAD.WIDE R38, R41.reuse, 0x2, R56 ;  /* 0x0000000229267825 */ /* 0x040fe200078e0238 */
[----:B------:R0:W-:Y:S03]  /*5fc00*/  @P1 STG.E.U16 desc[UR66][R36.64], R42 ;  /* 0x0000002a24001986 */ /* 0x0001e6000c101542 */
[C---:B------:R-:W-:Y:S01]  /*5fc10*/  VIADD R40, R41.reuse, UR54 ;  /* 0x0000003629287c36 */ /* 0x040fe20008000000 */
[----:B------:R-:W-:Y:S01]  /*5fc20*/  STL [R1+0x1ac], R43 ;  /* 0x0001ac2b01007387 */ /* 0x000fe20000100800 */
[----:B0-----:R-:W-:Y:S01]  /*5fc30*/  IMAD.WIDE R36, R41, 0x2, R58 ;  /* 0x0000000229247825 */ /* 0x001fe200078e023a */
[----:B------:R-:W-:Y:S01]  /*5fc40*/  ISETP.LT.AND P1, PT, R61, UR11, !P5 ;  /* 0x0000000b3d007c0c */ /* 0x000fe2000ef21270 */
[----:B------:R-:W0:Y:S01]  /*5fc50*/  LDCU.64 UR54, c[0x0][0x398] ;  /* 0x00007300ff3677ac */ /* 0x000e220008000a00 */
[----:B---3--:R-:W-:Y:S01]  /*5fc60*/  PRMT R41, R22, 0x7632, R41 ;  /* 0x0000763216297816 */ /* 0x008fe20000000029 */
[----:B------:R1:W-:Y:S04]  /*5fc70*/  @P4 STG.E.U16 desc[UR66][R38.64], R22 ;  /* 0x0000001626004986 */ /* 0x0003e8000c101542 */
[----:B-1----:R-:W3:Y:S01]  /*5fc80*/  LDL.LU R22, [R1+0x1e4] ;  /* 0x0001e40001167983 */ /* 0x002ee20000300800 */
[----:B------:R-:W-:Y:S01]  /*5fc90*/  UMOV UR11, UR14 ;  /* 0x0000000e000b7c82 */ /* 0x000fe20008000000 */
[----:B------:R-:W1:Y:S01]  /*5fca0*/  LDCU.64 UR14, c[0x0][0x398] ;  /* 0x00007300ff0e77ac */ /* 0x000e620008000a00 */
[----:B------:R-:W-:-:S02]  /*5fcb0*/  ISETP.LT.AND P3, PT, R0, UR5, !P3 ;  /* 0x0000000500007c0c */ /* 0x000fc4000df61270 */
[----:B------:R-:W-:Y:S01]  /*5fcc0*/  ISETP.LT.AND P4, PT, R16, UR6, !P5 ;  /* 0x0000000610007c0c */ /* 0x000fe2000ef81270 */
[----:B------:R-:W0:Y:S01]  /*5fcd0*/  LDCU UR5, c[0x0][0x398] ;  /* 0x00007300ff0577ac */ /* 0x000e220008000800 */
[----:B------:R-:W-:-:S09]  /*5fce0*/  ISETP.LT.AND P2, PT, R0, UR9, !P5 ;  /* 0x0000000900007c0c */ /* 0x000fd2000ef41270 */
[----:B------:R0:W-:Y:S01]  /*5fcf0*/  @P3 STG.E.U16 desc[UR66][R36.64], R41 ;  /* 0x0000002924003986 */ /* 0x0001e2000c101542 */
[----:B------:R-:W2:Y:S01]  /*5fd00*/  LDCU UR9, c[0x0][0x398] ;  /* 0x00007300ff0977ac */ /* 0x000ea20008000800 */
[----:B-1----:R-:W-:Y:S01]  /*5fd10*/  UMOV UR29, UR15 ;  /* 0x0000000f001d7c82 */ /* 0x002fe20008000000 */
[----:B------:R-:W-:Y:S01]  /*5fd20*/  UMOV UR12, UR14 ;  /* 0x0000000e000c7c82 */ /* 0x000fe20008000000 */
[----:B------:R-:W-:Y:S01]  /*5fd30*/  MOV.SPILL R38, UR29 ;  /* 0x0000001d00267c02 */ /* 0x000fe20009000f00 */
[----:B------:R-:W1:Y:S01]  /*5fd40*/  LDCU.64 UR14, c[0x0][0x398] ;  /* 0x00007300ff0e77ac */ /* 0x000e620008000a00 */
[----:B0-----:R-:W-:-:S03]  /*5fd50*/  IMAD.WIDE R36, R40, 0x2, R52 ;  /* 0x0000000228247825 */ /* 0x001fc600078e0234 */
[----:B------:R-:W-:Y:S01]  /*5fd60*/  STL [R1+0x1a8], R38 ;  /* 0x0001a82601007387 */ /* 0x000fe20000100800 */
[----:B------:R-:W0:Y:S01]  /*5fd70*/  LDCU UR6, c[0x0][0x398] ;  /* 0x00007300ff0677ac */ /* 0x000e220008000800 */
[----:B--2---:R-:W-:Y:S02]  /*5fd80*/  PRMT R41, R17, 0x7632, R41 ;  /* 0x0000763211297816 */ /* 0x004fe40000000029 */
[----:B------:R2:W-:Y:S04]  /*5fd90*/  @P1 STG.E.U16 desc[UR66][R36.64], R17 ;  /* 0x0000001124001986 */ /* 0x0005e8000c101542 */
[----:B--2---:R-:W2:Y:S01]  /*5fda0*/  LDL.LU R17, [R1+0x1f4] ;  /* 0x0001f40001117983 */ /* 0x004ea20000300800 */
[----:B------:R-:W-:Y:S01]  /*5fdb0*/  IMAD.WIDE R38, R40, 0x2, R54 ;  /* 0x0000000228267825 */ /* 0x000fe200078e0236 */
[----:B-1----:R-:W-:-:S04]  /*5fdc0*/  UMOV UR72, UR14 ;  /* 0x0000000e00487c82 */ /* 0x002fc80008000000 */
[----:B------:R1:W-:Y:S01]  /*5fdd0*/  @P4 STG.E.U16 desc[UR66][R38.64], R41 ;  /* 0x0000002926004986 */ /* 0x0003e2000c101542 */
[----:B------:R-:W-:Y:S01]  /*5fde0*/  ISETP.LT.AND P4, PT, R61, UR11, !P6 ;  /* 0x0000000b3d007c0c */ /* 0x000fe2000f781270 */
[----:B------:R-:W-:Y:S01]  /*5fdf0*/  UMOV UR11, UR15 ;  /* 0x0000000f000b7c82 */ /* 0x000fe20008000000 */
[----:B------:R-:W0:Y:S01]  /*5fe00*/  LDCU.64 UR14, c[0x0][0x398] ;  /* 0x00007300ff0e77ac */ /* 0x000e220008000a00 */
[----:B------:R-:W-:Y:S01]  /*5fe10*/  ISETP.LT.AND P5, PT, R60, UR20, !P5 ;  /* 0x000000143c007c0c */ /* 0x000fe2000efa1270 */
[----:B------:R-:W-:-:S04]  /*5fe20*/  IMAD.WIDE R36, R40, 0x2, R56 ;  /* 0x0000000228247825 */ /* 0x000fc800078e0238 */
[C---:B-1----:R-:W-:Y:S02]  /*5fe30*/  VIADD R41, R40.reuse, UR10 ;  /* 0x0000000a28297c36 */ /* 0x042fe40008000000 */
[----:B------:R-:W-:Y:S01]  /*5fe40*/  IMAD.WIDE R38, R40, 0x2, R58 ;  /* 0x0000000228267825 */ /* 0x000fe200078e023a */
[----:B0-----:R-:W-:-:S05]  /*5fe50*/  UMOV UR27, UR15 ;  /* 0x0000000f001b7c82 */ /* 0x001fca0008000000 */
[----:B----4-:R0:W-:Y:S01]  /*5fe60*/  @P5 STG.E.U16 desc[UR66][R36.64], R23 ;  /* 0x0000001724005986 */ /* 0x0101e2000c101542 */
[----:B------:R-:W-:-:S05]  /*5fe70*/  PRMT R42, R23, 0x7632, R42 ;  /* 0x00007632172a7816 */ /* 0x000fca000000002a */
[----:B------:R-:W-:Y:S01]  /*5fe80*/  @P2 STG.E.U16 desc[UR66][R38.64], R42 ;  /* 0x0000002a26002986 */ /* 0x000fe2000c101542 */
[----:B0-----:R-:W-:Y:S01]  /*5fe90*/  MOV.SPILL R23, UR27 ;  /* 0x0000001b00177c02 */ /* 0x001fe20009000f00 */
[----:B------:R-:W-:-:S04]  /*5fea0*/  IMAD.WIDE R36, R41, 0x2, R52 ;  /* 0x0000000229247825 */ /* 0x000fc800078e0234 */
[----:B------:R-:W-:Y:S04]  /*5feb0*/  STL [R1+0x1a4], R23 ;  /* 0x0001a41701007387 */ /* 0x000fe80000100800 */
[----:B---3--:R0:W-:Y:S01]  /*5fec0*/  @P4 STG.E.U16 desc[UR66][R36.64], R22 ;  /* 0x0000001624004986 */ /* 0x0081e2000c101542 */
[----:B------:R-:W-:-:S03]  /*5fed0*/  PRMT R40, R22, 0x7632, R40 ;  /* 0x0000763216287816 */ /* 0x000fc60000000028 */
[----:B0-----:R-:W3:Y:S01]  /*5fee0*/  LDL.LU R22, [R1+0x1c8] ;  /* 0x0001c80001167983 */ /* 0x001ee20000300800 */
[----:B------:R-:W-:Y:S02]  /*5fef0*/  ISETP.LT.AND P3, PT, R0, UR13, !P6 ;  /* 0x0000000d00007c0c */ /* 0x000fe4000f761270 */
[----:B------:R-:W-:Y:S01]  /*5ff00*/  ISETP.LT.AND P1, PT, R60, UR8, !P6 ;  /* 0x000000083c007c0c */ /* 0x000fe2000f721270 */
[----:B------:R-:W4:Y:S01]  /*5ff10*/  LDL.LU R23, [R1+0x1d8] ;  /* 0x0001d80001177983 */ /* 0x000f220000300800 */
[----:B------:R-:W-:Y:S01]  /*5ff20*/  ISETP.LT.AND P6, PT, R16, UR5, !P6 ;  /* 0x0000000510007c0c */ /* 0x000fe2000f7c1270 */
[----:B------:R-:W-:Y:S01]  /*5ff30*/  IMAD.WIDE R38, R41, 0x2, R54 ;  /* 0x0000000229267825 */ /* 0x000fe200078e0236 */
[----:B------:R-:W-:-:S03]  /*5ff40*/  UMOV UR10, UR14 ;  /* 0x0000000e000a7c82 */ /* 0x000fc60008000000 */
[----:B------:R-:W-:Y:S01]  /*5ff50*/  VIADD R42, R3, 0x15 ;  /* 0x00000015032a7836 */ /* 0x000fe20000000000 */
[----:B------:R-:W-:Y:S02]  /*5ff60*/  ISETP.LT.AND P5, PT, R0, UR12, !P0 ;  /* 0x0000000c00007c0c */ /* 0x000fe4000c7a1270 */
[----:B------:R-:W-:Y:S01]  /*5ff70*/  ISETP.LT.AND P2, PT, R60, UR9, !P0 ;  /* 0x000000093c007c0c */ /* 0x000fe2000c741270 */
[----:B------:R-:W-:Y:S01]  /*5ff80*/  IMAD.WIDE R36, R41, 0x2, R56 ;  /* 0x0000000229247825 */ /* 0x000fe200078e0238 */
[----:B------:R-:W-:Y:S01]  /*5ff90*/  ISETP.LT.AND P4, PT, R16, UR6, !P0 ;  /* 0x0000000610007c0c */ /* 0x000fe2000c781270 */
[----:B------:R-:W0:Y:S01]  /*5ffa0*/  LDCU UR5, c[0x0][0x3b8] ;  /* 0x00007700ff0577ac */ /* 0x000e220008000800 */
[----:B------:R-:W-:Y:S01]  /*5ffb0*/  ISETP.LT.AND P0, PT, R61, UR10, !P0 ;  /* 0x0000000a3d007c0c */ /* 0x000fe2000c701270 */
[----:B------:R1:W-:Y:S01]  /*5ffc0*/  @P6 STG.E.U16 desc[UR66][R38.64], R40 ;  /* 0x0000002826006986 */ /* 0x0003e2000c101542 */
[----:B------:R-:W-:Y:S01]  /*5ffd0*/  ISETP.GE.AND P6, PT, R42, UR11, PT ;  /* 0x0000000b2a007c0c */ /* 0x000fe2000bfc6270 */
[----:B------:R-:W0:Y:S01]  /*5ffe0*/  LDCU.64 UR10, c[0x0][0x398] ;  /* 0x00007300ff0a77ac */ /* 0x000e220008000a00 */
[----:B------:R-:W1:Y:S01]  /*5fff0*/  LDCU.64 UR12, c[0x0][0x398] ;  /* 0x00007300ff0c77ac */ /* 0x000e620008000a00 */
[----:B------:R-:W1:Y:S01]  /*60000*/  LDCU UR8, c[0x0][0x398] ;  /* 0x00007300ff0877ac */ /* 0x000e620008000800 */
[----:B------:R-:W-:-:S02]  /*60010*/  MOV.SPILL R48, UR72 ;  /* 0x0000004800307c02 */ /* 0x000fc40009000f00 */
[----:B------:R-:W-:Y:S01]  /*60020*/  MOV.SPILL R49, UR73 ;  /* 0x0000004900317c02 */ /* 0x000fe20009000f00 */
[----:B------:R-:W2:Y:S01]  /*60030*/  LDCU.64 UR14, c[0x0][0x398] ;  /* 0x00007300ff0e77ac */ /* 0x000ea20008000a00 */
[----:B0-----:R-:W-:Y:S02]  /*60040*/  UMOV UR21, UR11 ;  /* 0x0000000b00157c82 */ /* 0x001fe40008000000 */
[----:B-1----:R-:W-:-:S05]  /*60050*/  MOV.SPILL R38, UR21 ;  /* 0x0000001500267c02 */ /* 0x002fca0009000f00 */
[----:B------:R-:W-:Y:S04]  /*60060*/  STL [R1+0x1a0], R38 ;  /* 0x0001a02601007387 */ /* 0x000fe80000100800 */
[----:B--2---:R0:W-:Y:S01]  /*60070*/  @P1 STG.E.U16 desc[UR66][R36.64], R17 ;  /* 0x0000001124001986 */ /* 0x0041e2000c101542 */
[----:B------:R-:W-:-:S03]  /*60080*/  PRMT R42, R17, 0x7632, R42 ;  /* 0x00007632112a7816 */ /* 0x000fc6000000002a */
[----:B0-----:R-:W2:Y:S01]  /*60090*/  LDL.LU R17, [R1+0x1e8] ;  /* 0x0001e80001117983 */ /* 0x001ea20000300800 */
[C---:B------:R-:W-:Y:S02]  /*600a0*/  VIADD R40, R41.reuse, UR5 ;  /* 0x0000000529287c36 */ /* 0x040fe40008000000 */
[----:B------:R-:W-:Y:S01]  /*600b0*/  IMAD.WIDE R36, R41, 0x2, R58 ;  /* 0x0000000229247825 */ /* 0x000fe200078e023a */
[----:B------:R-:W-:-:S03]  /*600c0*/  UMOV UR9, UR13 ;  /* 0x0000000d00097c82 */ /* 0x000fc60008000000 */
[----:B------:R-:W-:Y:S02]  /*600d0*/  VIADD R41, R3, 0x16 ;  /* 0x0000001603297836 */ /* 0x000fe40000000000 */
[C---:B------:R-:W-:Y:S01]  /*600e0*/  IMAD.WIDE R38, R40.reuse, 0x2, R52 ;  /* 0x0000000228267825 */ /* 0x040fe200078e0234 */
[----:B------:R0:W-:Y:S02]  /*600f0*/  @P3 STG.E.U16 desc[UR66][R36.64], R42 ;  /* 0x0000002a24003986 */ /* 0x0001e4000c101542 */
[----:B------:R-:W-:Y:S01]  /*60100*/  ISETP.GE.AND P3, PT, R41, UR9, PT ;  /* 0x0000000929007c0c */ /* 0x000fe2000bf66270 */
[----:B------:R-:W-:Y:S01]  /*60110*/  UMOV UR6, UR10 ;  /* 0x0000000a00067c82 */ /* 0x000fe20008000000 */
[----:B------:R-:W1:Y:S01]  /*60120*/  LDCU.64 UR10, c[0x0][0x398] ;  /* 0x00007300ff0a77ac */ /* 0x000e620008000a00 */
[----:B0-----:R-:W-:Y:S01]  /*60130*/  IMAD.WIDE R36, R40, 0x2, R54 ;  /* 0x0000000228247825 */ /* 0x001fe200078e0236 */
[----:B------:R-:W-:Y:S01]  /*60140*/  ISETP.LT.AND P1, PT, R16, UR8, !P6 ;  /* 0x0000000810007c0c */ /* 0x000fe2000f721270 */
[----:B------:R-:W0:Y:S01]  /*60150*/  LDCU.64 UR8, c[0x0][0x398] ;  /* 0x00007300ff0877ac */ /* 0x000e220008000a00 */
[----:B---3--:R-:W-:Y:S01]  /*60160*/  PRMT R41, R22, 0x7632, R41 ;  /* 0x0000763216297816 */ /* 0x008fe20000000029 */
[----:B------:R3:W-:Y:S04]  /*60170*/  @P0 STG.E.U16 desc[UR66][R38.64], R22 ;  /* 0x0000001626000986 */ /* 0x0007e8000c101542 */
[----:B---3--:R-:W3:Y:S04]  /*60180*/  LDL.LU R22, [R1+0x1f8] ;  /* 0x0001f80001167983 */ /* 0x008ee80000300800 */
[----:B------:R0:W-:Y:S01]  /*60190*/  @P4 STG.E.U16 desc[UR66][R36.64], R41 ;  /* 0x0000002924004986 */ /* 0x0001e2000c101542 */
[----:B----4-:R-:W-:Y:S01]  /*601a0*/  PRMT R42, R23, 0x7632, R42 ;  /* 0x00007632172a7816 */ /* 0x010fe2000000002a */
[----:B------:R-:W-:-:S02]  /*601b0*/  VIADD R38, R3, 0x17 ;  /* 0x0000001703267836 */ /* 0x000fc40000000000 */
[----:B0-----:R-:W-:-:S05]  /*601c0*/  IMAD.WIDE R36, R40, 0x2, R56 ;  /* 0x0000000228247825 */ /* 0x001fca00078e0238 */
[----:B------:R0:W-:Y:S01]  /*601d0*/  @P2 STG.E.U16 desc[UR66][R36.64], R23 ;  /* 0x0000001724002986 */ /* 0x0001e2000c101542 */
[----:B-1----:R-:W-:Y:S02]  /*601e0*/  UMOV UR5, UR11 ;  /* 0x0000000b00057c82 */ /* 0x002fe40008000000 */
[----:B------:R-:W-:Y:S02]  /*601f0*/  ISETP.GE.AND P4, PT, R38, UR5, PT ;  /* 0x0000000526007c0c */ /* 0x000fe4000bf86270 */
[----:B------:R-:W1:Y:S01]  /*60200*/  LDCU UR5, c[0x0][0x3b8] ;  /* 0x00007700ff0577ac */ /* 0x000e620008000800 */
[----:B0-----:R-:W4:Y:S01]  /*60210*/  LDL.LU R23, [R1+0x1cc] ;  /* 0x0001cc0001177983 */ /* 0x001f220000300800 */
[----:B------:R-:W-:Y:S01]  /*60220*/  ISETP.LT.AND P0, PT, R61, UR6, !P6 ;  /* 0x000000063d007c0c */ /* 0x000fe2000f701270 */
[----:B------:R-:W-:Y:S01]  /*60230*/  VIADD R38, R3, 0x18 ;  /* 0x0000001803267836 */ /* 0x000fe20000000000 */
[----:B------:R-:W-:-:S04]  /*60240*/  UMOV UR6, UR9 ;  /* 0x0000000900067c82 */ /* 0x000fc80008000000 */
[----:B------:R-:W-:Y:S01]  /*60250*/  ISETP.GE.AND P2, PT, R38, UR6, PT ;  /* 0x0000000626007c0c */ /* 0x000fe2000bf46270 */
[----:B------:R-:W-:-:S04]  /*60260*/  IMAD.WIDE R38, R40, 0x2, R58 ;  /* 0x0000000228267825 */ /* 0x000fc800078e023a */
[----:B-1----:R-:W-:-:S04]  /*60270*/  VIADD R41, R40, UR5 ;  /* 0x0000000528297c36 */ /* 0x002fc80008000000 */
[----:B------:R-:W-:Y:S01]  /*60280*/  IMAD.WIDE R36, R41, 0x2, R52 ;  /* 0x0000000229247825 */ /* 0x000fe200078e0234 */
[----:B------:R0:W-:Y:S01]  /*60290*/  @P5 STG.E.U16 desc[UR66][R38.64], R42 ;  /* 0x0000002a26005986 */ /* 0x0001e2000c101542 */
[----:B------:R-:W-:Y:S01]  /*602a0*/  UMOV UR70, UR8 ;  /* 0x0000000800467c82 */ /* 0x000fe20008000000 */
[----:B------:R-:W1:Y:S02]  /*602b0*/  LDCU.64 UR8, c[0x0][0x398] ;  /* 0x00007300ff0877ac */ /* 0x000e640008000a00 */
[----:B--2---:R2:W-:Y:S01]  /*602c0*/  @P0 STG.E.U16 desc[UR66][R36.64], R17 ;  /* 0x0000001124000986 */ /* 0x0045e2000c101542 */
[----:B0-----:R-:W-:-:S03]  /*602d0*/  PRMT R38, R17, 0x7632, R38 ;  /* 0x0000763211267816 */ /* 0x001fc60000000026 */
[----:B--2---:R-:W2:Y:S01]  /*602e0*/  LDL.LU R17, [R1+0x1dc] ;  /* 0x0001dc0001117983 */ /* 0x004ea20000300800 */
[----:B------:R-:W-:Y:S01]  /*602f0*/  MOV.SPILL R46, UR70 ;  /* 0x00000046002e7c02 */ /* 0x000fe20009000f00 */
[----:B-1----:R-:W-:Y:S01]  /*60300*/  UMOV UR5, UR9 ;  /* 0x0000000900057c82 */ /* 0x002fe20008000000 */
[----:B------:R-:W-:Y:S01]  /*60310*/  UMOV UR70, UR8 ;  /* 0x0000000800467c82 */ /* 0x000fe20008000000 */
[----:B------:R-:W0:Y:S01]  /*60320*/  LDCU.64 UR8, c[0x0][0x398] ;  /* 0x00007300ff0877ac */ /* 0x000e220008000a00 */
[C---:B------:R-:W-:Y:S02]  /*60330*/  VIADD R40, R3.reuse, 0x19 ;  /* 0x0000001903287836 */ /* 0x040fe40000000000 */
[----:B------:R-:W-:-:S03]  /*60340*/  VIADD R36, R3, 0x1a ;  /* 0x0000001a03247836 */ /* 0x000fc60000000000 */
[----:B------:R-:W-:Y:S01]  /*60350*/  ISETP.GE.AND P5, PT, R40, UR5, PT ;  /* 0x0000000528007c0c */ /* 0x000fe2000bfa6270 */
[----:B0-----:R-:W-:Y:S01]  /*60360*/  UMOV UR5, UR9 ;  /* 0x0000000900057c82 */ /* 0x001fe20008000000 */
[----:B------:R-:W-:Y:S01]  /*60370*/  UMOV UR20, UR8 ;  /* 0x0000000800147c82 */ /* 0x000fe20008000000 */
[----:B------:R-:W-:Y:S01]  /*60380*/  ISETP.GE.AND P0, PT, R36, UR5, PT ;  /* 0x0000000524007c0c */ /* 0x000fe2000bf06270 */
[----:B------:R-:W0:Y:S01]  /*60390*/  LDCU.64 UR8, c[0x0][0x398] ;  /* 0x00007300ff0877ac */ /* 0x000e220008000a00 */
[----:B------:R-:W1:Y:S01]  /*603a0*/  LDCU UR5, c[0x0][0x398] ;  /* 0x00007300ff0577ac */ /* 0x000e620008000800 */
[----:B------:R-:W-:-:S05]  /*603b0*/  IMAD.WIDE R36, R41, 0x2, R54 ;  /* 0x0000000229247825 */ /* 0x000fca00078e0236 */
[----:B------:R1:W-:Y:S01]  /*603c0*/  @P1 STG.E.U16 desc[UR66][R36.64], R38 ;  /* 0x0000002624001986 */ /* 0x0003e2000c101542 */
[----:B0-----:R-:W-:Y:S01]  /*603d0*/  UMOV UR23, UR9 ;  /* 0x0000000900177c82 */ /* 0x001fe20008000000 */
[----:B-1----:R-:W-:Y:S01]  /*603e0*/  ISETP.LT.AND P1, PT, R60, UR5, !P6 ;  /* 0x000000053c007c0c */ /* 0x002fe2000f721270 */
[----:B------:R-:W-:Y:S01]  /*603f0*/  UMOV UR5, UR8 ;  /* 0x0000000800057c82 */ /* 0x000fe20008000000 */
[----:B------:R-:W0:Y:S01]  /*60400*/  LDCU.64 UR8, c[0x0][0x398] ;  /* 0x00007300ff0877ac */ /* 0x000e220008000a00 */
[----:B------:R-:W-:Y:S02]  /*60410*/  MOV.SPILL R36, UR23 ;  /* 0x0000001700247c02 */ /* 0x000fe40009000f00 */
[----:B------:R-:W-:-:S03]  /*60420*/  ISETP.LT.AND P6, PT, R0, UR5, !P6 ;  /* 0x0000000500007c0c */ /* 0x000fc6000f7c1270 */
[----:B------:R1:W-:Y:S02]  /*60430*/  STL [R1+0x19c], R36 ;  /* 0x00019c2401007387 */ /* 0x0003e40000100800 */
[----:B-1----:R-:W-:Y:S01]  /*60440*/  IMAD.WIDE R36, R41, 0x2, R56 ;  /* 0x0000000229247825 */ /* 0x002fe200078e0238 */
[----:B0-----:R-:W-:-:S04]  /*60450*/  UMOV UR5, UR8 ;  /* 0x0000000800057c82 */ /* 0x001fc80008000000 */
[----:B---3--:R0:W-:Y:S01]  /*60460*/  @P1 STG.E.U16 desc[UR66][R36.64], R22 ;  /* 0x0000001624001986 */ /* 0x0081e2000c101542 */
[----:B------:R-:W-:Y:S02]  /*60470*/  PRMT R39, R22, 0x7632, R39 ;  /* 0x0000763216277816 */ /* 0x000fe40000000027 */
[----:B------:R-:W-:Y:S01]  /*60480*/  ISETP.LT.AND P1, PT, R61, UR5, !P3 ;  /* 0x000000053d007c0c */ /* 0x000fe2000df21270 */
[----:B------:R-:W1:Y:S01]  /*60490*/  LDCU UR5, c[0x0][0x3b8] ;  /* 0x00007700ff0577ac */ /* 0x000e620008000800 */
[----:B0-----:R-:W3:Y:S01]  /*604a0*/  LDL.LU R22, [R1+0x1ec] ;  /* 0x0001ec0001167983 */ /* 0x001ee20000300800 */
[----:B------:R-:W-:Y:S01]  /*604b0*/  UMOV UR25, UR9 ;  /* 0x0000000900197c82 */ /* 0x000fe20008000000 */
[----:B------:R-:W0:Y:S01]  /*604c0*/  LDCU.64 UR8, c[0x0][0x398] ;  /* 0x00007300ff0877ac */ /* 0x000e220008000a00 */
[C---:B------:R-:W-:Y:S01]  /*604d0*/  IMAD.WIDE R36, R41.reuse, 0x2, R58 ;  /* 0x0000000229247825 */ /* 0x040fe200078e023a */
[----:B------:R-:W3:Y:S03]  /*604e0*/  LDL.LU R43, [R1+0x1fc] ;  /* 0x0001fc00012b7983 */ /* 0x000ee60000300800 */
[----:B-1----:R-:W-:Y:S01]  /*604f0*/  VIADD R38, R41, UR5 ;  /* 0x0000000529267c36 */ /* 0x002fe20008000000 */
[----:B------:R-:W1:Y:S01]  /*60500*/  LDCU UR5, c[0x0][0x398] ;  /* 0x00007300ff0577ac */ /* 0x000e620008000800 */
[----:B------:R0:W-:Y:S02]  /*60510*/  @P6 STG.E.U16 desc[UR66][R36.64], R39 ;  /* 0x0000002724006986 */ /* 0x0001e4000c101542 */
[----:B0-----:R-:W-:-:S05]  /*60520*/  IMAD.WIDE R36, R38, 0x2, R52 ;  /* 0x0000000226247825 */ /* 0x001fca00078e0234 */
[----:B----4-:R0:W-:Y:S01]  /*60530*/  @P1 STG.E.U16 desc[UR66][R36.64], R23 ;  /* 0x0000001724001986 */ /* 0x0101e2000c101542 */
[----:B-1----:R-:W-:Y:S01]  /*60540*/  ISETP.LT.AND P6, PT, R16, UR5, !P3 ;  /* 0x0000000510007c0c */ /* 0x002fe2000dfc1270 */
[----:B------:R-:W-:Y:S01]  /*60550*/  UMOV UR5, UR9 ;  /* 0x0000000900057c82 */ /* 0x000fe20008000000 */
[----:B0-----:R-:W-:-:S05]  /*60560*/  VIADD R36, R3, 0x1b ;  /* 0x0000001b03247836 */ /* 0x001fca0000000000 */
[----:B------:R-:W-:Y:S01]  /*60570*/  ISETP.GE.AND P1, PT, R36, UR5, PT ;  /* 0x0000000524007c0c */ /* 0x000fe2000bf26270 */
[----:B------:R-:W0:Y:S01]  /*60580*/  LDCU UR5, c[0x0][0x398] ;  /* 0x00007300ff0577ac */ /* 0x000e220008000800 */
[----:B------:R-:W-:Y:S01]  /*60590*/  PRMT R39, R23, 0x7632, R39 ;  /* 0x0000763217277816 */ /* 0x000fe20000000027 */
[----:B------:R-:W-:-:S05]  /*605a0*/  IMAD.WIDE R36, R38, 0x2, R54 ;  /* 0x0000000226247825 */ /* 0x000fca00078e0236 */
[----:B------:R1:W-:Y:S01]  /*605b0*/  @P6 STG.E.U16 desc[UR66][R36.64], R39 ;  /* 0x0000002724006986 */ /* 0x0003e2000c101542 */
[----:B0-----:R-:W-:Y:S01]  /*605c0*/  ISETP.LT.AND P6, PT, R60, UR5, !P3 ;  /* 0x000000053c007c0c */ /* 0x001fe2000dfc1270 */
[----:B-1----:R-:W-:-:S12]  /*605d0*/  IMAD.WIDE R36, R38, 0x2, R56 ;  /* 0x0000000226247825 */ /* 0x002fd800078e0238 */
[----:B--2---:R0:W-:Y:S02]  /*605e0*/  @P6 STG.E.U16 desc[UR66][R36.64], R17 ;  /* 0x0000001124006986 */ /* 0x0041e4000c101542 */
[----:B0-----:R-:W-:Y:S02]  /*605f0*/  PRMT R36, R17, 0x7632, R36 ;  /* 0x0000763211247816 */ /* 0x001fe40000000024 */
[----:B------:R-:W2:Y:S01]  /*60600*/  LDL.LU R17, [R1+0x200] ;  /* 0x0002000001117983 */ /* 0x000ea20000300800 */
[----:B------:R-:W-:Y:S01]  /*60610*/  UMOV UR72, UR8 ;  /* 0x0000000800487c82 */ /* 0x000fe20008000000 */
[----:B------:R-:W0:Y:S02]  /*60620*/  LDCU.64 UR8, c[0x0][0x398] ;  /* 0x00007300ff0877ac */ /* 0x000e240008000a00 */
[----:B0-----:R-:W-:Y:S01]  /*60630*/  UMOV UR5, UR8 ;  /* 0x0000000800057c82 */ /* 0x001fe20008000000 */
[----:B------:R-:W-:Y:S01]  /*60640*/  UMOV UR27, UR9 ;  /* 0x00000009001b7c82 */ /* 0x000fe20008000000 */
[----:B------:R-:W0:Y:S01]  /*60650*/  LDCU.64 UR8, c[0x0][0x398] ;  /* 0x00007300ff0877ac */ /* 0x000e220008000a00 */
[----:B------:R-:W-:Y:S01]  /*60660*/  ISETP.LT.AND P3, PT, R0, UR5, !P3 ;  /* 0x0000000500007c0c */ /* 0x000fe2000df61270 */
[----:B0-----:R-:W-:-:S02]  /*60670*/  UMOV UR5, UR8 ;  /* 0x0000000800057c82 */ /* 0x001fc40008000000 */
[----:B------:R-:W-:Y:S02]  /*60680*/  ISETP.LT.AND P6, PT, R61, UR5, !P4 ;  /* 0x000000053d007c0c */ /* 0x000fe4000e7c1270 */
[----:B------:R-:W0:Y:S01]  /*60690*/  LDCU UR5, c[0x0][0x3b8] ;  /* 0x00007700ff0577ac */ /* 0x000e220008000800 */
[----:B------:R-:W-:Y:S01]  /*606a0*/  UMOV UR29, UR9 ;  /* 0x00000009001d7c82 */ /* 0x000fe20008000000 */
[----:B------:R-:W1:Y:S01]  /*606b0*/  LDCU.64 UR8, c[0x0][0x398] ;  /* 0x00007300ff0877ac */ /* 0x000e620008000a00 */
[C---:B0-----:R-:W-:Y:S01]  /*606c0*/  VIADD R40, R38.reuse, UR5 ;  /* 0x0000000526287c36 */ /* 0x041fe20008000000 */
[----:B------:R-:W0:Y:S01]  /*606d0*/  LDCU UR5, c[0x0][0x398] ;  /* 0x00007300ff0577ac */ /* 0x000e220008000800 */
[----:B------:R-:W-:-:S05]  /*606e0*/  IMAD.WIDE R38, R38, 0x2, R58 ;  /* 0x0000000226267825 */ /* 0x000fca00078e023a */
[----:B------:R4:W-:Y:S02]  /*606f0*/  @P3 STG.E.U16 desc[UR66][R38.64], R36 ;  /* 0x0000002426003986 */ /* 0x0009e4000c101542 */
[----:B----4-:R-:W-:Y:S01]  /*60700*/  IMAD.WIDE R36, R40, 0x2, R52 ;  /* 0x0000000228247825 */ /* 0x010fe200078e0234 */
[----:B---3--:R-:W-:Y:S02]  /*60710*/  PRMT R38, R22, 0x7632, R38 ;  /* 0x0000763216267816 */ /* 0x008fe40000000026 */
[----:B0-----:R-:W-:Y:S02]  /*60720*/  ISETP.LT.AND P3, PT, R16, UR5, !P4 ;  /* 0x0000000510007c0c */ /* 0x001fe4000e761270 */
[----:B------:R0:W-:Y:S01]  /*60730*/  @P6 STG.E.U16 desc[UR66][R36.64], R22 ;  /* 0x0000001624006986 */ /* 0x0001e2000c101542 */
[----:B-1----:R-:W-:Y:S01]  /*60740*/  UMOV UR5, UR9 ;  /* 0x0000000900057c82 */ /* 0x002fe20008000000 */
[----:B------:R-:W-:Y:S01]  /*60750*/  UMOV UR73, UR8 ;  /* 0x0000000800497c82 */ /* 0x000fe20008000000 */
[----:B------:R-:W1:Y:S01]  /*60760*/  LDCU.64 UR8, c[0x0][0x398] ;  /* 0x00007300ff0877ac */ /* 0x000e620008000a00 */
[----:B0-----:R-:W-:Y:S01]  /*60770*/  VIADD R36, R3, 0x1c ;  /* 0x0000001c03247836 */ /* 0x001fe20000000000 */
[----:B------:R-:W3:Y:S04]  /*60780*/  LDL.LU R22, [R1+0x220] ;  /* 0x0002200001167983 */ /* 0x000ee80000300800 */
[----:B------:R-:W-:Y:S01]  /*60790*/  ISETP.GE.AND P6, PT, R36, UR5, PT ;  /* 0x0000000524007c0c */ /* 0x000fe2000bfc6270 */
[----:B------:R-:W0:Y:S01]  /*607a0*/  LDCU UR5, c[0x0][0x398] ;  /* 0x00007300ff0577ac */ /* 0x000e220008000800 */
[----:B------:R-:W-:Y:S01]  /*607b0*/  IMAD.WIDE R36, R40, 0x2, R54 ;  /* 0x0000000228247825 */ /* 0x000fe200078e0236 */
[----:B------:R-:W4:Y:S01]  /*607c0*/  LDL.LU R23, [R1+0x20] ;  /* 0x0000200001177983 */ /* 0x000f220000300800 */
[----:B-1----:R-:W-:-:S03]  /*607d0*/  UMOV UR21, UR9 ;  /* 0x0000000900157c82 */ /* 0x002fc60008000000 */
[----:B------:R1:W-:Y:S01]  /*607e0*/  @P3 STG.E.U16 desc[UR66][R36.64], R38 ;  /* 0x0000002624003986 */ /* 0x0003e2000c101542 */
[----:B0-----:R-:W-:Y:S01]  /*607f0*/  ISETP.LT.AND P3, PT, R60, UR5, !P4 ;  /* 0x000000053c007c0c */ /* 0x001fe2000e761270 */
[----:B------:R-:W-:Y:S01]  /*60800*/  UMOV UR5, UR8 ;  /* 0x0000000800057c82 */ /* 0x000fe20008000000 */
[----:B------:R-:W0:Y:S01]  /*60810*/  LDCU.64 UR8, c[0x0][0x398] ;  /* 0x00007300ff0877ac */ /* 0x000e220008000a00 */
[----:B-1----:R-:W-:Y:S01]  /*60820*/  IMAD.WIDE R36, R40, 0x2, R56 ;  /* 0x0000000228247825 */ /* 0x002fe200078e0238 */
[----:B------:R-:W-:-:S09]  /*60830*/  ISETP.LT.AND P4, PT, R0, UR5, !P4 ;  /* 0x0000000500007c0c */ /* 0x000fd2000e781270 */
[----:B------:R1:W-:Y:S01]  /*60840*/  @P3 STG.E.U16 desc[UR66][R36.64], R43 ;  /* 0x0000002b24003986 */ /* 0x0003e2000c101542 */
[----:B0-----:R-:W-:Y:S02]  /*60850*/  UMOV UR5, UR8 ;  /* 0x0000000800057c82 */ /* 0x001fe40008000000 */
[----:B------:R-:W-:Y:S02]  /*60860*/  ISETP.LT.AND P3, PT, R61, UR5, !P2 ;  /* 0x000000053d007c0c */ /* 0x000fe4000d761270 */
[----:B------:R-:W0:Y:S01]  /*60870*/  LDCU UR5, c[0x0][0x3b8] ;  /* 0x00007700ff0577ac */ /* 0x000e220008000800 */
[----:B------:R-:W-:Y:S01]  /*60880*/  PRMT R39, R43, 0x7632, R39 ;  /* 0x000076322b277816 */ /* 0x000fe20000000027 */
[----:B-1----:R-:W-:-:S05]  /*60890*/  IMAD.WIDE R36, R40, 0x2, R58 ;  /* 0x0000000228247825 */ /* 0x002fca00078e023a */
[----:B------:R1:W-:Y:S01]  /*608a0*/  @P4 STG.E.U16 desc[UR66][R36.64], R39 ;  /* 0x0000002724004986 */ /* 0x0003e2000c101542 */
[----:B0-----:R-:W-:Y:S01]  /*608b0*/  VIADD R38, R40, UR5 ;  /* 0x0000000528267c36 */ /* 0x001fe20008000000 */
[----:B------:R-:W0:Y:S01]  /*608c0*/  LDCU UR5, c[0x0][0x398] ;  /* 0x00007300ff0577ac */ /* 0x000e220008000800 */
[----:B-1----:R-:W-:Y:S02]  /*608d0*/  VIADD R39, R3, 0x98 ;  /* 0x0000009803277836 */ /* 0x002fe40000000000 */
[----:B------:R-:W-:-:S05]  /*608e0*/  IMAD.WIDE R36, R38, 0x2, R52 ;  /* 0x0000000226247825 */ /* 0x000fca00078e0234 */
[----:B--2---:R1:W-:Y:S01]  /*608f0*/  @P3 STG.E.U16 desc[UR66][R36.64], R17 ;  /* 0x0000001124003986 */ /* 0x0043e2000c101542 */
[----:B------:R-:W-:Y:S01]  /*60900*/  ISETP.GE.AND P3, PT, R39, UR7, PT ;  /* 0x0000000727007c0c */ /* 0x000fe2000bf66270 */
[----:B------:R-:W-:Y:S01]  /*60910*/  UMOV UR23, UR9 ;  /* 0x0000000900177c82 */ /* 0x000fe20008000000 */
[----:B------:R-:W-:Y:S01]  /*60920*/  PRMT R39, R17, 0x7632, R39 ;  /* 0x0000763211277816 */ /* 0x000fe20000000027 */
[----:B------:R-:W2:Y:S01]  /*60930*/  LDCU.64 UR8, c[0x0][0x398] ;  /* 0x00007300ff0877ac */ /* 0x000ea20008000a00 */
[----:B0-----:R-:W-:Y:S01]  /*60940*/  ISETP.LT.AND P4, PT, R16, UR5, !P2 ;  /* 0x0000000510007c0c */ /* 0x001fe2000d781270 */
[----:B------:R-:W0:Y:S01]  /*60950*/  LDCU UR5, c[0x0][0x398] ;  /* 0x00007300ff0577ac */ /* 0x000e220008000800 */
[----:B-1----:R-:W4:Y:S01]  /*60960*/  LDL.LU R17, [R1+0x230] ;  /* 0x0002300001117983 */ /* 0x002f220000300800 */
[----:B------:R-:W-:Y:S01]  /*60970*/  IMAD.WIDE R36, R38, 0x2, R54 ;  /* 0x0000000226247825 */ /* 0x000fe200078e0236 */
[----:B------:R-:W1:Y:S09]  /*60980*/  LDCU.64 UR6, c[0x0][0x398] ;  /* 0x00007300ff0677ac */ /* 0x000e720008000a00 */
[----:B------:R2:W-:Y:S01]  /*60990*/  @P4 STG.E.U16 desc[UR66][R36.64], R39 ;  /* 0x0000002724004986 */ /* 0x0005e2000c101542 */
[----:B0-----:R-:W-:Y:S01]  /*609a0*/  ISETP.LT.AND P4, PT, R60, UR5, !P2 ;  /* 0x000000053c007c0c */ /* 0x001fe2000d781270 */
[----:B------:R-:W0:Y:S01]  /*609b0*/  LDCU UR5, c[0x0][0x3b8] ;  /* 0x00007700ff0577ac */ /* 0x000e220008000800 */
[----:B--2---:R-:W-:Y:S01]  /*609c0*/  IMAD.WIDE R36, R38, 0x2, R56 ;  /* 0x0000000226247825 */ /* 0x004fe200078e0238 */
[----:B------:R-:W-:-:S03]  /*609d0*/  ISETP.LT.AND P2, PT, R0, UR30, !P2 ;  /* 0x0000001e00007c0c */ /* 0x000fc6000d741270 */
[C---:B0-----:R-:W-:Y:S01]  /*609e0*/  VIADD R40, R38.reuse, UR5 ;  /* 0x0000000526287c36 */ /* 0x041fe20008000000 */
[----:B------:R-:W0:Y:S01]  /*609f0*/  LDCU UR5, c[0x0][0x398] ;  /* 0x00007300ff0577ac */ /* 0x000e220008000800 */
[----:B------:R-:W-:-:S05]  /*60a00*/  IMAD.WIDE R38, R38, 0x2, R58 ;  /* 0x0000000226267825 */ /* 0x000fca00078e023a */
[----:B---3--:R2:W-:Y:S02]  /*60a10*/  @P4 STG.E.U16 desc[UR66][R36.64], R22 ;  /* 0x0000001624004986 */ /* 0x0085e4000c101542 */
[----:B--2---:R-:W-:Y:S02]  /*60a20*/  PRMT R36, R22, 0x7632, R36 ;  /* 0x0000763216247816 */ /* 0x004fe40000000024 */
[----:B------:R-:W2:Y:S01]  /*60a30*/  LDL.LU R22, [R1+0x204] ;  /* 0x0002040001167983 */ /* 0x000ea20000300800 */
[----:B------:R-:W-:-:S03]  /*60a40*/  ISETP.LT.AND P4, PT, R61, UR32, !P5 ;  /* 0x000000203d007c0c */ /* 0x000fc6000ef81270 */
[----:B------:R3:W-:Y:S01]  /*60a50*/  @P2 STG.E.U16 desc[UR66][R38.64], R36 ;  /* 0x0000002426002986 */ /* 0x0007e2000c101542 */
[----:B0-----:R-:W-:Y:S01]  /*60a60*/  ISETP.LT.AND P2, PT, R16, UR5, !P5 ;  /* 0x0000000510007c0c */ /* 0x001fe2000ef41270 */
[----:B------:R-:W-:Y:S01]  /*60a70*/  UMOV UR5, UR9 ;  /* 0x0000000900057c82 */ /* 0x000fe20008000000 */
[----:B---3--:R-:W-:Y:S01]  /*60a80*/  IMAD.WIDE R36, R40, 0x2, R52 ;  /* 0x0000000228247825 */ /* 0x008fe200078e0234 */
[----:B----4-:R-:W-:-:S06]  /*60a90*/  PRMT R38, R23, 0x7632, R38 ;  /* 0x0000763217267816 */ /* 0x010fcc0000000026 */
[----:B------:R0:W-:Y:S04]  /*60aa0*/  @P4 STG.E.U16 desc[UR66][R36.64], R23 ;  /* 0x0000001724004986 */ /* 0x0001e8000c101542 */
[----:B0-----:R-:W3:Y:S01]  /*60ab0*/  LDL.LU R23, [R1+0x224] ;  /* 0x0002240001177983 */ /* 0x001ee20000300800 */
[----:B------:R-:W-:-:S05]  /*60ac0*/  VIADD R36, R3, 0x9b ;  /* 0x0000009b03247836 */ /* 0x000fca0000000000 */
[----:B------:R-:W-:Y:S01]  /*60ad0*/  ISETP.GE.AND P4, PT, R36, UR5, PT ;  /* 0x0000000524007c0c */ /* 0x000fe2000bf86270 */
[----:B------:R-:W0:Y:S01]  /*60ae0*/  LDCU UR5, c[0x0][0x398] ;  /* 0x00007300ff0577ac */ /* 0x000e220008000800 */
[----:B------:R-:W-:-:S05]  /*60af0*/  IMAD.WIDE R36, R40, 0x2, R54 ;  /* 0x0000000228247825 */ /* 0x000fca00078e0236 */
[----:B------:R4:W-:Y:S01]  /*60b00*/  @P2 STG.E.U16 desc[UR66][R36.64], R38 ;  /* 0x0000002624002986 */ /* 0x0009e2000c101542 */
[----:B0-----:R-:W-:Y:S01]  /*60b10*/  ISETP.LT.AND P2, PT, R60, UR5, !P5 ;  /* 0x000000053c007c0c */ /* 0x001fe2000ef41270 */
[----:B----4-:R-:W-:Y:S01]  /*60b20*/  IMAD.WIDE R36, R40, 0x2, R56 ;  /* 0x0000000228247825 */ /* 0x010fe200078e0238 */
[----:B------:R-:W0:Y:S11]  /*60b30*/  LDCU UR5, c[0x0][0x3b8] ;  /* 0x00007700ff0577ac */ /* 0x000e360008000800 */
[----:B------:R4:W-:Y:S01]  /*60b40*/  @P2 STG.E.U16 desc[UR66][R36.64], R17 ;  /* 0x0000001124002986 */ /* 0x0009e2000c101542 */
[----:B------:R-:W-:-:S03]  /*60b50*/  PRMT R39, R17, 0x7632, R39 ;  /* 0x0000763211277816 */ /* 0x000fc60000000027 */
[----:B----4-:R-:W4:Y:S01]  /*60b60*/  LDL.LU R17, [R1+0x24] ;  /* 0x0000240001117983 */ /* 0x010f220000300800 */
[----:B------:R-:W-:Y:S01]  /*60b70*/  ISETP.LT.AND P5, PT, R0, UR46, !P5 ;  /* 0x0000002e00007c0c */ /* 0x000fe2000efa1270 */
[C---:B0-----:R-:W-:Y:S01]  /*60b80*/  VIADD R38, R40.reuse, UR5 ;  /* 0x0000000528267c36 */ /* 0x041fe20008000000 */
[----:B------:R-:W-:Y:S01]  /*60b90*/  UMOV UR24, UR8 ;  /* 0x0000000800187c82 */ /* 0x000fe20008000000 */
[----:B------:R-:W0:Y:S01]  /*60ba0*/  LDCU UR5, c[0x0][0x398] ;  /* 0x00007300ff0577ac */ /* 0x000e220008000800 */
[----:B-1----:R-:W-:Y:S01]  /*60bb0*/  ISETP.LT.AND P2, PT, R61, UR6, !P0 ;  /* 0x000000063d007c0c */ /* 0x002fe2000c741270 */
[----:B------:R-:W1:Y:S01]  /*60bc0*/  LDCU.64 UR8, c[0x0][0x398] ;  /* 0x00007300ff0877ac */ /* 0x000e620008000a00 */
[----:B------:R-:W-:-:S07]  /*60bd0*/  IMAD.WIDE R36, R40, 0x2, R58 ;  /* 0x0000000228247825 */ /* 0x000fce00078e023a */
[----:B------:R0:W-:Y:S02]  /*60be0*/  @P5 STG.E.U16 desc[UR66][R36.64], R39 ;  /* 0x0000002724005986 */ /* 0x0001e4000c101542 */
[----:B0-----:R-:W-:Y:S01]  /*60bf0*/  IMAD.WIDE R36, R38, 0x2, R52 ;  /* 0x0000000226247825 */ /* 0x001fe200078e0234 */
[----:B------:R-:W-:Y:S01]  /*60c00*/  ISETP.LT.AND P5, PT, R16, UR5, !P0 ;  /* 0x0000000510007c0c */ /* 0x000fe2000c7a1270 */
[----:B-1----:R-:W-:-:S03]  /*60c10*/  UMOV UR5, UR9 ;  /* 0x0000000900057c82 */ /* 0x002fc60008000000 */
[----:B--2---:R0:W-:Y:S02]  /*60c20*/  @P2 STG.E.U16 desc[UR66][R36.64], R22 ;  /* 0x0000001624002986 */ /* 0x0041e4000c101542 */
[----:B0-----:R-:W-:-:S05]  /*60c30*/  VIADD R36, R3, 0x99 ;  /* 0x0000009903247836 */ /* 0x001fca0000000000 */
[----:B------:R-:W-:Y:S01]  /*60c40*/  ISETP.GE.AND P2, PT, R36, UR5, PT ;  /* 0x0000000524007c0c */ /* 0x000fe2000bf46270 */
[----:B------:R-:W0:Y:S01]  /*60c50*/  LDCU UR5, c[0x0][0x398] ;  /* 0x00007300ff0577ac */ /* 0x000e220008000800 */
[----:B------:R-:W-:Y:S02]  /*60c60*/  PRMT R39, R22, 0x7632, R39 ;  /* 0x0000763216277816 */ /* 0x000fe40000000027 */
[----:B------:R-:W2:Y:S01]  /*60c70*/  LDL.LU R22, [R1+0x234] ;  /* 0x0002340001167983 */ /* 0x000ea20000300800 */
[----:B------:R-:W-:-:S05]  /*60c80*/  IMAD.WIDE R36, R38, 0x2, R54 ;  /* 0x0000000226247825 */ /* 0x000fca00078e0236 */
[----:B------:R1:W-:Y:S01]  /*60c90*/  @P5 STG.E.U16 desc[UR66][R36.64], R39 ;  /* 0x0000002724005986 */ /* 0x0003e2000c101542 */
[----:B0-----:R-:W-:Y:S01]  /*60ca0*/  ISETP.LT.AND P5, PT, R60, UR5, !P0 ;  /* 0x000000053c007c0c */ /* 0x001fe2000c7a1270 */
[----:B------:R-:W0:Y:S01]  /*60cb0*/  LDCU UR5, c[0x0][0x3b8] ;  /* 0x00007700ff0577ac */ /* 0x000e220008000800 */
[----:B-1----:R-:W-:-:S11]  /*60cc0*/  IMAD.WIDE R36, R38, 0x2, R56 ;  /* 0x0000000226247825 */ /* 0x002fd600078e0238 */
[----:B---3--:R1:W-:Y:S02]  /*60cd0*/  @P5 STG.E.U16 desc[UR66][R36.64], R23 ;  /* 0x0000001724005986 */ /* 0x0083e4000c101542 */
[----:B-1----:R-:W-:Y:S02]  /*60ce0*/  PRMT R36, R23, 0x7632, R36 ;  /* 0x0000763217247816 */ /* 0x002fe40000000024 */
[----:B------:R-:W3:Y:S01]  /*60cf0*/  LDL.LU R23, [R1+0x208] ;  /* 0x0002080001177983 */ /* 0x000ee20000300800 */
[----:B------:R-:W-:Y:S01]  /*60d00*/  ISETP.LT.AND P0, PT, R0, UR44, !P0 ;  /* 0x0000002c00007c0c */ /* 0x000fe2000c701270 */
[C---:B0-----:R-:W-:Y:S01]  /*60d10*/  VIADD R40, R38.reuse, UR5 ;  /* 0x0000000526287c36 */ /* 0x041fe20008000000 */
[----:B------:R-:W-:Y:S01]  /*60d20*/  ISETP.LT.AND P5, PT, R61, UR38, !P1 ;  /* 0x000000263d007c0c */ /* 0x000fe2000cfa1270 */
[----:B------:R-:W-:Y:S01]  /*60d30*/  IMAD.WIDE R38, R38, 0x2, R58 ;  /* 0x0000000226267825 */ /* 0x000fe200078e023a */
[----:B------:R-:W-:Y:S01]  /*60d40*/  UMOV UR30, UR8 ;  /* 0x00000008001e7c82 */ /* 0x000fe20008000000 */
[----:B------:R-:W0:Y:S01]  /*60d50*/  LDCU UR5, c[0x0][0x398] ;  /* 0x00007300ff0577ac */ /* 0x000e220008000800 */
[----:B------:R-:W1:Y:S07]  /*60d60*/  LDCU.64 UR8, c[0x0][0x398] ;  /* 0x00007300ff0877ac */ /* 0x000e6e0008000a00 */
[----:B------:R0:W-:Y:S02]  /*60d70*/  @P0 STG.E.U16 desc[UR66][R38.64], R36 ;  /* 0x0000002426000986 */ /* 0x0001e4000c101542 */
[----:B0-----:R-:W-:-:S05]  /*60d80*/  IMAD.WIDE R36, R40, 0x2, R52 ;  /* 0x0000000228247825 */ /* 0x001fca00078e0234 */
[----:B----4-:R0:W-:Y:S01]  /*60d90*/  @P5 STG.E.U16 desc[UR66][R36.64], R17 ;  /* 0x0000001124005986 */ /* 0x0101e2000c101542 */
[----:B------:R-:W-:-:S03]  /*60da0*/  PRMT R38, R17, 0x7632, R38 ;  /* 0x0000763211267816 */ /* 0x000fc60000000026 */
[----:B0-----:R-:W4:Y:S01]  /*60db0*/  LDL.LU R17, [R1+0x228] ;  /* 0x0002280001117983 */ /* 0x001f220000300800 */
[----:B------:R-:W-:Y:S01]  /*60dc0*/  VIADD R36, R3, 0x97 ;  /* 0x0000009703247836 */ /* 0x000fe20000000000 */
[----:B------:R-:W-:Y:S01]  /*60dd0*/  ISETP.LT.AND P0, PT, R16, UR5, !P1 ;  /* 0x0000000510007c0c */ /* 0x000fe2000cf01270 */
[----:B-1----:R-:W-:-:S03]  /*60de0*/  UMOV UR5, UR9 ;  /* 0x0000000900057c82 */ /* 0x002fc60008000000 */
[----:B------:R-:W-:Y:S01]  /*60df0*/  ISETP.GE.AND P5, PT, R36, UR5, PT ;  /* 0x0000000524007c0c */ /* 0x000fe2000bfa6270 */
[----:B------:R-:W0:Y:S01]  /*60e00*/  LDCU UR5, c[0x0][0x398] ;  /* 0x00007300ff0577ac */ /* 0x000e220008000800 */
[----:B------:R-:W-:-:S07]  /*60e10*/  IMAD.WIDE R36, R40, 0x2, R54 ;  /* 0x0000000228247825 */ /* 0x000fce00078e0236 */
[----:B------:R1:W-:Y:S01]  /*60e20*/  @P0 STG.E.U16 desc[UR66][R36.64], R38 ;  /* 0x0000002624000986 */ /* 0x0003e2000c101542 */
[----:B0-----:R-:W-:Y:S01]  /*60e30*/  ISETP.LT.AND P0, PT, R60, UR5, !P1 ;  /* 0x000000053c007c0c */ /* 0x001fe2000cf01270 */
[----:B------:R-:W0:Y:S01]  /*60e40*/  LDCU UR5, c[0x0][0x3b8] ;  /* 0x00007700ff0577ac */ /* 0x000e220008000800 */
[----:B-1----:R-:W-:Y:S01]  /*60e50*/  IMAD.WIDE R36, R40, 0x2, R56 ;  /* 0x0000000228247825 */ /* 0x002fe200078e0238 */
[----:B------:R-:W-:Y:S01]  /*60e60*/  ISETP.LT.AND P1, PT, R0, UR36, !P1 ;  /* 0x0000002400007c0c */ /* 0x000fe2000cf21270 */
[----:B------:R-:W-:Y:S01]  /*60e70*/  UMOV UR32, UR8 ;  /* 0x0000000800207c82 */ /* 0x000fe20008000000 */
[----:B------:R-:W1:Y:S01]  /*60e80*/  LDCU.64 UR8, c[0x0][0x398] ;  /* 0x00007300ff0877ac */ /* 0x000e620008000a00 */
[----:B0-----:R-:W-:Y:S01]  /*60e90*/  VIADD R38, R40, UR5 ;  /* 0x0000000528267c36 */ /* 0x001fe20008000000 */
[----:B------:R-:W0:Y:S06]  /*60ea0*/  LDCU UR5, c[0x0][0x398] ;  /* 0x00007300ff0577ac */ /* 0x000e2c0008000800 */
[----:B--2---:R2:W-:Y:S01]  /*60eb0*/  @P0 STG.E.U16 desc[UR66][R36.64], R22 ;  /* 0x0000001624000986 */ /* 0x0045e2000c101542 */
[----:B------:R-:W-:-:S03]  /*60ec0*/  PRMT R39, R22, 0x7632, R39 ;  /* 0x0000763216277816 */ /* 0x000fc60000000027 */
[----:B--2---:R-:W2:Y:S01]  /*60ed0*/  LDL.LU R22, [R1+0x28] ;  /* 0x0000280001167983 */ /* 0x004ea20000300800 */
[----:B------:R-:W-:Y:S01]  /*60ee0*/  ISETP.LT.AND P0, PT, R61, UR62, !P6 ;  /* 0x0000003e3d007c0c */ /* 0x000fe2000f701270 */
[----:B------:R-:W-:-:S05]  /*60ef0*/  IMAD.WIDE R36, R40, 0x2, R58 ;  /* 0x0000000228247825 */ /* 0x000fca00078e023a */
[----:B------:R1:W-:Y:S01]  /*60f00*/  @P1 STG.E.U16 desc[UR66][R36.64], R39 ;  /* 0x0000002724001986 */ /* 0x0003e2000c101542 */
[----:B0-----:R-:W-:Y:S01]  /*60f10*/  ISETP.LT.AND P1, PT, R16, UR5, !P6 ;  /* 0x0000000510007c0c */ /* 0x001fe2000f721270 */
[----:B-1----:R-:W-:Y:S01]  /*60f20*/  UMOV UR5, UR9 ;  /* 0x0000000900057c82 */ /* 0x002fe20008000000 */
[----:B------:R-:W-:-:S05]  /*60f30*/  IMAD.WIDE R36, R38, 0x2, R52 ;  /* 0x0000000226247825 */ /* 0x000fca00078e0234 */
[----:B---3--:R0:W-:Y:S02]  /*60f40*/  @P0 STG.E.U16 desc[UR66][R36.64], R23 ;  /* 0x0000001724000986 */ /* 0x0081e4000c101542 */
[----:B0-----:R-:W-:-:S05]  /*60f50*/  VIADD R36, R3, 0x1d ;  /* 0x0000001d03247836 */ /* 0x001fca0000000000 */
[----:B------:R-:W-:Y:S01]  /*60f60*/  ISETP.GE.AND P0, PT, R36, UR5, PT ;  /* 0x0000000524007c0c */ /* 0x000fe2000bf06270 */
[----:B------:R-:W0:Y:S01]  /*60f70*/  LDCU UR5, c[0x0][0x398] ;  /* 0x00007300ff0577ac */ /* 0x000e220008000800 */
[----:B------:R-:W-:Y:S01]  /*60f80*/  PRMT R39, R23, 0x7632, R39 ;  /* 0x0000763217277816 */ /* 0x000fe20000000027 */
[----:B------:R-:W-:Y:S01]  /*60f90*/  IMAD.WIDE R36, R38, 0x2, R54 ;  /* 0x0000000226247825 */ /* 0x000fe200078e0236 */
[----:B------:R-:W3:Y:S04]  /*60fa0*/  LDL.LU R23, [R1+0x238] ;  /* 0x0002380001177983 */ /* 0x000ee80000300800 */
[----:B------:R1:W-:Y:S01]  /*60fb0*/  @P1 STG.E.U16 desc[UR66][R36.64], R39 ;  /* 0x0000002724001986 */ /* 0x0003e2000c101542 */
[----:B0-----:R-:W-:Y:S01]  /*60fc0*/  ISETP.LT.AND P1, PT, R60, UR5, !P6 ;  /* 0x000000053c007c0c */ /* 0x001fe2000f721270 */
[----:B-1----:R-:W-:Y:S01]  /*60fd0*/  IMAD.WIDE R36, R38, 0x2, R56 ;  /* 0x0000000226247825 */ /* 0x002fe200078e0238 */
[----:B------:R-:W-:Y:S01]  /*60fe0*/  MOV.SPILL R43, UR24 ;  /* 0x00000018002b7c02 */ /* 0x000fe20009000f00 */
[----:B------:R-:W0:Y:S10]  /*60ff0*/  LDCU UR5, c[0x0][0x3b8] ;  /* 0x00007700ff0577ac */ /* 0x000e340008000800 */
[----:B----4-:R1:W-:Y:S01]  /*61000*/  @P1 STG.E.U16 desc[UR66][R36.64], R17 ;  /* 0x0000001124001986 */ /* 0x0103e2000c101542 */
[----:B------:R-:W-:-:S03]  /*61010*/  PRMT R40, R17, 0x7632, R40 ;  /* 0x0000763211287816 */ /* 0x000fc60000000028 */
[----:B-1----:R-:W4:Y:S01]  /*61020*/  LDL.LU R17, [R1+0x20c] ;  /* 0x00020c0001117983 */ /* 0x002f220000300800 */
[----:B------:R-:W-:Y:S01]  /*61030*/  UMOV UR24, UR8 ;  /* 0x0000000800187c82 */ /* 0x000fe20008000000 */
[----:B------:R-:W1:Y:S01]  /*61040*/  LDCU.64 UR8, c[0x0][0x398] ;  /* 0x00007300ff0877ac */ /* 0x000e620008000a00 */
[----:B------:R-:W-:Y:S01]  /*61050*/  ISETP.LT.AND P6, PT, R0, UR64, !P6 ;  /* 0x0000004000007c0c */ /* 0x000fe2000f7c1270 */
[C---:B0-----:R-:W-:Y:S01]  /*61060*/  VIADD R39, R38.reuse, UR5 ;  /* 0x0000000526277c36 */ /* 0x041fe20008000000 */
[----:B------:R-:W0:Y:S01]  /*61070*/  LDCU UR5, c[0x0][0x398] ;  /* 0x00007300ff0577ac */ /* 0x000e220008000800 */
[----:B------:R-:W-:Y:S01]  /*61080*/  IMAD.WIDE R36, R38, 0x2, R58 ;  /* 0x0000000226247825 */ /* 0x000fe200078e023a */
[----:B-1----:R-:W-:-:S09]  /*61090*/  ISETP.LT.AND P1, PT, R61, UR8, !P0 ;  /* 0x000000083d007c0c */ /* 0x002fd2000c721270 */
[----:B------:R1:W-:Y:S01]  /*610a0*/  @P6 STG.E.U16 desc[UR66][R36.64], R40 ;  /* 0x0000002824006986 */ /* 0x0003e2000c101542 */
[----:B------:R-:W-:Y:S01]  /*610b0*/  UMOV UR74, UR10 ;  /* 0x0000000a004a7c82 */ /* 0x000fe20008000000 */
[----:B------:R-:W0:Y:S01]  /*610c0*/  LDCU.64 UR10, c[0x0][0x398] ;  /* 0x00007300ff0a77ac */ /* 0x000e220008000a00 */
[----:B-1----:R-:W-:Y:S01]  /*610d0*/  IMAD.WIDE R36, R39, 0x2, R52 ;  /* 0x0000000227247825 */ /* 0x002fe200078e0234 */
[----:B0-----:R-:W-:Y:S01]  /*610e0*/  ISETP.LT.AND P6, PT, R16, UR5, !P0 ;  /* 0x0000000510007c0c */ /* 0x001fe2000c7c1270 */
[----:B------:R-:W0:Y:S01]  /*610f0*/  LDCU UR5, c[0x0][0x398] ;  /* 0x00007300ff0577ac */ /* 0x000e220008000800 */
[----:B------:R-:W-:Y:S01]  /*61100*/  MOV.SPILL R44, UR25 ;  /* 0x00000019002c7c02 */ /* 0x000fe20009000f00 */
[----:B------:R-:W-:Y:S01]  /*61110*/  UMOV UR25, UR10 ;  /* 0x0000000a00197c82 */ /* 0x000fe20008000000 */
[----:B------:R-:W-:Y:S01]  /*61120*/  UMOV UR22, UR12 ;  /* 0x0000000c00167c82 */ /* 0x000fe20008000000 */
[----:B------:R-:W1:Y:S01]  /*61130*/  LDCU.64 UR12, c[0x0][0x398] ;  /* 0x00007300ff0c77ac */ /* 0x000e620008000a00 */
[----:B--2---:R2:W-:Y:S01]  /*61140*/  @P1 STG.E.U16 desc[UR66][R36.64], R22 ;  /* 0x0000001624001986 */ /* 0x0045e2000c101542 */
[----:B------:R-:W-:-:S03]  /*61150*/  PRMT R38, R22, 0x7632, R38 ;  /* 0x0000763216267816 */ /* 0x000fc60000000026 */
[----:B--2---:R-:W2:Y:S01]  /*61160*/  LDL.LU R22, [R1+0x22c] ;  /* 0x00022c0001167983 */ /* 0x004ea20000300800 */
[----:B0-----:R-:W-:Y:S01]  /*61170*/  ISETP.LT.AND P1, PT, R60, UR5, !P0 ;  /* 0x000000053c007c0c */ /* 0x001fe2000c721270 */
[----:B------:R-:W-:Y:S01]  /*61180*/  IMAD.WIDE R36, R39, 0x2, R54 ;  /* 0x0000000227247825 */ /* 0x000fe200078e0236 */
[----:B------:R-:W-:Y:S01]  /*61190*/  UMOV UR5, UR11 ;  /* 0x0000000b00057c82 */ /* 0x000fe20008000000 */
[----:B------:R-:W0:Y:S03]  /*611a0*/  LDCU.64 UR10, c[0x0][0x398] ;  /* 0x00007300ff0a77ac */ /* 0x000e260008000a00 */
[----:B------:R1:W-:Y:S02]  /*611b0*/  @P6 STG.E.U16 desc[UR66][R36.64], R38 ;  /* 0x0000002624006986 */ /* 0x0003e4000c101542 */
[----:B-1----:R-:W-:-:S05]  /*611c0*/  VIADD R36, R3, 0x1e ;  /* 0x0000001e03247836 */ /* 0x002fca0000000000 */
[----:B------:R-:W-:Y:S01]  /*611d0*/  ISETP.GE.AND P6, PT, R36, UR5, PT ;  /* 0x0000000524007c0c */ /* 0x000fe2000bfc6270 */
[----:B------:R-:W1:Y:S01]  /*611e0*/  LDCU UR5, c[0x0][0x3b8] ;  /* 0x00007700ff0577ac */ /* 0x000e620008000800 */
[----:B------:R-:W-:Y:S01]  /*611f0*/  IMAD.WIDE R36, R39, 0x2, R56 ;  /* 0x0000000227247825 */ /* 0x000fe200078e0238 */
[----:B0-----:R-:W-:-:S04]  /*61200*/  ISETP.LT.AND P0, PT, R0, UR10, !P0 ;  /* 0x0000000a00007c0c */ /* 0x001fc8000c701270 */
[----:B---3--:R0:W-:Y:S01]  /*61210*/  @P1 STG.E.U16 desc[UR66][R36.64], R23 ;  /* 0x0000001724001986 */ /* 0x0081e2000c101542 */
[----:B------:R-:W-:Y:S02]  /*61220*/  PRMT R40, R23, 0x7632, R40 ;  /* 0x0000763217287816 */ /* 0x000fe40000000028 */
[----:B------:R-:W-:Y:S01]  /*61230*/  ISETP.LT.AND P1, PT, R61, UR12, !P6 ;  /* 0x0000000c3d007c0c */ /* 0x000fe2000f721270 */
[----:B0-----:R-:W3:Y:S01]  /*61240*/  LDL.LU R23, [R1+0x2c] ;  /* 0x00002c0001177983 */ /* 0x001ee20000300800 */
[----:B------:R-:W-:-:S04]  /*61250*/  IMAD.WIDE R36, R39, 0x2, R58 ;  /* 0x0000000227247825 */ /* 0x000fc800078e023a */
[----:B-1----:R-:W-:Y:S01]  /*61260*/  VIADD R38, R39, UR5 ;  /* 0x0000000527267c36 */ /* 0x002fe20008000000 */
[----:B------:R0:W-:Y:S01]  /*61270*/  @P0 STG.E.U16 desc[UR66][R36.64], R40 ;  /* 0x0000002824000986 */ /* 0x0001e2000c101542 */
[----:B------:R-:W1:Y:S02]  /*61280*/  LDCU UR5, c[0x0][0x398] ;  /* 0x00007300ff0577ac */ /* 0x000e640008000800 */
[----:B0-----:R-:W-:-:S05]  /*61290*/  IMAD.WIDE R36, R38, 0x2, R52 ;  /* 0x0000000226247825 */ /* 0x001fca00078e0234 */
[----:B----4-:R0:W-:Y:S01]  /*612a0*/  @P1 STG.E.U16 desc[UR66][R36.64], R17 ;  /* 0x0000001124001986 */ /* 0x0101e2000c101542 */
[----:B------:R-:W-:-:S03]  /*612b0*/  PRMT R39, R17, 0x7632, R39 ;  /* 0x0000763211277816 */ /* 0x000fc60000000027 */
[----:B0-----:R-:W4:Y:S01]  /*612c0*/  LDL.LU R17, [R1+0x23c] ;  /* 0x00023c0001117983 */ /* 0x001f220000300800 */
[----:B-1----:R-:W-:Y:S01]  /*612d0*/  ISETP.LT.AND P0, PT, R16, UR5, !P6 ;  /* 0x0000000510007c0c */ /* 0x002fe2000f701270 */
[----:B------:R-:W0:Y:S01]  /*612e0*/  LDCU UR5, c[0x0][0x398] ;  /* 0x00007300ff0577ac */ /* 0x000e220008000800 */
[----:B------:R-:W-:Y:S01]  /*612f0*/  IMAD.WIDE R36, R38, 0x2, R54 ;  /* 0x0000000226247825 */ /* 0x000fe200078e0236 */
[----:B------:R-:W-:-:S10]  /*61300*/  MOV.SPILL R45, UR29 ;  /* 0x0000001d002d7c02 */ /* 0x000fd40009000f00 */
[----:B------:R1:W-:Y:S01]  /*61310*/  @P0 STG.E.U16 desc[UR66][R36.64], R39 ;  /* 0x0000002724000986 */ /* 0x0003e2000c101542 */
[----:B0-----:R-:W-:Y:S01]  /*61320*/  ISETP.LT.AND P1, PT, R60, UR5, !P6 ;  /* 0x000000053c007c0c */ /* 0x001fe2000f721270 */
[----:B------:R-:W-:Y:S01]  /*61330*/  UMOV UR5, UR15 ;  /* 0x0000000f00057c82 */ /* 0x000fe20008000000 */
[----:B-1----:R-:W-:-:S05]  /*61340*/  VIADD R36, R3, 0x1f ;  /* 0x0000001f03247836 */ /* 0x002fca0000000000 */
[----:B------:R-:W-:Y:S01]  /*61350*/  ISETP.GE.AND P0, PT, R36, UR5, PT ;  /* 0x0000000524007c0c */ /* 0x000fe2000bf06270 */
[----:B------:R-:W0:Y:S01]  /*61360*/  LDCU UR5, c[0x0][0x3b8] ;  /* 0x00007700ff0577ac */ /* 0x000e220008000800 */
[C---:B------:R-:W-:Y:S01]  /*61370*/  IMAD.WIDE R36, R38.reuse, 0x2, R56 ;  /* 0x0000000226247825 */ /* 0x040fe200078e0238 */
[----:B------:R-:W-:Y:S01]  /*61380*/  UMOV UR29, UR14 ;  /* 0x0000000e001d7c82 */ /* 0x000fe20008000000 */
[----:B------:R-:W1:Y:S02]  /*61390*/  LDCU.64 UR14, c[0x0][0x398] ;  /* 0x00007300ff0e77ac */ /* 0x000e640008000a00 */
[----:B0-----:R-:W-:Y:S01]  /*613a0*/  VIADD R40, R38, UR5 ;  /* 0x0000000526287c36 */ /* 0x001fe20008000000 */
[----:B------:R-:W0:Y:S01]  /*613b0*/  LDCU UR5, c[0x0][0x398] ;  /* 0x00007300ff0577ac */ /* 0x000e220008000800 */
[----:B-1----:R-:W-:Y:S01]  /*613c0*/  ISETP.LT.AND P6, PT, R0, UR14, !P6 ;  /* 0x0000000e00007c0c */ /* 0x002fe2000f7c1270 */
[----:B------:R-:W-:Y:S01]  /*613d0*/  IMAD.WIDE R38, R38, 0x2, R58 ;  /* 0x0000000226267825 */ /* 0x000fe200078e023a */
[----:B--2---:R1:W-:Y:S02]  /*613e0*/  @P1 STG.E.U16 desc[UR66][R36.64], R22 ;  /* 0x0000001624001986 */ /* 0x0043e4000c101542 */
[----:B-1----:R-:W-:-:S02]  /*613f0*/  PRMT R36, R22, 0x7632, R36 ;  /* 0x0000763216247816 */ /* 0x002fc40000000024 */
[----:B------:R-:W2:Y:S01]  /*61400*/  LDL.LU R22, [R1+0x30] ;  /* 0x0000300001167983 */ /* 0x000ea20000300800 */
[----:B------:R-:W-:-:S06]  /*61410*/  ISETP.LT.AND P1, PT, R61, UR16, !P0 ;  /* 0x000000103d007c0c */ /* 0x000fcc000c721270 */
[----:B------:R1:W-:Y:S01]  /*61420*/  @P6 STG.E.U16 desc[UR66][R38.64], R36 ;  /* 0x0000002426006986 */ /* 0x0003e2000c101542 */
[----:B0-----:R-:W-:Y:S01]  /*61430*/  ISETP.LT.AND P6, PT, R16, UR5, !P0 ;  /* 0x0000000510007c0c */ /* 0x001fe2000c7c1270 */
[----:B------:R-:W0:Y:S01]  /*61440*/  LDCU UR5, c[0x0][0x398] ;  /* 0x00007300ff0577ac */ /* 0x000e220008000800 */
[----:B-1----:R-:W-:-:S05]  /*61450*/  IMAD.WIDE R36, R40, 0x2, R52 ;  /* 0x0000000228247825 */ /* 0x002fca00078e0234 */
[----:B---3--:R1:W-:Y:S01]  /*61460*/  @P1 STG.E.U16 desc[UR66][R36.64], R23 ;  /* 0x0000001724001986 */ /* 0x0083e2000c101542 */
[----:B------:R-:W-:Y:S02]  /*61470*/  PRMT R38, R23, 0x7632, R38 ;  /* 0x0000763217267816 */ /* 0x000fe40000000026 */
[----:B0-----:R-:W-:Y:S01]  /*61480*/  ISETP.LT.AND P1, PT, R60, UR5, !P0 ;  /* 0x000000053c007c0c */ /* 0x001fe2000c721270 */
[----:B-1----:R-:W3:Y:S01]  /*61490*/  LDL.LU R23, [R1+0x40] ;  /* 0x0000400001177983 */ /* 0x002ee20000300800 */
[----:B------:R-:W-:Y:S01]  /*614a0*/  IMAD.WIDE R36, R40, 0x2, R54 ;  /* 0x0000000228247825 */ /* 0x000fe200078e0236 */
[----:B------:R-:W-:Y:S01]  /*614b0*/  UMOV UR5, UR19 ;  /* 0x0000001300057c82 */ /* 0x000fe20008000000 */
[----:B------:R-:W0:Y:S03]  /*614c0*/  LDCU.64 UR18, c[0x0][0x398] ;  /* 0x00007300ff1277ac */ /* 0x000e260008000a00 */
[----:B------:R1:W-:Y:S02]  /*614d0*/  @P6 STG.E.U16 desc[UR66][R36.64], R38 ;  /* 0x0000002624006986 */ /* 0x0003e4000c101542 */
[----:B-1----:R-:W-:-:S05]  /*614e0*/  VIADD R36, R3, 0x20 ;  /* 0x0000002003247836 */ /* 0x002fca0000000000 */
[----:B------:R-:W-:Y:S01]  /*614f0*/  ISETP.GE.AND P6, PT, R36, UR5, PT ;  /* 0x0000000524007c0c */ /* 0x000fe2000bfc6270 */
[----:B------:R-:W-:Y:S01]  /*61500*/  IMAD.WIDE R36, R40, 0x2, R56 ;  /* 0x0000000228247825 */ /* 0x000fe200078e0238 */
[----:B------:R-:W1:Y:S04]  /*61510*/  LDCU UR5, c[0x0][0x3b8] ;  /* 0x00007700ff0577ac */ /* 0x000e680008000800 */
[----:B----4-:R4:W-:Y:S01]  /*61520*/  @P1 STG.E.U16 desc[UR66][R36.64], R17 ;  /* 0x0000001124001986 */ /* 0x0109e2000c101542 */
[----:B------:R-:W-:-:S03]  /*61530*/  PRMT R39, R17, 0x7632, R39 ;  /* 0x0000763211277816 */ /* 0x000fc60000000027 */
[----:B----4-:R-:W4:Y:S01]  /*61540*/  LDL.LU R17, [R1+0x60] ;  /* 0x0000600001117983 */ /* 0x010f220000300800 */
[----:B0-----:R-:W-:Y:S02]  /*61550*/  ISETP.LT.AND P0, PT, R0, UR18, !P0 ;  /* 0x0000001200007c0c */ /* 0x001fe4000c701270 */
[----:B------:R-:W-:Y:S01]  /*61560*/  ISETP.LT.AND P1, PT, R61, UR42, !P6 ;  /* 0x0000002a3d007c0c */ /* 0x000fe2000f721270 */
[C---:B-1----:R-:W-:Y:S01]  /*61570*/  VIADD R38, R40.reuse, UR5 ;  /* 0x0000000528267c36 */ /* 0x042fe20008000000 */
[----:B------:R-:W0:Y:S01]  /*61580*/  LDCU UR5, c[0x0][0x398] ;  /* 0x00007300ff0577ac */ /* 0x000e220008000800 */
[----:B------:R-:W-:-:S08]  /*61590*/  IMAD.WIDE R36, R40, 0x2, R58 ;  /* 0x0000000228247825 */ /* 0x000fd000078e023a */
[----:B------:R1:W-:Y:S02]  /*615a0*/  @P0 STG.E.U16 desc[UR66][R36.64], R39 ;  /* 0x0000002724000986 */ /* 0x0003e4000c101542 */
[----:B-1----:R-:W-:Y:S01]  /*615b0*/  IMAD.WIDE R36, R38, 0x2, R52 ;  /* 0x0000000226247825 */ /* 0x002fe200078e0234 */
[----:B0-----:R-:W-:Y:S01]  /*615c0*/  ISETP.LT.AND P0, PT, R16, UR5, !P6 ;  /* 0x0000000510007c0c */ /* 0x001fe2000f701270 */
[----:B------:R-:W0:Y:S01]  /*615d0*/  LDCU UR5, c[0x0][0x398] ;  /* 0x00007300ff0577ac */ /* 0x000e220008000800 */
[----:B------:R-:W-:Y:S02]  /*615e0*/  MOV.SPILL R42, UR31 ;  /* 0x0000001f002a7c02 */ /* 0x000fe40009000f00 */
[----:B------:R-:W-:Y:S01]  /*615f0*/  MOV.SPILL R41, UR30 ;  /* 0x0000001e00297c02 */ /* 0x000fe20009000f00 */
[----:B------:R-:W1:Y:S01]  /*61600*/  LDCU.64 UR30, c[0x0][0x398] ;  /* 0x00007300ff1e77ac */ /* 0x000e620008000a00 */
[----:B--2---:R2:W-:Y:S01]  /*61610*/  @P1 STG.E.U16 desc[UR66][R36.64], R22 ;  /* 0x0000001624001986 */ /* 0x0045e2000c101542 */
[----:B------:R-:W-:-:S03]  /*61620*/  PRMT R39, R22, 0x7632, R39 ;  /* 0x0000763216277816 */ /* 0x000fc60000000027 */
[----:B--2---:R-:W2:Y:S01]  /*61630*/  LDL.LU R22, [R1+0x50] ;  /* 0x0000500001167983 */ /* 0x004ea20000300800 */
[----:B------:R-:W-:Y:S01]  /*61640*/  IMAD.WIDE R36, R38, 0x2, R54 ;  /* 0x0000000226247825 */ /* 0x000fe200078e0236 */
[----:B0-----:R-:W-:Y:S01]  /*61650*/  ISETP.LT.AND P1, PT, R60, UR5, !P6 ;  /* 0x000000053c007c0c */ /* 0x001fe2000f721270 */
[----:B-1----:R-:W-:-:S03]  /*61660*/  UMOV UR5, UR31 ;  /* 0x0000001f00057c82 */ /* 0x002fc60008000000 */
[----:B------:R0:W-:Y:S02]  /*61670*/  @P0 STG.E.U16 desc[UR66][R36.64], R39 ;  /* 0x0000002724000986 */ /* 0x0001e4000c101542 */
[----:B0-----:R-:W-:-:S05]  /*61680*/  VIADD R36, R3, 0x21 ;  /* 0x0000002103247836 */ /* 0x001fca0000000000 */
[----:B------:R-:W-:Y:S01]  /*61690*/  ISETP.GE.AND P0, PT, R36, UR5, PT ;  /* 0x0000000524007c0c */ /* 0x000fe2000bf06270 */
[----:B------:R-:W0:Y:S01]  /*616a0*/  LDCU UR5, c[0x0][0x3b8] ;  /* 0x00007700ff0577ac */ /* 0x000e220008000800 */
[----:B------:R-:W-:Y:S01]  /*616b0*/  IMAD.WIDE R36, R38, 0x2, R56 ;  /* 0x0000000226247825 */ /* 0x000fe200078e0238 */
[----:B------:R-:W-:-:S04]  /*616c0*/  ISETP.LT.AND P6, PT, R0, UR34, !P6 ;  /* 0x0000002200007c0c */ /* 0x000fc8000f7c1270 */
[----:B---3--:R1:W-:Y:S01]  /*616d0*/  @P1 STG.E.U16 desc[UR66][R36.64], R23 ;  /* 0x0000001724001986 */ /* 0x0083e2000c101542 */
[----:B------:R-:W-:Y:S01]  /*616e0*/  ISETP.LT.AND P1, PT, R61, UR40, !P0 ;  /* 0x000000283d007c0c */ /* 0x000fe2000c721270 */
[C---:B0-----:R-:W-:Y:S01]  /*616f0*/  VIADD R40, R38.reuse, UR5 ;  /* 0x0000000526287c36 */ /* 0x041fe20008000000 */
[----:B------:R-:W0:Y:S01]  /*61700*/  LDCU UR5, c[0x0][0x398] ;  /* 0x00007300ff0577ac */ /* 0x000e220008000800 */
[----:B-1----:R-:W-:Y:S02]  /*61710*/  PRMT R36, R23, 0x7632, R36 ;  /* 0x0000763217247816 */ /* 0x002fe40000000024 */
[----:B------:R-:W3:Y:S01]  /*61720*/  LDL.LU R23, [R1+0x34] ;  /* 0x0000340001177983 */ /* 0x000ee20000300800 */
[----:B------:R-:W-:-:S05]  /*61730*/  IMAD.WIDE R38, R38, 0x2, R58 ;  /* 0x0000000226267825 */ /* 0x000fca00078e023a */
[----:B------:R1:W-:Y:S02]  /*61740*/  @P6 STG.E.U16 desc[UR66][R38.64], R36 ;  /* 0x0000002426006986 */ /* 0x0003e4000c101542 */
[----:B-1----:R-:W-:-:S05]  /*61750*/  IMAD.WIDE R36, R40, 0x2, R52 ;  /* 0x0000000228247825 */ /* 0x002fca00078e0234 */
[----:B----4-:R1:W-:Y:S01]  /*61760*/  @P1 STG.E.U16 desc[UR66][R36.64], R17 ;  /* 0x0000001124001986 */ /* 0x0103e2000c101542 */
[----:B------:R-:W-:-:S03]  /*61770*/  PRMT R38, R17, 0x7632, R38 ;  /* 0x0000763211267816 */ /* 0x000fc60000000026 */
[----:B-1----:R-:W4:Y:S01]  /*61780*/  LDL.LU R17, [R1+0x44] ;  /* 0x0000440001117983 */ /* 0x002f220000300800 */
[----:B0-----:R-:W-:Y:S01]  /*61790*/  ISETP.LT.AND P6, PT, R16, UR5, !P0 ;  /* 0x0000000510007c0c */ /* 0x001fe2000c7c1270 */
[----:B------:R-:W0:Y:S01]  /*617a0*/  LDCU UR5, c[0x0][0x398] ;  /* 0x00007300ff0577ac */ /* 0x000e220008000800 */
[----:B------:R-:W-:Y:S01]  /*617b0*/  UMOV UR26, UR30 ;  /* 0x0000001e001a7c82 */ /* 0x000fe20008000000 */
[----:B------:R-:W1:Y:S01]  /*617c0*/  LDCU.64 UR30, c[0x0][0x398] ;  /* 0x00007300ff1e77ac */ /* 0x000e620008000a00 */
[----:B------:R-:W-:-:S09]  /*617d0*/  IMAD.WIDE R36, R40, 0x2, R54 ;  /* 0x0000000228247825 */ /* 0x000fd200078e0236 */
[----:B------:R1:W-:Y:S01]  /*617e0*/  @P6 STG.E.U16 desc[UR66][R36.64], R38 ;  /* 0x0000002624006986 */ /* 0x0003e2000c101542 */
[----:B0-----:R-:W-:Y:S01]  /*617f0*/  ISETP.LT.AND P1, PT, R60, UR5, !P0 ;  /* 0x000000053c007c0c */ /* 0x001fe2000c721270 */
[----:B-1----:R-:W-:Y:S01]  /*61800*/  VIADD R36, R3, 0x22 ;  /* 0x0000002203247836 */ /* 0x002fe20000000000 */
[----:B------:R-:W-:-:S04]  /*61810*/  UMOV UR5, UR31 ;  /* 0x0000001f00057c82 */ /* 0x000fc80008000000 */
[----:B------:R-:W-:Y:S01]  /*61820*/  ISETP.GE.AND P6, PT, R36, UR5, PT ;  /* 0x0000000524007c0c */ /* 0x000fe2000bfc6270 */
[----:B------:R-:W0:Y:S01]  /*61830*/  LDCU UR5, c[0x0][0x3b8] ;  /* 0x00007700ff0577ac */ /* 0x000e220008000800 */
[----:B------:R-:W-:Y:S01]  /*61840*/  IMAD.WIDE R36, R40, 0x2, R56 ;  /* 0x0000000228247825 */ /* 0x000fe200078e0238 */
[----:B------:R-:W-:-:S03]  /*61850*/  ISETP.LT.AND P0, PT, R0, UR50, !P0 ;  /* 0x0000003200007c0c */ /* 0x000fc6000c701270 */
[----:B0-----:R-:W-:Y:S01]  /*61860*/  VIADD R38, R40, UR5 ;  /* 0x0000000528267c36 */ /* 0x001fe20008000000 */
[----:B------:R-:W0:Y:S01]  /*61870*/  LDCU UR5, c[0x0][0x398] ;  /* 0x00007300ff0577ac */ /* 0x000e220008000800 */
[----:B------:R-:W-:Y:S01]  /*61880*/  UMOV UR34, UR30 ;  /* 0x0000001e00227c82 */ /* 0x000fe20008000000 */
[----:B------:R-:W1:Y:S01]  /*61890*/  LDCU.64 UR30, c[0x0][0x398] ;  /* 0x00007300ff1e77ac */ /* 0x000e620008000a00 */
[----:B--2---:R2:W-:Y:S01]  /*618a0*/  @P1 STG.E.U16 desc[UR66][R36.64], R22 ;  /* 0x0000001624001986 */ /* 0x0045e2000c101542 */
[----:B------:R-:W-:-:S03]  /*618b0*/  PRMT R39, R22, 0x7632, R39 ;  /* 0x0000763216277816 */ /* 0x000fc60000000027 */
[----:B--2---:R-:W2:Y:S01]  /*618c0*/  LDL.LU R22, [R1+0x64] ;  /* 0x0000640001167983 */ /* 0x004ea20000300800 */
[----:B------:R-:W-:Y:S01]  /*618d0*/  IMAD.WIDE R36, R40, 0x2, R58 ;  /* 0x0000000228247825 */ /* 0x000fe200078e023a */
[----:B------:R-:W-:-:S04]  /*618e0*/  ISETP.LT.AND P1, PT, R61, UR52, !P6 ;  /* 0x000000343d007c0c */ /* 0x000fc8000f721270 */
[----:B------:R1:W-:Y:S01]  /*618f0*/  @P0 STG.E.U16 desc[UR66][R36.64], R39 ;  /* 0x0000002724000986 */ /* 0x0003e2000c101542 */
[----:B0-----:R-:W-:Y:S01]  /*61900*/  ISETP.LT.AND P0, PT, R16, UR5, !P6 ;  /* 0x0000000510007c0c */ /* 0x001fe2000f701270 */
[----:B------:R-:W0:Y:S01]  /*61910*/  LDCU UR5, c[0x0][0x398] ;  /* 0x00007300ff0577ac */ /* 0x000e220008000800 */
[----:B-1----:R-:W-:-:S06]  /*61920*/  IMAD.WIDE R36, R38, 0x2, R52 ;  /* 0x0000000226247825 */ /* 0x002fcc00078e0234 */
[----:B---3--:R1:W-:Y:S01]  /*61930*/  @P1 STG.E.U16 desc[UR66][R36.64], R23 ;  /* 0x0000001724001986 */ /* 0x0083e2000c101542 */
[----:B------:R-:W-:Y:S02]  /*61940*/  PRMT R39, R23, 0x7632, R39 ;  /* 0x0000763217277816 */ /* 0x000fe40000000027 */
[----:B0-----:R-:W-:Y:S01]  /*61950*/  ISETP.LT.AND P1, PT, R60, UR5, !P6 ;  /* 0x000000053c007c0c */ /* 0x001fe2000f721270 */
[----:B-1----:R-:W-:Y:S01]  /*61960*/  IMAD.WIDE R36, R38, 0x2, R54 ;  /* 0x0000000226247825 */ /* 0x002fe200078e0236 */
[----:B------:R-:W3:Y:S04]  /*61970*/  LDL.LU R23, [R1+0x54] ;  /* 0x0000540001177983 */ /* 0x000ee80000300800 */
[----:B------:R0:W-:Y:S01]  /*61980*/  @P0 STG.E.U16 desc[UR66][R36.64], R39 ;  /* 0x0000002724000986 */ /* 0x0001e2000c101542 */
[----:B------:R-:W-:Y:S01]  /*61990*/  UMOV UR5, UR31 ;  /* 0x0000001f00057c82 */ /* 0x000fe20008000000 */
[----:B0-----:R-:W-:-:S05]  /*619a0*/  VIADD R36, R3, 0x23 ;  /* 0x0000002303247836 */ /* 0x001fca0000000000 */
[----:B------:R-:W-:Y:S01]  /*619b0*/  ISETP.GE.AND P0, PT, R36, UR5, PT ;  /* 0x0000000524007c0c */ /* 0x000fe2000bf06270 */
[C---:B------:R-:W-:Y:S01]  /*619c0*/  IMAD.WIDE R36, R38.reuse, 0x2, R56 ;  /* 0x0000000226247825 */ /* 0x040fe200078e0238 */
[----:B------:R-:W0:Y:S04]  /*619d0*/  LDCU UR5, c[0x0][0x3b8] ;  /* 0x00007700ff0577ac */ /* 0x000e280008000800 */
[----:B----4-:R1:W-:Y:S02]  /*619e0*/  @P1 STG.E.U16 desc[UR66][R36.64], R17 ;  /* 0x0000001124001986 */ /* 0x0103e4000c101542 */
[----:B-1----:R-:W-:Y:S02]  /*619f0*/  PRMT R36, R17, 0x7632, R36 ;  /* 0x0000763211247816 */ /* 0x002fe40000000024 */
[----:B------:R-:W4:Y:S01]  /*61a00*/  LDL.LU R17, [R1+0x38] ;  /* 0x0000380001117983 */ /* 0x000f220000300800 */
[----:B0-----:R-:W-:Y:S01]  /*61a10*/  VIADD R40, R38, UR5 ;  /* 0x0000000526287c36 */ /* 0x001fe20008000000 */
[----:B------:R-:W0:Y:S01]  /*61a20*/  LDCU UR5, c[0x0][0x398] ;  /* 0x00007300ff0577ac */ /* 0x000e220008000800 */
[----:B------:R-:W-:-:S02]  /*61a30*/  ISETP.LT.AND P6, PT, R0, UR54, !P6 ;  /* 0x0000003600007c0c */ /* 0x000fc4000f7c1270 */
[----:B------:R-:W-:Y:S01]  /*61a40*/  ISETP.LT.AND P1, PT, R61, UR56, !P0 ;  /* 0x000000383d007c0c */ /* 0x000fe2000c721270 */
[----:B------:R-:W-:Y:S01]  /*61a50*/  IMAD.WIDE R38, R38, 0x2, R58 ;  /* 0x0000000226267825 */ /* 0x000fe200078e023a */
[----:B------:R-:W-:Y:S01]  /*61a60*/  UMOV UR42, UR30 ;  /* 0x0000001e002a7c82 */ /* 0x000fe20008000000 */
[----:B------:R-:W1:Y:S08]  /*61a70*/  LDCU.64 UR30, c[0x0][0x398] ;  /* 0x00007300ff1e77ac */ /* 0x000e700008000a00 */
[----:B------:R1:W-:Y:S01]  /*61a80*/  @P6 STG.E.U16 desc[UR66][R38.64], R36 ;  /* 0x0000002426006986 */ /* 0x0003e2000c101542 */
[----:B0-----:R-:W-:Y:S01]  /*61a90*/  ISETP.LT.AND P6, PT, R16, UR5, !P0 ;  /* 0x0000000510007c0c */ /* 0x001fe2000c7c1270 */
[----:B------:R-:W0:Y:S01]  /*61aa0*/  LDCU UR5, c[0x0][0x398] ;  /* 0x00007300ff0577ac */ /* 0x000e220008000800 */
[----:B-1----:R-:W-:-:S05]  /*61ab0*/  IMAD.WIDE R36, R40, 0x2, R52 ;  /* 0x0000000228247825 */ /* 0x002fca00078e0234 */
[----:B--2---:R1:W-:Y:S02]  /*61ac0*/  @P1 STG.E.U16 desc[UR66][R36.64], R22 ;  /* 0x0000001624001986 */ /* 0x0043e4000c101542 */
[----:B-1----:R-:W-:Y:S01]  /*61ad0*/  IMAD.MOV.U32 R37, RZ, RZ, R22 ;  /* 0x000000ffff257224 */ /* 0x002fe200078e0016 */
[----:B0-----:R-:W-:Y:S01]  /*61ae0*/  ISETP.LT.AND P1, PT, R60, UR5, !P0 ;  /* 0x000000053c007c0c */ /* 0x001fe2000c721270 */
[----:B------:R-:W2:Y:S03]  /*61af0*/  LDL.LU R22, [R1+0x1f70] ;  /* 0x001f700001167983 */ /* 0x000ea60000300800 */
[----:B------:R-:W-:Y:S01]  /*61b00*/  PRMT R38, R37, 0x7632, R38 ;  /* 0x0000763225267816 */ /* 0x000fe20000000026 */
[----:B------:R-:W-:Y:S01]  /*61b10*/  IMAD.WIDE R36, R40, 0x2, R54 ;  /* 0x0000000228247825 */ /* 0x000fe200078e0236 */
[----:B------:R-:W-:-:S04]  /*61b20*/  UMOV UR5, UR31 ;  /* 0x0000001f00057c82 */ /* 0x000fc80008000000 */
[----:B------:R0:W-:Y:S02]  /*61b30*/  @P6 STG.E.U16 desc[UR66][R36.64], R38 ;  /* 0x0000002624006986 */ /* 0x0001e4000c101542 */
[----:B0-----:R-:W-:-:S05]  /*61b40*/  VIADD R36, R3, 0x24 ;  /* 0x0000002403247836 */ /* 0x001fca0000000000 */
[----:B------:R-:W-:Y:S01]  /*61b50*/  ISETP.GE.AND P6, PT, R36, UR5, PT ;  /* 0x0000000524007c0c */ /* 0x000fe2000bfc6270 */
[----:B------:R-:W0:Y:S01]  /*61b60*/  LDCU UR5, c[0x0][0x3b8] ;  /* 0x00007700ff0577ac */ /* 0x000e220008000800 */
[----:B------:R-:W-:Y:S01]  /*61b70*/  ISETP.LT.AND P0, PT, R0, UR48, !P0 ;  /* 0x0000003000007c0c */ /* 0x000fe2000c701270 */
[----:B------:R-:W-:-:S04]  /*61b80*/  IMAD.WIDE R36, R40, 0x2, R56 ;  /* 0x0000000228247825 */ /* 0x000fc800078e0238 */
[C---:B0-----:R-:W-:Y:S01]  /*61b90*/  VIADD R38, R40.reuse, UR5 ;  /* 0x0000000528267c36 */ /* 0x041fe20008000000 */
[----:B------:R-:W0:Y:S01]  /*61ba0*/  LDCU UR5, c[0x0][0x398] ;  /* 0x00007300ff0577ac */ /* 0x000e220008000800 */
[----:B---3--:R1:W-:Y:S01]  /*61bb0*/  @P1 STG.E.U16 desc[UR66][R36.64], R23 ;  /* 0x0000001724001986 */ /* 0x0083e2000c101542 */
[----:B------:R-:W-:Y:S02]  /*61bc0*/  ISETP.LT.AND P1, PT, R61, UR58, !P6 ;  /* 0x0000003a3d007c0c */ /* 0x000fe4000f721270 */
[----:B------:R-:W-:Y:S01]  /*61bd0*/  PRMT R39, R23, 0x7632, R39 ;  /* 0x0000763217277816 */ /* 0x000fe20000000027 */
[----:B-1----:R-:W-:Y:S01]  /*61be0*/  IMAD.WIDE R36, R40, 0x2, R58 ;  /* 0x0000000228247825 */ /* 0x002fe200078e023a */
[----:B------:R-:W3:Y:S04]  /*61bf0*/  LDL.LU R23, [R1+0x68] ;  /* 0x0000680001177983 */ /* 0x000ee80000300800 */
[----:B------:R1:W-:Y:S01]  /*61c00*/  @P0 STG.E.U16 desc[UR66][R36.64], R39 ;  /* 0x0000002724000986 */ /* 0x0003e2000c101542 */
[----:B0-----:R-:W-:Y:S01]  /*61c10*/  ISETP.LT.AND P0, PT, R16, UR5, !P6 ;  /* 0x0000000510007c0c */ /* 0x001fe2000f701270 */
[----:B------:R-:W-:Y:S01]  /*61c20*/  UMOV UR38, UR30 ;  /* 0x0000001e00267c82 */ /* 0x000fe20008000000 */
[----:B------:R-:W0:Y:S01]  /*61c30*/  LDCU UR5, c[0x0][0x398] ;  /* 0x00007300ff0577ac */ /* 0x000e220008000800 */
[----:B------:R-:W0:Y:S01]  /*61c40*/  LDCU.64 UR30, c[0x0][0x398] ;  /* 0x00007300ff1e77ac */ /* 0x000e220008000a00 */
[----:B-1----:R-:W-:-:S05]  /*61c50*/  IMAD.WIDE R36, R38, 0x2, R52 ;  /* 0x0000000226247825 */ /* 0x002fca00078e0234 */
[----:B----4-:R1:W-:Y:S01]  /*61c60*/  @P1 STG.E.U16 desc[UR66][R36.64], R17 ;  /* 0x0000001124001986 */ /* 0x0103e2000c101542 */
[----:B------:R-:W-:Y:S01]  /*61c70*/  PRMT R39, R17, 0x7632, R39 ;  /* 0x0000763211277816 */ /* 0x000fe20000000027 */
[----:B-1----:R-:W-:Y:S02]  /*61c80*/  IMAD.WIDE R36, R38, 0x2, R54 ;  /* 0x0000000226247825 */ /* 0x002fe400078e0236 */
[----:B------:R-:W4:Y:S04]  /*61c90*/  LDL.LU R17, [R1+0x58] ;  /* 0x0000580001117983 */ /* 0x000f280000300800 */
[----:B------:R1:W-:Y:S04]  /*61ca0*/  @P0 STG.E.U16 desc[UR66][R36.64], R39 ;  /* 0x0000002724000986 */ /* 0x0003e8000c101542 */
[----:B-1----:R-:W2:Y:S01]  /*61cb0*/  LDL.LU R39, [R1+0x48] ;  /* 0x0000480001277983 */ /* 0x002ea20000300800 */
[----:B0-----:R-:W-:Y:S01]  /*61cc0*/  ISETP.LT.AND P1, PT, R60, UR5, !P6 ;  /* 0x000000053c007c0c */ /* 0x001fe2000f721270 */
[----:B------:R-:W-:Y:S01]  /*61cd0*/  UMOV UR5, UR30 ;  /* 0x0000001e00057c82 */ /* 0x000fe20008000000 */
[----:B------:R-:W-:Y:S01]  /*61ce0*/  UMOV UR8, UR31 ;  /* 0x0000001f00087c82 */ /* 0x000fe20008000000 */
[----:B------:R-:W0:Y:S01]  /*61cf0*/  LDCU.64 UR30, c[0x0][0x398] ;  /* 0x00007300ff1e77ac */ /* 0x000e220008000a00 */
[----:B------:R-:W-:-:S05]  /*61d00*/  VIADD R36, R3, 0x25 ;  /* 0x0000002503247836 */ /* 0x000fca0000000000 */
[----:B------:R-:W-:Y:S01]  /*61d10*/  ISETP.GE.AND P0, PT, R36, UR69, PT ;  /* 0x0000004524007c0c */ /* 0x000fe2000bf06270 */
[----:B------:R-:W-:Y:S01]  /*61d20*/  IMAD.WIDE R36, R38, 0x2, R56 ;  /* 0x0000000226247825 */ /* 0x000fe200078e0238 */
[----:B0-----:R-:W-:-:S04]  /*61d30*/  UMOV UR6, UR31 ;  /* 0x0000001f00067c82 */ /* 0x001fc80008000000 */
[----:B--2---:R0:W-:Y:S01]  /*61d40*/  @P1 STG.E.U16 desc[UR66][R36.64], R39 ;  /* 0x0000002724001986 */ /* 0x0041e2000c101542 */
[----:B------:R-:W-:Y:S01]  /*61d50*/  ISETP.LT.AND P1, PT, R61, UR5, !P0 ;  /* 0x000000053d007c0c */ /* 0x000fe2000c721270 */
[----:B------:R-:W-:Y:S01]  /*61d60*/  UMOV UR5, UR30 ;  /* 0x0000001e00057c82 */ /* 0x000fe20008000000 */
[----:B------:R-:W1:Y:S01]  /*61d70*/  LDCU.64 UR30, c[0x0][0x398] ;  /* 0x00007300ff1e77ac */ /* 0x000e620008000a00 */
[----:B------:R-:W-:Y:S02]  /*61d80*/  ISETP.LT.AND P6, PT, R0, UR5, !P6 ;  /* 0x0000000500007c0c */ /* 0x000fe4000f7c1270 */
[----:B------:R-:W2:Y:S01]  /*61d90*/  LDCU UR5, c[0x0][0x3b8] ;  /* 0x00007700ff0577ac */ /* 0x000ea20008000800 */
[----:B0-----:R-:W-:Y:S02]  /*61da0*/  IMAD.MOV.U32 R37, RZ, RZ, R39 ;  /* 0x000000ffff257224 */ /* 0x001fe400078e0027 */
[C---:B--2---:R-:W-:Y:S01]  /*61db0*/  VIADD R39, R38.reuse, UR5 ;  /* 0x0000000526277c36 */ /* 0x044fe20008000000 */
[----:B------:R-:W0:Y:S02]  /*61dc0*/  LDCU UR5, c[0x0][0x398] ;  /* 0x00007300ff0577ac */ /* 0x000e240008000800 */
[----:B------:R-:W-:Y:S01]  /*61dd0*/  PRMT R40, R37, 0x7632, R40 ;  /* 0x0000763225287816 */ /* 0x000fe20000000028 */
[----:B------:R-:W-:-:S05]  /*61de0*/  IMAD.WIDE R36, R38, 0x2, R58 ;  /* 0x0000000226247825 */ /* 0x000fca00078e023a */
[----:B------:R2:W-:Y:S01]  /*61df0*/  @P6 STG.E.U16 desc[UR66][R36.64], R40 ;  /* 0x0000002824006986 */ /* 0x0005e2000c101542 */
[----:B0-----:R-:W-:Y:S01]  /*61e00*/  ISETP.LT.AND P6, PT, R16, UR5, !P0 ;  /* 0x0000000510007c0c */ /* 0x001fe2000c7c1270 */
[----:B------:R-:W0:Y:S01]  /*61e10*/  LDCU UR5, c[0x0][0x398] ;  /* 0x00007300ff0577ac */ /* 0x000e220008000800 */
[----:B--2---:R-:W-:-:S05]  /*61e20*/  IMAD.WIDE R36, R39, 0x2, R52 ;  /* 0x0000000227247825 */ /* 0x004fca00078e0234 */
[----:B---3--:R2:W-:Y:S01]  /*61e30*/  @P1 STG.E.U16 desc[UR66][R36.64], R23 ;  /* 0x0000001724001986 */ /* 0x0085e2000c101542 */
[----:B-1----:R-:W-:Y:S01]  /*61e40*/  UMOV UR12, UR31 ;  /* 0x0000001f000c7c82 */ /* 0x002fe20008000000 */
[----:B--2---:R-:W-:Y:S01]  /*61e50*/  IMAD.MOV.U32 R37, RZ, RZ, R23 ;  /* 0x000000ffff257224 */ /* 0x004fe200078e0017 */
[----:B0-----:R-:W-:Y:S01]  /*61e60*/  ISETP.LT.AND P1, PT, R60, UR5, !P0 ;  /* 0x000000053c007c0c */ /* 0x001fe2000c721270 */
[----:B------:R-:W-:Y:S01]  /*61e70*/  UMOV UR5, UR30 ;  /* 0x0000001e00057c82 */ /* 0x000fe20008000000 */
[----:B------:R-:W0:Y:S01]  /*61e80*/  LDCU.64 UR30, c[0x0][0x398] ;  /* 0x00007300ff1e77ac */ /* 0x000e220008000a00 */
[----:B----4-:R-:W-:Y:S01]  /*61e90*/  PRMT R40, R17, 0x7632, R40 ;  /* 0x0000763211287816 */ /* 0x010fe20000000028 */
[----:B------:R-:W2:Y:S01]  /*61ea0*/  LDL.LU R23, [R1+0x1f6c] ;  /* 0x001f6c0001177983 */ /* 0x000ea20000300800 */
[----:B------:R-:W-:Y:S01]  /*61eb0*/  PRMT R38, R37, 0x7632, R38 ;  /* 0x0000763225267816 */ /* 0x000fe20000000026 */
[----:B------:R-:W-:-:S05]  /*61ec0*/  IMAD.WIDE R36, R39, 0x2, R54 ;  /* 0x0000000227247825 */ /* 0x000fca00078e0236 */
[----:B------:R1:W-:Y:S02]  /*61ed0*/  @P6 STG.E.U16 desc[UR66][R36.64], R38 ;  /* 0x0000002624006986 */ /* 0x0003e4000c101542 */
[----:B-1----:R-:W-:-:S05]  /*61ee0*/  VIADD R36, R3, 0x26 ;  /* 0x0000002603247836 */ /* 0x002fca0000000000 */
[----:B------:R-:W-:Y:S01]  /*61ef0*/  ISETP.GE.AND P6, PT, R36, UR77, PT ;  /* 0x0000004d24007c0c */ /* 0x000fe2000bfc6270 */
[----:B------:R-:W-:-:S05]  /*61f00*/  IMAD.WIDE R36, R39, 0x2, R56 ;  /* 0x0000000227247825 */ /* 0x000fca00078e0238 */
[----:B------:R1:W-:Y:S01]  /*61f10*/  @P1 STG.E.U16 desc[UR66][R36.64], R17 ;  /* 0x0000001124001986 */ /* 0x0003e2000c101542 */
[----:B------:R-:W-:Y:S01]  /*61f20*/  ISETP.LT.AND P1, PT, R61, UR5, !P6 ;  /* 0x000000053d007c0c */ /* 0x000fe2000f721270 */
[----:B0-----:R-:W-:Y:S02]  /*61f30*/  UMOV UR5, UR30 ;  /* 0x0000001e00057c82 */ /* 0x001fe40008000000 */
[----:B------:R-:W-:Y:S02]  /*61f40*/  ISETP.LT.AND P0, PT, R0, UR5, !P0 ;  /* 0x0000000500007c0c */ /* 0x000fe4000c701270 */
[----:B------:R-:W0:Y:S01]  /*61f50*/  LDCU UR5, c[0x0][0x3b8] ;  /* 0x00007700ff0577ac */ /* 0x000e220008000800 */
[C---:B-1----:R-:W-:Y:S01]  /*61f60*/  IMAD.WIDE R36, R39.reuse, 0x2, R58 ;  /* 0x0000000227247825 */ /* 0x042fe200078e023a */
[----:B------:R-:W3:Y:S09]  /*61f70*/  LDL.LU R17, [R1+0x6c] ;  /* 0x00006c0001117983 */ /* 0x000ef20000300800 */
[----:B------:R1:W-:Y:S04]  /*61f80*/  @P0 STG.E.U16 desc[UR66][R36.64], R40 ;  /* 0x0000002824000986 */ /* 0x0003e8000c101542 */
[----:B-1----:R-:W4:Y:S01]  /*61f90*/  LDL.LU R40, [R1+0x3c] ;  /* 0x00003c0001287983 */ /* 0x002f220000300800 */
[----:B0-----:R-:W-:Y:S01]  /*61fa0*/  VIADD R38, R39, UR5 ;  /* 0x0000000527267c36 */ /* 0x001fe20008000000 */
[----:B------:R-:W0:Y:S03]  /*61fb0*/  LDCU UR5, c[0x0][0x398] ;  /* 0x00007300ff0577ac */ /* 0x000e260008000800 */
[----:B------:R-:W-:Y:S01]  /*61fc0*/  IMAD.WIDE R36, R38, 0x2, R52 ;  /* 0x0000000226247825 */ /* 0x000fe200078e0234 */
[----:B0-----:R-:W-:Y:S01]  /*61fd0*/  ISETP.LT.AND P0, PT, R16, UR5, !P6 ;  /* 0x0000000510007c0c */ /* 0x001fe2000f701270 */
[----:B------:R-:W-:Y:S01]  /*61fe0*/  UMOV UR10, UR31 ;  /* 0x0000001f000a7c82 */ /* 0x000fe20008000000 */
[----:B------:R-:W0:Y:S01]  /*61ff0*/  LDCU UR5, c[0x0][0x398] ;  /* 0x00007300ff0577ac */ /* 0x000e220008000800 */
[----:B------:R-:W1:Y:S01]  /*62000*/  LDCU.64 UR30, c[0x0][0x398] ;  /* 0x00007300ff1e77ac */ /* 0x000e620008000a00 */
[----:B----4-:R4:W-:Y:S01]  /*62010*/  @P1 STG.E.U16 desc[UR66][R36.64], R40 ;  /* 0x0000002824001986 */ /* 0x0109e2000c101542 */
[----:B------:R-:W-:Y:S01]  /*62020*/  PRMT R39, R40, 0x7632, R39 ;  /* 0x0000763228277816 */ /* 0x000fe20000000027 */
[----:B----4-:R-:W-:-:S07]  /*62030*/  IMAD.WIDE R36, R38, 0x2, R54 ;  /* 0x0000000226247825 */ /* 0x010fce00078e0236 */
[----:B------:R4:W-:Y:S04]  /*62040*/  @P0 STG.E.U16 desc[UR66][R36.64], R39 ;  /* 0x0000002724000986 */ /* 0x0009e8000c101542 */
[----:B----4-:R-:W4:Y:S01]  /*62050*/  LDL.LU R39, [R1+0x4c] ;  /* 0x00004c0001277983 */ /* 0x010f220000300800 */
[----:B0-----:R-:W-:Y:S01]  /*62060*/  ISETP.LT.AND P1, PT, R60, UR5, !P6 ;  /* 0x000000053c007c0c */ /* 0x001fe2000f721270 */
[----:B-1----:R-:W-:Y:S01]  /*62070*/  UMOV UR5, UR30 ;  /* 0x0000001e00057c82 */ /* 0x002fe20008000000 */
[----:B------:R-:W-:Y:S01]  /*62080*/  UMOV UR16, UR31 ;  /* 0x0000001f00107c82 */ /* 0x000fe20008000000 */
[----:B------:R-:W-:Y:S01]  /*62090*/  UMOV UR30, UR73 ;  /* 0x00000049001e7c82 */ /* 0x000fe20008000000 */
[----:B------:R-:W-:Y:S01]  /*620a0*/  UMOV UR31, UR72 ;  /* 0x00000048001f7c82 */ /* 0x000fe20008000000 */
[----:B------:R-:W0:Y:S01]  /*620b0*/  LDCU.64 UR72, c[0x0][0x398] ;  /* 0x00007300ff4877ac */ /* 0x000e220008000a00 */
[----:B------:R-:W-:-:S05]  /*620c0*/  VIADD R36, R3, 0x27 ;  /* 0x0000002703247836 */ /* 0x000fca0000000000 */
[----:B------:R-:W-:Y:S01]  /*620d0*/  ISETP.GE.AND P0, PT, R36, UR61, PT ;  /* 0x0000003d24007c0c */ /* 0x000fe2000bf06270 */
[----:B------:R-:W-:-:S05]  /*620e0*/  IMAD.WIDE R36, R38, 0x2, R56 ;  /* 0x0000000226247825 */ /* 0x000fca00078e0238 */
[----:B----4-:R1:W-:Y:S01]  /*620f0*/  @P1 STG.E.U16 desc[UR66][R36.64], R39 ;  /* 0x0000002724001986 */ /* 0x0103e2000c101542 */
[----:B------:R-:W-:Y:S01]  /*62100*/  ISETP.LT.AND P1, PT, R61, UR5, !P0 ;  /* 0x000000053d007c0c */ /* 0x000fe2000c721270 */
[----:B0-----:R-:W-:Y:S02]  /*62110*/  UMOV UR5, UR72 ;  /* 0x0000004800057c82 */ /* 0x001fe40008000000 */
[----:B------:R-:W-:Y:S02]  /*62120*/  ISETP.LT.AND P6, PT, R0, UR5, !P6 ;  /* 0x0000000500007c0c */ /* 0x000fe4000f7c1270 */
[----:B------:R-:W0:Y:S01]  /*62130*/  LDCU UR5, c[0x0][0x3b8] ;  /* 0x00007700ff0577ac */ /* 0x000e220008000800 */
[----:B-1----:R-:W-:Y:S01]  /*62140*/  PRMT R36, R39, 0x7632, R36 ;  /* 0x0000763227247816 */ /* 0x002fe20000000024 */
[C---:B0-----:R-:W-:Y:S01]  /*62150*/  VIADD R40, R38.reuse, UR5 ;  /* 0x0000000526287c36 */ /* 0x041fe20008000000 */
[----:B------:R-:W0:Y:S01]  /*62160*/  LDCU UR5, c[0x0][0x398] ;  /* 0x00007300ff0577ac */ /* 0x000e220008000800 */
[----:B------:R-:W-:-:S07]  /*62170*/  IMAD.WIDE R38, R38, 0x2, R58 ;  /* 0x0000000226267825 */ /* 0x000fce00078e023a */
[----:B------:R1:W-:Y:S02]  /*62180*/  @P6 STG.E.U16 desc[UR66][R38.64], R36 ;  /* 0x0000002426006986 */ /* 0x0003e4000c101542 */
[----:B-1----:R-:W-:Y:S01]  /*62190*/  IMAD.WIDE R36, R40, 0x2, R52 ;  /* 0x0000000228247825 */ /* 0x002fe200078e0234 */
[----:B0-----:R-:W-:Y:S01]  /*621a0*/  ISETP.LT.AND P6, PT, R16, UR5, !P0 ;  /* 0x0000000510007c0c */ /* 0x001fe2000c7c1270 */
[----:B------:R-:W-:Y:S01]  /*621b0*/  UMOV UR14, UR73 ;  /* 0x00000049000e7c82 */ /* 0x000fe20008000000 */
[----:B------:R-:W4:Y:S01]  /*621c0*/  LDL.LU R16, [R1+0x1f68] ;  /* 0x001f680001107983 */ /* 0x000f220000300800 */
[----:B------:R-:W0:Y:S03]  /*621d0*/  LDCU UR5, c[0x0][0x398] ;  /* 0x00007300ff0577ac */ /* 0x000e260008000800 */
[----:B---3--:R1:W-:Y:S01]  /*621e0*/  @P1 STG.E.U16 desc[UR66][R36.64], R17 ;  /* 0x0000001124001986 */ /* 0x0083e2000c101542 */
[----:B------:R-:W3:Y:S01]  /*621f0*/  LDCU.64 UR72, c[0x0][0x398] ;  /* 0x00007300ff4877ac */ /* 0x000ee20008000a00 */
[----:B-1----:R-:W-:-:S02]  /*62200*/  IMAD.MOV.U32 R37, RZ, RZ, R17 ;  /* 0x000000ffff257224 */ /* 0x002fc400078e0011 */
[----:B------:R-:W2:Y:S03]  /*62210*/  LDL.LU R17, [R1+0x1f64] ;  /* 0x001f640001117983 */ /* 0x000ea60000300800 */
[----:B------:R-:W-:Y:S01]  /*62220*/  PRMT R38, R37, 0x7632, R38 ;  /* 0x0000763225267816 */ /* 0x000fe20000000026 */
[----:B------:R-:W-:-:S05]  /*62230*/  IMAD.WIDE R36, R40, 0x2, R54 ;  /* 0x0000000228247825 */ /* 0x000fca00078e0236 */
[----:B------:R1:W-:Y:S04]  /*62240*/  @P6 STG.E.U16 desc[UR66][R36.64], R38 ;  /* 0x0000002624006986 */ /* 0x0003e8000c101542 */
[----:B-1----:R-:W2:Y:S01]  /*62250*/  LDL.LU R38, [R1+0x5c] ;  /* 0x00005c0001267983 */ /* 0x002ea20000300800 */
[----:B------:R-:W-:Y:S01]  /*62260*/  MOV.SPILL R47, UR71 ;  /* 0x00000047002f7c02 */ /* 0x000fe20009000f00 */
[----:B------:R-:W-:Y:S01]  /*62270*/  UMOV UR71, UR74 ;  /* 0x0000004a00477c82 */ /* 0x000fe20008000000 */
[----:B------:R-:W1:Y:S01]  /*62280*/  LDCU.64 UR74, c[0x0][0x398] ;  /* 0x00007300ff4a77ac */ /* 0x000e620008000a00 */
[----:B0-----:R-:W-:Y:S01]  /*62290*/  ISETP.LT.AND P1, PT, R60, UR5, !P0 ;  /* 0x000000053c007c0c */ /* 0x001fe2000c721270 */
[----:B------:R-:W-:Y:S01]  /*622a0*/  UMOV UR46, UR20 ;  /* 0x00000014002e7c82 */ /* 0x000fe20008000000 */
[----:B---3--:R-:W-:Y:S01]  /*622b0*/  UMOV UR5, UR72 ;  /* 0x0000004800057c82 */ /* 0x008fe20008000000 */
[----:B------:R-:W-:Y:S01]  /*622c0*/  UMOV UR20, UR73 ;  /* 0x0000004900147c82 */ /* 0x000fe20008000000 */
[----:B------:R-:W0:Y:S01]  /*622d0*/  LDCU.64 UR72, c[0x0][0x398] ;  /* 0x00007300ff4877ac */ /* 0x000e220008000a00 */
[----:B------:R-:W-:-:S05]  /*622e0*/  VIADD R36, R3, 0x28 ;  /* 0x0000002803247836 */ /* 0x000fca0000000000 */
[----:B-1----:R-:W-:Y:S01]  /*622f0*/  ISETP.GE.AND P6, PT, R36, UR75, PT ;  /* 0x0000004b24007c0c */ /* 0x002fe2000bfc6270 */
[----:B------:R-:W-:Y:S01]  /*62300*/  IMAD.WIDE R36, R40, 0x2, R56 ;  /* 0x0000000228247825 */ /* 0x000fe200078e0238 */
[----:B0-----:R-:W-:Y:S01]  /*62310*/  UMOV UR18, UR73 ;  /* 0x0000004900127c82 */ /* 0x001fe20008000000 */
[----:B------:R-:W-:Y:S02]  /*62320*/  R2UR.FILL UR73, R49 ;  /* 0x00000000314972ca */ /* 0x000fe400004e0000 */
[----:B------:R-:W3:Y:S04]  /*62330*/  LDL.LU R49, [R1+0x70] ;  /* 0x0000700001317983 */ /* 0x000ee80000300800 */
[----:B--2---:R0:W-:Y:S01]  /*62340*/  @P1 STG.E.U16 desc[UR66][R36.64], R38 ;  /* 0x0000002624001986 */ /* 0x0041e2000c101542 */
[----:B------:R-:W-:Y:S01]  /*62350*/  ISETP.LT.AND P1, PT, R61, UR5, !P6 ;  /* 0x000000053d007c0c */ /* 0x000fe2000f721270 */
[----:B------:R-:W-:Y:S01]  /*62360*/  UMOV UR5, UR72 ;  /* 0x0000004800057c82 */ /* 0x000fe20008000000 */
[----:B------:R-:W-:-:S02]  /*62370*/  R2UR.FILL UR72, R48 ;  /* 0x00000000304872ca */ /* 0x000fc400004e0000 */
[----:B------:R-:W2:Y:S01]  /*62380*/  LDL R48, [R1+0x1140] ;  /* 0x0011400001307983 */ /* 0x000ea20000100800 */
[----:B------:R-:W-:Y:S01]  /*62390*/  ISETP.LT.AND P0, PT, R0, UR5, !P0 ;  /* 0x0000000500007c0c */ /* 0x000fe2000c701270 */
[----:B------:R-:W1:Y:S01]  /*623a0*/  LDCU UR5, c[0x0][0x3b8] ;  /* 0x00007700ff0577ac */ /* 0x000e620008000800 */
[----:B0-----:R-:W-:Y:S02]  /*623b0*/  IMAD.MOV.U32 R37, RZ, RZ, R38 ;  /* 0x000000ffff257224 */ /* 0x001fe400078e0026 */
[C---:B-1----:R-:W-:Y:S01]  /*623c0*/  VIADD R38, R40.reuse, UR5 ;  /* 0x0000000528267c36 */ /* 0x042fe20008000000 */
[----:B------:R-:W2:Y:S02]  /*623d0*/  LDCU UR5, c[0x0][0x398] ;  /* 0x00007300ff0577ac */ /* 0x000ea40008000800 */
[----:B------:R-:W-:Y:S01]  /*623e0*/  PRMT R39, R37, 0x7632, R39 ;  /* 0x0000763225277816 */ /* 0x000fe20000000027 */
[----:B------:R-:W-:-:S05]  /*623f0*/  IMAD.WIDE R36, R40, 0x2, R58 ;  /* 0x0000000228247825 */ /* 0x000fca00078e023a */
[----:B------:R0:W-:Y:S02]  /*62400*/  @P0 STG.E.U16 desc[UR66][R36.64], R39 ;  /* 0x0000002724000986 */ /* 0x0001e4000c101542 */
[----:B0-----:R-:W-:Y:S01]  /*62410*/  IMAD.WIDE R36, R38, 0x2, R52 ;  /* 0x0000000226247825 */ /* 0x001fe200078e0234 */
[----:B---3--:R-:W-:-:S04]  /*62420*/  PRMT R39, R49, 0x7632, R39 ;  /* 0x0000763231277816 */ /* 0x008fc80000000027 */
[----:B------:R0:W-:Y:S02]  /*62430*/  @P1 STG.E.U16 desc[UR66][R36.64], R49 ;  /* 0x0000003124001986 */ /* 0x0001e4000c101542 */
[----:B0-----:R-:W-:Y:S02]  /*62440*/  IMAD.WIDE R36, R38, 0x2, R54 ;  /* 0x0000000226247825 */ /* 0x001fe400078e0236 */
[----:B------:R-:W3:Y:S01]  /*62450*/  LDL.LU R49, [R1+0xa0] ;  /* 0x0000a00001317983 */ /* 0x000ee20000300800 */
[----:B--2---:R-:W-:Y:S01]  /*62460*/  ISETP.LT.AND P0, PT, R48, UR5, !P6 ;  /* 0x0000000530007c0c */ /* 0x004fe2000f701270 */
[----:B------:R-:W-:Y:S01]  /*62470*/  UMOV UR64, UR31 ;  /* 0x0000001f00407c82 */ /* 0x000fe20008000000 */
[----:B------:R-:W-:Y:S01]  /*62480*/  UMOV UR62, UR70 ;  /* 0x00000046003e7c82 */ /* 0x000fe20008000000 */
[----:B------:R-:W0:Y:S10]  /*62490*/  LDCU UR5, c[0x0][0x398] ;  /* 0x00007300ff0577ac */ /* 0x000e340008000800 */
[----:B------:R1:W-:Y:S04]  /*624a0*/  @P0 STG.E.U16 desc[UR66][R36.64], R39 ;  /* 0x0000002724000986 */ /* 0x0003e8000c101542 */
[----:B-1----:R-:W2:Y:S01]  /*624b0*/  LDL.LU R39, [R1+0x80] ;  /* 0x0000800001277983 */ /* 0x002ea20000300800 */
[----:B------:R-:W-:Y:S01]  /*624c0*/  UMOV UR31, UR71 ;  /* 0x00000047001f7c82 */ /* 0x000fe20008000000 */
[----:B------:R-:W1:Y:S01]  /*624d0*/  LDCU.64 UR70, c[0x0][0x398] ;  /* 0x00007300ff4677ac */ /* 0x000e620008000a00 */
[----:B0-----:R-:W-:Y:S01]  /*624e0*/  ISETP.LT.AND P1, PT, R60, UR5, !P6 ;  /* 0x000000053c007c0c */ /* 0x001fe2000f721270 */
[----:B------:R-:W-:Y:S01]  /*624f0*/  UMOV UR44, UR30 ;  /* 0x0000001e002c7c82 */ /* 0x000fe20008000000 */
[----:B------:R-:W-:Y:S01]  /*62500*/  UMOV UR40, UR46 ;  /* 0x0000002e00287c82 */ /* 0x000fe20008000000 */
[----:B------:R-:W-:Y:S01]  /*62510*/  UMOV UR46, UR73 ;  /* 0x00000049002e7c82 */ /* 0x000fe20008000000 */
[----:B------:R-:W-:Y:S01]  /*62520*/  UMOV UR30, UR72 ;  /* 0x00000048001e7c82 */ /* 0x000fe20008000000 */
[----:B------:R-:W-:Y:S01]  /*62530*/  UMOV UR52, UR26 ;  /* 0x0000001a00347c82 */ /* 0x000fe20008000000 */
[----:B------:R-:W0:Y:S01]  /*62540*/  LDCU.64 UR72, c[0x0][0x398] ;  /* 0x00007300ff4877ac */ /* 0x000e220008000a00 */
[----:B-1----:R-:W-:Y:S01]  /*62550*/  UMOV UR5, UR70 ;  /* 0x0000004600057c82 */ /* 0x002fe20008000000 */
[----:B------:R-:W-:Y:S01]  /*62560*/  UMOV UR26, UR71 ;  /* 0x00000047001a7c82 */ /* 0x000fe20008000000 */
[----:B------:R-:W1:Y:S01]  /*62570*/  LDCU.64 UR70, c[0x0][0x398] ;  /* 0x00007300ff4677ac */ /* 0x000e620008000a00 */
[----:B------:R-:W-:Y:S01]  /*62580*/  VIADD R36, R3, 0x29 ;  /* 0x0000002903247836 */ /* 0x000fe20000000000 */
[----:B------:R-:W-:-:S04]  /*62590*/  UMOV UR36, UR22 ;  /* 0x0000001600247c82 */ /* 0x000fc80008000000 */
[----:B0-----:R-:W-:Y:S01]  /*625a0*/  ISETP.GE.AND P0, PT, R36, UR73, PT ;  /* 0x0000004924007c0c */ /* 0x001fe2000bf06270 */
[----:B------:R-:W-:Y:S01]  /*625b0*/  IMAD.WIDE R36, R38, 0x2, R56 ;  /* 0x0000000226247825 */ /* 0x000fe200078e0238 */
[----:B-1----:R-:W-:Y:S01]  /*625c0*/  UMOV UR22, UR71 ;  /* 0x0000004700167c82 */ /* 0x002fe20008000000 */
[----:B------:R-:W-:Y:S02]  /*625d0*/  R2UR.FILL UR71, R47 ;  /* 0x000000002f4772ca */ /* 0x000fe400004e0000 */
[----:B------:R-:W3:Y:S04]  /*625e0*/  LDL.LU R47, [R1+0x90] ;  /* 0x00009000012f7983 */ /* 0x000ee80000300800 */
[----:B--2---:R0:W-:Y:S01]  /*625f0*/  @P1 STG.E.U16 desc[UR66][R36.64], R39 ;  /* 0x0000002724001986 */ /* 0x0041e2000c101542 */
[----:B------:R-:W-:Y:S01]  /*62600*/  ISETP.LT.AND P1, PT, R61, UR5, !P0 ;  /* 0x000000053d007c0c */ /* 0x000fe2000c721270 */
[----:B------:R-:W-:-:S02]  /*62610*/  UMOV UR5, UR70 ;  /* 0x0000004600057c82 */ /* 0x000fc40008000000 */
[----:B------:R-:W-:Y:S02]  /*62620*/  ISETP.LT.AND P6, PT, R0, UR5, !P6 ;  /* 0x0000000500007c0c */ /* 0x000fe4000f7c1270 */
[----:B------:R-:W1:Y:S01]  /*62630*/  LDCU UR5, c[0x0][0x3b8] ;  /* 0x00007700ff0577ac */ /* 0x000e620008000800 */
[----:B0-----:R-:W-:Y:S01]  /*62640*/  PRMT R36, R39, 0x7632, R36 ;  /* 0x0000763227247816 */ /* 0x001fe20000000024 */
[C---:B-1----:R-:W-:Y:S01]  /*62650*/  VIADD R40, R38.reuse, UR5 ;  /* 0x0000000526287c36 */ /* 0x042fe20008000000 */
[----:B------:R-:W0:Y:S01]  /*62660*/  LDCU UR5, c[0x0][0x398] ;  /* 0x00007300ff0577ac */ /* 0x000e220008000800 */
[----:B------:R-:W-:-:S07]  /*62670*/  IMAD.WIDE R38, R38, 0x2, R58 ;  /* 0x0000000226267825 */ /* 0x000fce00078e023a */
[----:B------:R1:W-:Y:S02]  /*62680*/  @P6 STG.E.U16 desc[UR66][R38.64], R36 ;  /* 0x0000002426006986 */ /* 0x0003e4000c101542 */
[----:B-1----:R-:W-:Y:S01]  /*62690*/  IMAD.WIDE R36, R40, 0x2, R52 ;  /* 0x0000000228247825 */ /* 0x002fe200078e0234 */
[----:B---3--:R-:W-:-:S04]  /*626a0*/  PRMT R38, R49, 0x7632, R38 ;  /* 0x0000763231267816 */ /* 0x008fc80000000026 */
[----:B------:R1:W-:Y:S04]  /*626b0*/  @P1 STG.E.U16 desc[UR66][R36.64], R49 ;  /* 0x0000003124001986 */ /* 0x0003e8000c101542 */
[----:B-1----:R-:W2:Y:S01]  /*626c0*/  LDL.LU R49, [R1+0x74] ;  /* 0x0000740001317983 */ /* 0x002ea20000300800 */
[----:B------:R-:W-:Y:S02]  /*626d0*/  R2UR.FILL UR70, R46 ;  /* 0x000000002e4672ca */ /* 0x000fe400004e0000 */
[----:B0-----:R-:W-:Y:S01]  /*626e0*/  ISETP.LT.AND P6, PT, R48, UR5, !P0 ;  /* 0x0000000530007c0c */ /* 0x001fe2000c7c1270 */
[----:B------:R-:W0:Y:S01]  /*626f0*/  LDCU UR5, c[0x0][0x398] ;  /* 0x00007300ff0577ac */ /* 0x000e220008000800 */
[----:B------:R-:W-:Y:S01]  /*62700*/  UMOV UR54, UR29 ;  /* 0x0000001d00367c82 */ /* 0x000fe20008000000 */
[----:B------:R-:W-:Y:S01]  /*62710*/  UMOV UR48, UR28 ;  /* 0x0000001c00307c82 */ /* 0x000fe20008000000 */
[----:B------:R-:W1:Y:S01]  /*62720*/  LDCU.64 UR28, c[0x0][0x398] ;  /* 0x00007300ff1c77ac */ /* 0x000e620008000a00 */
[----:B------:R-:W-:Y:S01]  /*62730*/  UMOV UR58, UR52 ;  /* 0x00000034003a7c82 */ /* 0x000fe20008000000 */
[----:B------:R-:W-:Y:S01]  /*62740*/  UMOV UR52, UR64 ;  /* 0x0000004000347c82 */ /* 0x000fe20008000000 */
[----:B------:R-:W-:Y:S01]  /*62750*/  UMOV UR50, UR44 ;  /* 0x0000002c00327c82 */ /* 0x000fe20008000000 */
[----:B------:R-:W-:-:S03]  /*62760*/  UMOV UR44, UR71 ;  /* 0x00000047002c7c82 */ /* 0x000fc60008000000 */
[----:B------:R-:W-:Y:S01]  /*62770*/  UMOV UR64, UR70 ;  /* 0x0000004600407c82 */ /* 0x000fe20008000000 */
[----:B------:R-:W3:Y:S01]  /*62780*/  LDCU.64 UR70, c[0x0][0x398] ;  /* 0x00007300ff4677ac */ /* 0x000ee20008000a00 */
[----:B------:R-:W-:Y:S01]  /*62790*/  IMAD.WIDE R36, R40, 0x2, R54 ;  /* 0x0000000228247825 */ /* 0x000fe200078e0236 */
[----:B0-----:R-:W-:Y:S01]  /*627a0*/  ISETP.LT.AND P1, PT, R60, UR5, !P0 ;  /* 0x000000053c007c0c */ /* 0x001fe2000c721270 */
[----:B------:R-:W-:-:S03]  /*627b0*/  UMOV UR56, UR34 ;  /* 0x0000002200387c82 */ /* 0x000fc60008000000 */
[----:B------:R0:W-:Y:S01]  /*627c0*/  @P6 STG.E.U16 desc[UR66][R36.64], R38 ;  /* 0x0000002624006986 */ /* 0x0001e2000c101542 */
[----:B-1----:R-:W-:Y:S01]  /*627d0*/  UMOV UR5, UR28 ;  /* 0x0000001c00057c82 */ /* 0x002fe20008000000 */
[----:B------:R-:W-:Y:S01]  /*627e0*/  UMOV UR34, UR29 ;  /* 0x0000001d00227c82 */ /* 0x000fe20008000000 */
[----:B------:R-:W1:Y:S01]  /*627f0*/  LDCU.64 UR28, c[0x0][0x398] ;  /* 0x00007300ff1c77ac */ /* 0x000e620008000a00 */
[----:B0-----:R-:W-:-:S05]  /*62800*/  VIADD R36, R3, 0x2a ;  /* 0x0000002a03247836 */ /* 0x001fca0000000000 */
[----:B---3--:R-:W-:Y:S01]  /*62810*/  ISETP.GE.AND P6, PT, R36, UR71, PT ;  /* 0x0000004724007c0c */ /* 0x008fe2000bfc6270 */
[----:B------:R-:W-:Y:S01]  /*62820*/  IMAD.WIDE R36, R40, 0x2, R56 ;  /* 0x0000000228247825 */ /* 0x000fe200078e0238 */
[----:B------:R-:W-:-:S04]  /*62830*/  PRMT R39, R47, 0x7632, R39 ;  /* 0x000076322f277816 */ /* 0x000fc80000000027 */
[----:B------:R0:W-:Y:S01]  /*62840*/  @P1 STG.E.U16 desc[UR66][R36.64], R47 ;  /* 0x0000002f24001986 */ /* 0x0001e2000c101542 */
[----:B------:R-:W-:Y:S01]  /*62850*/  ISETP.LT.AND P1, PT, R61, UR5, !P6 ;  /* 0x000000053d007c0c */ /* 0x000fe2000f721270 */
[----:B-1----:R-:W-:Y:S02]  /*62860*/  UMOV UR5, UR28 ;  /* 0x0000001c00057c82 */ /* 0x002fe40008000000 */
[----:B0-----:R-:W3:Y:S01]  /*62870*/  LDL.LU R47, [R1+0x84] ;  /* 0x00008400012f7983 */ /* 0x001ee20000300800 */
[----:B------:R-:W-:Y:S01]  /*62880*/  ISETP.LT.AND P0, PT, R0, UR5, !P0 ;  /* 0x0000000500007c0c */ /* 0x000fe2000c701270 */
[----:B------:R-:W0:Y:S01]  /*62890*/  LDCU UR5, c[0x0][0x3b8] ;  /* 0x00007700ff0577ac */ /* 0x000e220008000800 */
[----:B------:R-:W-:-:S11]  /*628a0*/  IMAD.WIDE R36, R40, 0x2, R58 ;  /* 0x0000000228247825 */ /* 0x000fd600078e023a */
[----:B------:R1:W-:Y:S01]  /*628b0*/  @P0 STG.E.U16 desc[UR66][R36.64], R39 ;  /* 0x0000002724000986 */ /* 0x0003e2000c101542 */
[----:B0-----:R-:W-:Y:S01]  /*628c0*/  VIADD R38, R40, UR5 ;  /* 0x0000000528267c36 */ /* 0x001fe20008000000 */
[----:B------:R-:W0:Y:S03]  /*628d0*/  LDCU UR5, c[0x0][0x398] ;  /* 0x00007300ff0577ac */ /* 0x000e260008000800 */
[----:B-1----:R-:W-:-:S05]  /*628e0*/  IMAD.WIDE R36, R38, 0x2, R52 ;  /* 0x0000000226247825 */ /* 0x002fca00078e0234 */
[----:B--2---:R1:W-:Y:S01]  /*628f0*/  @P1 STG.E.U16 desc[UR66][R36.64], R49 ;  /* 0x0000003124001986 */ /* 0x0043e2000c101542 */
[----:B------:R-:W-:-:S03]  /*62900*/  PRMT R39, R49, 0x7632, R39 ;  /* 0x0000763231277816 */ /* 0x000fc60000000027 */
[----:B-1----:R-:W2:Y:S01]  /*62910*/  LDL.LU R49, [R1+0xa4] ;  /* 0x0000a40001317983 */ /* 0x002ea20000300800 */
[----:B0-----:R-:W-:Y:S01]  /*62920*/  ISETP.LT.AND P0, PT, R48, UR5, !P6 ;  /* 0x0000000530007c0c */ /* 0x001fe2000f701270 */
[----:B------:R-:W0:Y:S01]  /*62930*/  LDCU UR5, c[0x0][0x398] ;  /* 0x00007300ff0577ac */ /* 0x000e220008000800 */
[----:B------:R-:W-:Y:S01]  /*62940*/  UMOV UR77, UR58 ;  /* 0x0000003a004d7c82 */ /* 0x000fe20008000000 */
[----:B------:R-:W-:Y:S01]  /*62950*/  UMOV UR69, UR42 ;  /* 0x0000002a00457c82 */ /* 0x000fe20008000000 */
[----:B------:R-:W-:Y:S01]  /*62960*/  UMOV UR42, UR62 ;  /* 0x0000003e002a7c82 */ /* 0x000fe20008000000 */
[----:B------:R-:W-:Y:S01]  /*62970*/  UMOV UR58, UR38 ;  /* 0x00000026003a7c82 */ /* 0x000fe20008000000 */
[----:B------:R-:W-:Y:S01]  /*62980*/  UMOV UR38, UR30 ;  /* 0x0000001e00267c82 */ /* 0x000fe20008000000 */
[----:B------:R-:W-:Y:S01]  /*62990*/  UMOV UR62, UR31 ;  /* 0x0000001f003e7c82 */ /* 0x000fe20008000000 */
[----:B------:R-:W1:Y:S01]  /*629a0*/  LDCU.64 UR30, c[0x0][0x398] ;  /* 0x00007300ff1e77ac */ /* 0x000e620008000a00 */
[----:B------:R-:W-:Y:S01]  /*629b0*/  IMAD.WIDE R36, R38, 0x2, R54 ;  /* 0x0000000226247825 */ /* 0x000fe200078e0236 */
[----:B------:R-:W-:Y:S01]  /*629c0*/  UMOV UR28, UR29 ;  /* 0x0000001d001c7c82 */ /* 0x000fe20008000000 */
[----:B------:R-:W-:-:S02]  /*629d0*/  R2UR.FILL UR29, R45 ;  /* 0x000000002d1d72ca */ /* 0x000fc400004e0000 */
[----:B------:R-:W4:Y:S01]  /*629e0*/  LDL.LU R45, [R1+0x94] ;  /* 0x00009400012d7983 */ /* 0x000f220000300800 */
[----:B0-----:R-:W-:-:S03]  /*629f0*/  ISETP.LT.AND P1, PT, R60, UR5, !P6 ;  /* 0x000000053c007c0c */ /* 0x001fc6000f721270 */
[----:B------:R0:W-:Y:S01]  /*62a00*/  @P0 STG.E.U16 desc[UR66][R36.64], R39 ;  /* 0x0000002724000986 */ /* 0x0001e2000c101542 */
[----:B-1----:R-:W-:Y:S01]  /*62a10*/  UMOV UR5, UR31 ;  /* 0x0000001f00057c82 */ /* 0x002fe20008000000 */
[----:B0-----:R-:W-:-:S05]  /*62a20*/  VIADD R36, R3, 0x2b ;  /* 0x0000002b03247836 */ /* 0x001fca0000000000 */
[----:B------:R-:W-:Y:S01]  /*62a30*/  ISETP.GE.AND P0, PT, R36, UR5, PT ;  /* 0x0000000524007c0c */ /* 0x000fe2000bf06270 */
[C---:B------:R-:W-:Y:S01]  /*62a40*/  IMAD.WIDE R36, R38.reuse, 0x2, R56 ;  /* 0x0000000226247825 */ /* 0x040fe200078e0238 */
[----:B------:R-:W0:Y:S04]  /*62a50*/  LDCU UR5, c[0x0][0x3b8] ;  /* 0x00007700ff0577ac */ /* 0x000e280008000800 */
[----:B---3--:R1:W-:Y:S01]  /*62a60*/  @P1 STG.E.U16 desc[UR66][R36.64], R47 ;  /* 0x0000002f24001986 */ /* 0x0083e2000c101542 */
[----:B------:R-:W-:Y:S01]  /*62a70*/  ISETP.LT.AND P1, PT, R61, UR60, !P0 ;  /* 0x0000003c3d007c0c */ /* 0x000fe2000c721270 */
[----:B------:R-:W3:Y:S01]  /*62a80*/  LDCU.64 UR60, c[0x0][0x398] ;  /* 0x00007300ff3c77ac */ /* 0x000ee20008000a00 */
[----:B-1----:R-:W-:Y:S02]  /*62a90*/  PRMT R36, R47, 0x7632, R36 ;  /* 0x000076322f247816 */ /* 0x002fe40000000024 */
[----:B------:R-:W4:Y:S01]  /*62aa0*/  LDL.LU R47, [R1+0x78] ;  /* 0x00007800012f7983 */ /* 0x000f220000300800 */
[----:B0-----:R-:W-:Y:S01]  /*62ab0*/  VIADD R40, R38, UR5 ;  /* 0x0000000526287c36 */ /* 0x001fe20008000000 */
[----:B------:R-:W0:Y:S02]  /*62ac0*/  LDCU UR5, c[0x0][0x398] ;  /* 0x00007300ff0577ac */ /* 0x000e240008000800 */
[----:B------:R-:W4:Y:S01]  /*62ad0*/  LDL.LU R46, [R1+0x88] ;  /* 0x00008800012e7983 */ /* 0x000f220000300800 */
[----:B---3--:R-:W-:Y:S01]  /*62ae0*/  ISETP.LT.AND P6, PT, R0, UR60, !P6 ;  /* 0x0000003c00007c0c */ /* 0x008fe2000f7c1270 */
[----:B------:R-:W-:-:S12]  /*62af0*/  IMAD.WIDE R38, R38, 0x2, R58 ;  /* 0x0000000226267825 */ /* 0x000fd800078e023a */
[----:B------:R1:W-:Y:S02]  /*62b00*/  @P6 STG.E.U16 desc[UR66][R38.64], R36 ;  /* 0x0000002426006986 */ /* 0x0003e4000c101542 */
[----:B-1----:R-:W-:Y:S01]  /*62b10*/  IMAD.WIDE R36, R40, 0x2, R52 ;  /* 0x0000000228247825 */ /* 0x002fe200078e0234 */
[----:B------:R-:W-:Y:S01]  /*62b20*/  UMOV UR75, UR69 ;  /* 0x00000045004b7c82 */ /* 0x000fe20008000000 */
[----:B------:R-:W-:Y:S01]  /*62b30*/  UMOV UR69, UR58 ;  /* 0x0000003a00457c82 */ /* 0x000fe20008000000 */
[----:B------:R-:W-:Y:S01]  /*62b40*/  UMOV UR58, UR54 ;  /* 0x00000036003a7c82 */ /* 0x000fe20008000000 */
[----:B------:R-:W-:Y:S01]  /*62b50*/  UMOV UR73, UR56 ;  /* 0x0000003800497c82 */ /* 0x000fe20008000000 */
[----:B0-----:R-:W-:Y:S01]  /*62b60*/  ISETP.LT.AND P6, PT, R48, UR5, !P0 ;  /* 0x0000000530007c0c */ /* 0x001fe2000c7c1270 */
[----:B------:R-:W-:Y:S01]  /*62b70*/  UMOV UR54, UR25 ;  /* 0x0000001900367c82 */ /* 0x000fe20008000000 */
[----:B------:R-:W-:Y:S01]  /*62b80*/  UMOV UR56, UR24 ;  /* 0x0000001800387c82 */ /* 0x000fe20008000000 */
[----:B------:R-:W0:Y:S01]  /*62b90*/  LDCU UR5, c[0x0][0x398] ;  /* 0x00007300ff0577ac */ /* 0x000e220008000800 */
        /* <DEDUP_REMOVED lines=11> */
[----:B------:R-:W-:Y:S01]  /*62c50*/  ISETP.LT.AND P0, PT, R0, UR74, !P0 ;  /* 0x0000004a00007c0c */ /* 0x000fe2000c701270 */
[----:B------:R-:W-:Y:S01]  /*62c60*/  IMAD.WIDE R36, R40, 0x2, R56 ;  /* 0x0000000228247825 */ /* 0x000fe200078e0238 */
[----:B----4-:R-:W-:-:S03]  /*62c70*/  PRMT R39, R45, 0x7632, R39 ;  /* 0x000076322d277816 */ /* 0x010fc60000000027 */
[C---:B0-----:R-:W-:Y:S01]  /*62c80*/  VIADD R38, R40.reuse, UR5 ;  /* 0x0000000528267c36 */ /* 0x041fe20008000000 */
[----:B------:R-:W0:Y:S01]  /*62c90*/  LDCU UR5, c[0x0][0x398] ;  /* 0x00007300ff0577ac */ /* 0x000e220008000800 */
[----:B------:R1:W-:Y:S01]  /*62ca0*/  @P1 STG.E.U16 desc[UR66][R36.64], R45 ;  /* 0x0000002d24001986 */ /* 0x0003e2000c101542 */
[----:B------:R-:W-:Y:S01]  /*62cb0*/  ISETP.LT.AND P1, PT, R61, UR76, !P6 ;  /* 0x0000004c3d007c0c */ /* 0x000fe2000f721270 */
[----:B-1----:R-:W-:-:S05]  /*62cc0*/  IMAD.WIDE R36, R40, 0x2, R58 ;  /* 0x0000000228247825 */ /* 0x002fca00078e023a */
[----:B------:R1:W-:Y:S01]  /*62cd0*/  @P0 STG.E.U16 desc[UR66][R36.64], R39 ;  /* 0x0000002724000986 */ /* 0x0003e2000c101542 */
[----:B0-----:R-:W-:Y:S01]  /*62ce0*/  ISETP.LT.AND P0, PT, R48, UR5, !P6 ;  /* 0x0000000530007c0c */ /* 0x001fe2000f701270 */
[----:B------:R-:W0:Y:S01]  /*62cf0*/  LDCU UR5, c[0x0][0x398] ;  /* 0x00007300ff0577ac */ /* 0x000e220008000800 */
[----:B------:R-:W-:Y:S01]  /*62d00*/  UMOV UR76, UR75 ;  /* 0x0000004b004c7c82 */ /* 0x000fe20008000000 */
[----:B------:R-:W3:Y:S01]  /*62d10*/  LDCU.64 UR74, c[0x0][0x398] ;  /* 0x00007300ff4a77ac */ /* 0x000ee20008000a00 */
[----:B-1----:R-:W-:Y:S01]  /*62d20*/  IMAD.WIDE R36, R38, 0x2, R52 ;  /* 0x0000000226247825 */ /* 0x002fe200078e0234 */
[----:B------:R-:W-:-:S04]  /*62d30*/  PRMT R39, R47, 0x7632, R39 ;  /* 0x000076322f277816 */ /* 0x000fc80000000027 */
[----:B------:R1:W-:Y:S01]  /*62d40*/  @P1 STG.E.U16 desc[UR66][R36.64], R47 ;  /* 0x0000002f24001986 */ /* 0x0003e2000c101542 */
[----:B0-----:R-:W-:Y:S01]  /*62d50*/  ISETP.LT.AND P1, PT, R60, UR5, !P6 ;  /* 0x000000053c007c0c */ /* 0x001fe2000f721270 */
[----:B------:R-:W0:Y:S01]  /*62d60*/  LDCU UR5, c[0x0][0x3b8] ;  /* 0x00007700ff0577ac */ /* 0x000e220008000800 */
[----:B-1----:R-:W-:Y:S01]  /*62d70*/  IMAD.WIDE R36, R38, 0x2, R54 ;  /* 0x0000000226247825 */ /* 0x002fe200078e0236 */
[----:B------:R-:W4:Y:S04]  /*62d80*/  LDL.LU R47, [R1+0x98] ;  /* 0x00009800012f7983 */ /* 0x000f280000300800 */
[----:B------:R1:W-:Y:S01]  /*62d90*/  @P0 STG.E.U16 desc[UR66][R36.64], R39 ;  /* 0x0000002724000986 */ /* 0x0003e2000c101542 */
[----:B------:R-:W-:Y:S01]  /*62da0*/  ISETP.LT.AND P6, PT, R0, UR72, !P6 ;  /* 0x0000004800007c0c */ /* 0x000fe2000f7c1270 */
[----:B-1----:R-:W-:-:S05]  /*62db0*/  VIADD R36, R3, 0x2d ;  /* 0x0000002d03247836 */ /* 0x002fca0000000000 */
[----:B---3--:R-:W-:Y:S01]  /*62dc0*/  ISETP.GE.AND P0, PT, R36, UR75, PT ;  /* 0x0000004b24007c0c */ /* 0x008fe2000bf06270 */
[----:B------:R-:W-:Y:S01]  /*62dd0*/  IMAD.WIDE R36, R38, 0x2, R56 ;  /* 0x0000000226247825 */ /* 0x000fe200078e0238 */
[----:B------:R-:W-:-:S04]  /*62de0*/  PRMT R40, R46, 0x7632, R40 ;  /* 0x000076322e287816 */ /* 0x000fc80000000028 */
[----:B------:R1:W-:Y:S01]  /*62df0*/  @P1 STG.E.U16 desc[UR66][R36.64], R46 ;  /* 0x0000002e24001986 */ /* 0x0003e2000c101542 */
[----:B------:R-:W-:Y:S01]  /*62e00*/  ISETP.LT.AND P1, PT, R61, UR68, !P0 ;  /* 0x000000443d007c0c */ /* 0x000fe2000c721270 */
[C---:B0-----:R-:W-:Y:S01]  /*62e10*/  VIADD R39, R38.reuse, UR5 ;  /* 0x0000000526277c36 */ /* 0x041fe20008000000 */
[----:B------:R-:W0:Y:S01]  /*62e20*/  LDCU UR5, c[0x0][0x398] ;  /* 0x00007300ff0577ac */ /* 0x000e220008000800 */
[----:B-1----:R-:W-:-:S05]  /*62e30*/  IMAD.WIDE R36, R38, 0x2, R58 ;  /* 0x0000000226247825 */ /* 0x002fca00078e023a */
[----:B------:R1:W-:Y:S02]  /*62e40*/  @P6 STG.E.U16 desc[UR66][R36.64], R40 ;  /* 0x0000002824006986 */ /* 0x0003e4000c101542 */
[----:B-1----:R-:W-:-:S05]  /*62e50*/  IMAD.WIDE R36, R39, 0x2, R52 ;  /* 0x0000000227247825 */ /* 0x002fca00078e0234 */
[----:B--2---:R1:W-:Y:S01]  /*62e60*/  @P1 STG.E.U16 desc[UR66][R36.64], R49 ;  /* 0x0000003124001986 */ /* 0x0043e2000c101542 */
[----:B------:R-:W-:-:S03]  /*62e70*/  PRMT R38, R49, 0x7632, R38 ;  /* 0x0000763231267816 */ /* 0x000fc60000000026 */
[----:B-1----:R-:W2:Y:S01]  /*62e80*/  LDL.LU R49, [R1+0x7c] ;  /* 0x00007c0001317983 */ /* 0x002ea20000300800 */
[----:B0-----:R-:W-:Y:S01]  /*62e90*/  ISETP.LT.AND P6, PT, R48, UR5, !P0 ;  /* 0x0000000530007c0c */ /* 0x001fe2000c7c1270 */
[----:B------:R-:W0:Y:S01]  /*62ea0*/  LDCU UR5, c[0x0][0x398] ;  /* 0x00007300ff0577ac */ /* 0x000e220008000800 */
[----:B------:R-:W-:Y:S01]  /*62eb0*/  UMOV UR75, UR69 ;  /* 0x00000045004b7c82 */ /* 0x000fe20008000000 */
[----:B------:R-:W1:Y:S01]  /*62ec0*/  LDCU.64 UR68, c[0x0][0x398] ;  /* 0x00007300ff4477ac */ /* 0x000e620008000a00 */
[----:B------:R-:W-:Y:S01]  /*62ed0*/  IMAD.WIDE R36, R39, 0x2, R54 ;  /* 0x0000000227247825 */ /* 0x000fe200078e0236 */
[----:B------:R-:W3:Y:S08]  /*62ee0*/  LDL.LU R46, [R1+0x8c] ;  /* 0x00008c00012e7983 */ /* 0x000ef00000300800 */
[----:B------:R1:W-:Y:S01]  /*62ef0*/  @P6 STG.E.U16 desc[UR66][R36.64], R38 ;  /* 0x0000002624006986 */ /* 0x0003e2000c101542 */
[----:B0-----:R-:W-:Y:S01]  /*62f00*/  ISETP.LT.AND P1, PT, R60, UR5, !P0 ;  /* 0x000000053c007c0c */ /* 0x001fe2000c721270 */
[----:B------:R-:W0:Y:S01]  /*62f10*/  LDCU UR5, c[0x0][0x3b8] ;  /* 0x00007700ff0577ac */ /* 0x000e220008000800 */
[----:B-1----:R-:W-:Y:S01]  /*62f20*/  VIADD R36, R3, 0x2e ;  /* 0x0000002e03247836 */ /* 0x002fe20000000000 */
[----:B------:R-:W-:-:S04]  /*62f30*/  ISETP.LT.AND P0, PT, R0, UR70, !P0 ;  /* 0x0000004600007c0c */ /* 0x000fc8000c701270 */
[----:B------:R-:W-:Y:S01]  /*62f40*/  ISETP.GE.AND P6, PT, R36, UR69, PT ;  /* 0x0000004524007c0c */ /* 0x000fe2000bfc6270 */
[----:B------:R-:W-:-:S04]  /*62f50*/  IMAD.WIDE R36, R39, 0x2, R56 ;  /* 0x0000000227247825 */ /* 0x000fc800078e0238 */
[----:B0-----:R-:W-:Y:S01]  /*62f60*/  VIADD R38, R39, UR5 ;  /* 0x0000000527267c36 */ /* 0x001fe20008000000 */
[----:B------:R-:W0:Y:S01]  /*62f70*/  LDCU UR5, c[0x0][0x398] ;  /* 0x00007300ff0577ac */ /* 0x000e220008000800 */
[----:B----4-:R1:W-:Y:S01]  /*62f80*/  @P1 STG.E.U16 desc[UR66][R36.64], R47 ;  /* 0x0000002f24001986 */ /* 0x0103e2000c101542 */
[----:B------:R-:W-:Y:S02]  /*62f90*/  ISETP.LT.AND P1, PT, R61, UR75, !P6 ;  /* 0x0000004b3d007c0c */ /* 0x000fe4000f721270 */
[----:B------:R-:W-:Y:S01]  /*62fa0*/  PRMT R40, R47, 0x7632, R40 ;  /* 0x000076322f287816 */ /* 0x000fe20000000028 */
        /* <DEDUP_REMOVED lines=11> */
[----:B------:R-:W-:Y:S01]  /*63060*/  IMAD.WIDE R36, R38, 0x2, R54 ;  /* 0x0000000226247825 */ /* 0x000fe200078e0236 */
[----:B------:R-:W1:Y:S01]  /*63070*/  LDCU.64 UR70, c[0x0][0x398] ;  /* 0x00007300ff4677ac */ /* 0x000e620008000a00 */
[----:B------:R-:W4:Y:S06]  /*63080*/  LDL.LU R47, [R1+0x9c] ;  /* 0x00009c00012f7983 */ /* 0x000f2c0000300800 */
[----:B------:R3:W-:Y:S01]  /*63090*/  @P0 STG.E.U16 desc[UR66][R36.64], R39 ;  /* 0x0000002724000986 */ /* 0x0007e2000c101542 */
[----:B0-----:R-:W-:Y:S01]  /*630a0*/  ISETP.LT.AND P1, PT, R60, UR5, !P6 ;  /* 0x000000053c007c0c */ /* 0x001fe2000f721270 */
[----:B------:R-:W0:Y:S01]  /*630b0*/  LDCU UR5, c[0x0][0x3b8] ;  /* 0x00007700ff0577ac */ /* 0x000e220008000800 */
[----:B---3--:R-:W-:Y:S01]  /*630c0*/  VIADD R36, R3, 0x2f ;  /* 0x0000002f03247836 */ /* 0x008fe20000000000 */
[----:B------:R-:W-:-:S04]  /*630d0*/  ISETP.LT.AND P6, PT, R0, UR76, !P6 ;  /* 0x0000004c00007c0c */ /* 0x000fc8000f7c1270 */
[----:B-1----:R-:W-:Y:S01]  /*630e0*/  ISETP.GE.AND P0, PT, R36, UR71, PT ;  /* 0x0000004724007c0c */ /* 0x002fe2000bf06270 */
[----:B------:R-:W-:-:S05]  /*630f0*/  IMAD.WIDE R36, R38, 0x2, R56 ;  /* 0x0000000226247825 */ /* 0x000fca00078e0238 */
[----:B------:R1:W-:Y:S01]  /*63100*/  @P1 STG.E.U16 desc[UR66][R36.64], R46 ;  /* 0x0000002e24001986 */ /* 0x0003e2000c101542 */
[----:B------:R-:W-:Y:S01]  /*63110*/  ISETP.LT.AND P1, PT, R61, UR75, !P0 ;  /* 0x0000004b3d007c0c */ /* 0x000fe2000c721270 */
[C---:B0-----:R-:W-:Y:S01]  /*63120*/  VIADD R40, R38.reuse, UR5 ;  /* 0x0000000526287c36 */ /* 0x041fe20008000000 */
[----:B------:R-:W0:Y:S01]  /*63130*/  LDCU UR5, c[0x0][0x398] ;  /* 0x00007300ff0577ac */ /* 0x000e220008000800 */
[----:B------:R-:W-:Y:S01]  /*63140*/  IMAD.WIDE R38, R38, 0x2, R58 ;  /* 0x0000000226267825 */ /* 0x000fe200078e023a */
[----:B-1----:R-:W-:-:S05]  /*63150*/  PRMT R36, R46, 0x7632, R36 ;  /* 0x000076322e247816 */ /* 0x002fca0000000024 */
        /* <DEDUP_REMOVED lines=15> */
[----:B------:R-:W-:-:S02]  /*63250*/  UMOV UR60, UR24 ;  /* 0x00000018003c7c82 */ /* 0x000fc40008000000 */
[----:B------:R-:W-:Y:S02]  /*63260*/  ISETP.LT.AND P0, PT, R0, UR60, !P0 ;  /* 0x0000003c00007c0c */ /* 0x000fe4000c701270 */
[----:B------:R-:W-:Y:S01]  /*63270*/  ISETP.GE.AND P6, PT, R36, UR73, PT ;  /* 0x0000004924007c0c */ /* 0x000fe2000bfc6270 */
[----:B------:R-:W-:Y:S01]  /*63280*/  IMAD.WIDE R36, R40, 0x2, R56 ;  /* 0x0000000228247825 */ /* 0x000fe200078e0238 */
[----:B----4-:R-:W-:-:S04]  /*63290*/  PRMT R39, R47, 0x7632, R39 ;  /* 0x000076322f277816 */ /* 0x010fc80000000027 */
        /* <DEDUP_REMOVED lines=15> */
[----:B------:R-:W4:Y:S08]  /*63390*/  LDL.LU R47, [R1+0xd0] ;  /* 0x0000d000012f7983 */ /* 0x000f300000300800 */
[----:B------:R1:W-:Y:S01]  /*633a0*/  @P0 STG.E.U16 desc[UR66][R36.64], R39 ;  /* 0x0000002724000986 */ /* 0x0003e2000c101542 */
[----:B0-----:R-:W-:Y:S01]  /*633b0*/  ISETP.LT.AND P1, PT, R60, UR5, !P6 ;  /* 0x000000053c007c0c */ /* 0x001fe2000f721270 */
[----:B------:R-:W0:Y:S01]  /*633c0*/  LDCU UR5, c[0x0][0x3b8] ;  /* 0x00007700ff0577ac */ /* 0x000e220008000800 */
[----:B-1----:R-:W-:Y:S01]  /*633d0*/  VIADD R36, R3, 0x31 ;  /* 0x0000003103247836 */ /* 0x002fe20000000000 */
[----:B------:R-:W-:Y:S01]  /*633e0*/  ISETP.LT.AND P6, PT, R0, UR74, !P6 ;  /* 0x0000004a00007c0c */ /* 0x000fe2000f7c1270 */
[----:B------:R-:W1:Y:S03]  /*633f0*/  LDCU.64 UR74, c[0x0][0x398] ;  /* 0x00007300ff4a77ac */ /* 0x000e660008000a00 */
[----:B------:R-:W-:Y:S01]  /*63400*/  ISETP.GE.AND P0, PT, R36, UR77, PT ;  /* 0x0000004d24007c0c */ /* 0x000fe2000bf06270 */
[----:B------:R-:W-:-:S05]  /*63410*/  IMAD.WIDE R36, R38, 0x2, R56 ;  /* 0x0000000226247825 */ /* 0x000fca00078e0238 */
[----:B---3--:R3:W-:Y:S01]  /*63420*/  @P1 STG.E.U16 desc[UR66][R36.64], R46 ;  /* 0x0000002e24001986 */ /* 0x0087e2000c101542 */
[----:B------:R-:W-:Y:S01]  /*63430*/  ISETP.LT.AND P1, PT, R61, UR60, !P0 ;  /* 0x0000003c3d007c0c */ /* 0x000fe2000c721270 */
[C---:B0-----:R-:W-:Y:S01]  /*63440*/  VIADD R40, R38.reuse, UR5 ;  /* 0x0000000526287c36 */ /* 0x041fe20008000000 */
[----:B------:R-:W0:Y:S01]  /*63450*/  LDCU UR5, c[0x0][0x398] ;  /* 0x00007300ff0577ac */ /* 0x000e220008000800 */
[----:B------:R-:W-:Y:S01]  /*63460*/  IMAD.WIDE R38, R38, 0x2, R58 ;  /* 0x0000000226267825 */ /* 0x000fe200078e023a */
[----:B---3--:R-:W-:-:S05]  /*63470*/  PRMT R36, R46, 0x7632, R36 ;  /* 0x000076322e247816 */ /* 0x008fca0000000024 */
[----:B------:R3:W-:Y:S02]  /*63480*/  @P6 STG.E.U16 desc[UR66][R38.64], R36 ;  /* 0x0000002426006986 */ /* 0x0007e4000c101542 */
[----:B---3--:R-:W-:-:S05]  /*63490*/  IMAD.WIDE R36, R40, 0x2, R52 ;  /* 0x0000000228247825 */ /* 0x008fca00078e0234 */
[----:B--2---:R2:W-:Y:S01]  /*634a0*/  @P1 STG.E.U16 desc[UR66][R36.64], R49 ;  /* 0x0000003124001986 */ /* 0x0045e2000c101542 */
[----:B------:R-:W-:-:S03]  /*634b0*/  PRMT R38, R49, 0x7632, R38 ;  /* 0x0000763231267816 */ /* 0x000fc60000000026 */
[----:B--2---:R-:W2:Y:S01]  /*634c0*/  LDL.LU R49, [R1+0xb4] ;  /* 0x0000b40001317983 */ /* 0x004ea20000300800 */
[----:B0-----:R-:W-:Y:S01]  /*634d0*/  ISETP.LT.AND P6, PT, R48, UR5, !P0 ;  /* 0x0000000530007c0c */ /* 0x001fe2000c7c1270 */
[----:B------:R-:W0:Y:S01]  /*634e0*/  LDCU UR5, c[0x0][0x398] ;  /* 0x00007300ff0577ac */ /* 0x000e220008000800 */
[----:B------:R-:W-:Y:S01]  /*634f0*/  IMAD.WIDE R36, R40, 0x2, R54 ;  /* 0x0000000228247825 */ /* 0x000fe200078e0236 */
[----:B------:R-:W3:Y:S10]  /*63500*/  LDL.LU R46, [R1+0xc4] ;  /* 0x0000c400012e7983 */ /* 0x000ef40000300800 */
[----:B------:R1:W-:Y:S01]  /*63510*/  @P6 STG.E.U16 desc[UR66][R36.64], R38 ;  /* 0x0000002624006986 */ /* 0x0003e2000c101542 */
[----:B0-----:R-:W-:Y:S01]  /*63520*/  ISETP.LT.AND P1, PT, R60, UR5, !P0 ;  /* 0x000000053c007c0c */ /* 0x001fe2000c721270 */
[----:B------:R-:W0:Y:S01]  /*63530*/  LDCU UR5, c[0x0][0x3b8] ;  /* 0x00007700ff0577ac */ /* 0x000e220008000800 */
[----:B-1----:R-:W-:Y:S01]  /*63540*/  VIADD R36, R3, 0x32 ;  /* 0x0000003203247836 */ /* 0x002fe20000000000 */
[----:B------:R-:W-:Y:S01]  /*63550*/  ISETP.LT.AND P0, PT, R0, UR68, !P0 ;  /* 0x0000004400007c0c */ /* 0x000fe2000c701270 */
[----:B------:R-:W1:Y:S03]  /*63560*/  LDCU.64 UR68, c[0x0][0x398] ;  /* 0x00007300ff4477ac */ /* 0x000e660008000a00 */
[----:B------:R-:W-:Y:S01]  /*63570*/  ISETP.GE.AND P6, PT, R36, UR75, PT ;  /* 0x0000004b24007c0c */ /* 0x000fe2000bfc6270 */
[----:B------:R-:W-:Y:S01]  /*63580*/  IMAD.WIDE R36, R40, 0x2, R56 ;  /* 0x0000000228247825 */ /* 0x000fe200078e0238 */
[----:B----4-:R-:W-:-:S04]  /*63590*/  PRMT R39, R47, 0x7632, R39 ;  /* 0x000076322f277816 */ /* 0x010fc80000000027 */
[----:B------:R4:W-:Y:S01]  /*635a0*/  @P1 STG.E.U16 desc[UR66][R36.64], R47 ;  /* 0x0000002f24001986 */ /* 0x0009e2000c101542 */
[----:B------:R-:W-:Y:S01]  /*635b0*/  ISETP.LT.AND P1, PT, R61, UR48, !P6 ;  /* 0x000000303d007c0c */ /* 0x000fe2000f721270 */
[C---:B0-----:R-:W-:Y:S01]  /*635c0*/  VIADD R38, R40.reuse, UR5 ;  /* 0x0000000528267c36 */ /* 0x041fe20008000000 */
[----:B------:R-:W0:Y:S01]  /*635d0*/  LDCU UR5, c[0x0][0x398] ;  /* 0x00007300ff0577ac */ /* 0x000e220008000800 */
[----:B----4-:R-:W-:-:S05]  /*635e0*/  IMAD.WIDE R36, R40, 0x2, R58 ;  /* 0x0000000228247825 */ /* 0x010fca00078e023a */
[----:B------:R4:W-:Y:S02]  /*635f0*/  @P0 STG.E.U16 desc[UR66][R36.64], R39 ;  /* 0x0000002724000986 */ /* 0x0009e4000c101542 */
[----:B----4-:R-:W-:-:S05]  /*63600*/  IMAD.WIDE R36, R38, 0x2, R52 ;  /* 0x0000000226247825 */ /* 0x010fca00078e0234 */
[----:B--2---:R2:W-:Y:S01]  /*63610*/  @P1 STG.E.U16 desc[UR66][R36.64], R49 ;  /* 0x0000003124001986 */ /* 0x0045e2000c101542 */
[----:B------:R-:W-:-:S03]  /*63620*/  PRMT R39, R49, 0x7632, R39 ;  /* 0x0000763231277816 */ /* 0x000fc60000000027 */
[----:B--2---:R-:W2:Y:S04]  /*63630*/  LDL.LU R49, [R1+0xe4] ;  /* 0x0000e40001317983 */ /* 0x004ea80000300800 */
[----:B------:R-:W4:Y:S01]  /*63640*/  LDL.LU R47, [R1+0xd4] ;  /* 0x0000d400012f7983 */ /* 0x000f220000300800 */
[----:B0-----:R-:W-:Y:S01]  /*63650*/  ISETP.LT.AND P0, PT, R48, UR5, !P6 ;  /* 0x0000000530007c0c */ /* 0x001fe2000f701270 */
[----:B------:R-:W0:Y:S01]  /*63660*/  LDCU UR5, c[0x0][0x398] ;  /* 0x00007300ff0577ac */ /* 0x000e220008000800 */
[----:B------:R-:W-:-:S11]  /*63670*/  IMAD.WIDE R36, R38, 0x2, R54 ;  /* 0x0000000226247825 */ /* 0x000fd600078e0236 */
        /* <DEDUP_REMOVED lines=15> */
[----:B---3--:R-:W-:Y:S01]  /*63770*/  IMAD.WIDE R36, R40, 0x2, R52 ;  /* 0x0000000228247825 */ /* 0x008fe200078e0234 */
[----:B0-----:R-:W-:Y:S01]  /*63780*/  ISETP.LT.AND P6, PT, R48, UR5, !P0 ;  /* 0x0000000530007c0c */ /* 0x001fe2000c7c1270 */
[----:B------:R-:W0:Y:S03]  /*63790*/  LDCU UR5, c[0x0][0x398] ;  /* 0x00007300ff0577ac */ /* 0x000e260008000800 */
[----:B--2---:R2:W-:Y:S01]  /*637a0*/  @P1 STG.E.U16 desc[UR66][R36.64], R49 ;  /* 0x0000003124001986 */ /* 0x0045e2000c101542 */
[----:B------:R-:W-:-:S03]  /*637b0*/  PRMT R38, R49, 0x7632, R38 ;  /* 0x0000763231267816 */ /* 0x000fc60000000026 */
[----:B--2---:R-:W2:Y:S01]  /*637c0*/  LDL.LU R49, [R1+0xb8] ;  /* 0x0000b80001317983 */ /* 0x004ea20000300800 */
[----:B------:R-:W-:-:S03]  /*637d0*/  IMAD.WIDE R36, R40, 0x2, R54 ;  /* 0x0000000228247825 */ /* 0x000fc600078e0236 */
[----:B------:R-:W3:Y:S01]  /*637e0*/  LDL.LU R46, [R1+0xc8] ;  /* 0x0000c800012e7983 */ /* 0x000ee20000300800 */
[----:B0-----:R-:W-:Y:S01]  /*637f0*/  ISETP.LT.AND P1, PT, R60, UR5, !P0 ;  /* 0x000000053c007c0c */ /* 0x001fe2000c721270 */
[----:B------:R-:W0:Y:S02]  /*63800*/  LDCU UR5, c[0x0][0x3b8] ;  /* 0x00007700ff0577ac */ /* 0x000e240008000800 */
[----:B------:R1:W-:Y:S01]  /*63810*/  @P6 STG.E.U16 desc[UR66][R36.64], R38 ;  /* 0x0000002624006986 */ /* 0x0003e2000c101542 */
[----:B----4-:R-:W-:Y:S01]  /*63820*/  PRMT R39, R47, 0x7632, R39 ;  /* 0x000076322f277816 */ /* 0x010fe20000000027 */
[----:B-1----:R-:W-:-:S05]  /*63830*/  VIADD R36, R3, 0x34 ;  /* 0x0000003403247836 */ /* 0x002fca0000000000 */
[----:B------:R-:W-:Y:S01]  /*63840*/  ISETP.GE.AND P6, PT, R36, UR71, PT ;  /* 0x0000004724007c0c */ /* 0x000fe2000bfc6270 */
[----:B------:R-:W-:-:S05]  /*63850*/  IMAD.WIDE R36, R40, 0x2, R56 ;  /* 0x0000000228247825 */ /* 0x000fca00078e0238 */
[----:B------:R1:W-:Y:S04]  /*63860*/  @P1 STG.E.U16 desc[UR66][R36.64], R47 ;  /* 0x0000002f24001986 */ /* 0x0003e8000c101542 */
[----:B-1----:R-:W4:Y:S01]  /*63870*/  LDL.LU R47, [R1+0xe8] ;  /* 0x0000e800012f7983 */ /* 0x002f220000300800 */
[----:B------:R-:W-:Y:S01]  /*63880*/  ISETP.LT.AND P0, PT, R0, UR72, !P0 ;  /* 0x0000004800007c0c */ /* 0x000fe2000c701270 */
[C---:B------:R-:W-:Y:S01]  /*63890*/  IMAD.WIDE R36, R40.reuse, 0x2, R58 ;  /* 0x0000000228247825 */ /* 0x040fe200078e023a */
[----:B------:R-:W-:Y:S01]  /*638a0*/  ISETP.LT.AND P1, PT, R61, UR54, !P6 ;  /* 0x000000363d007c0c */ /* 0x000fe2000f721270 */
[----:B------:R-:W1:Y:S02]  /*638b0*/  LDCU.64 UR72, c[0x0][0x398] ;  /* 0x00007300ff4877ac */ /* 0x000e640008000a00 */
[----:B0-----:R-:W-:Y:S01]  /*638c0*/  VIADD R38, R40, UR5 ;  /* 0x0000000528267c36 */ /* 0x001fe20008000000 */
[----:B------:R-:W0:Y:S07]  /*638d0*/  LDCU UR5, c[0x0][0x398] ;  /* 0x00007300ff0577ac */ /* 0x000e2e0008000800 */
[----:B------:R0:W-:Y:S02]  /*638e0*/  @P0 STG.E.U16 desc[UR66][R36.64], R39 ;  /* 0x0000002724000986 */ /* 0x0001e4000c101542 */
[----:B0-----:R-:W-:Y:S01]  /*638f0*/  IMAD.WIDE R36, R38, 0x2, R52 ;  /* 0x0000000226247825 */ /* 0x001fe200078e0234 */
[----:B------:R-:W-:Y:S01]  /*63900*/  ISETP.LT.AND P0, PT, R48, UR5, !P6 ;  /* 0x0000000530007c0c */ /* 0x000fe2000f701270 */
[----:B------:R-:W0:Y:S03]  /*63910*/  LDCU UR5, c[0x0][0x398] ;  /* 0x00007300ff0577ac */ /* 0x000e260008000800 */
[----:B--2---:R2:W-:Y:S01]  /*63920*/  @P1 STG.E.U16 desc[UR66][R36.64], R49 ;  /* 0x0000003124001986 */ /* 0x0045e2000c101542 */
[----:B------:R-:W-:-:S03]  /*63930*/  PRMT R39, R49, 0x7632, R39 ;  /* 0x0000763231277816 */ /* 0x000fc60000000027 */
[----:B--2---:R-:W2:Y:S01]  /*63940*/  LDL.LU R49, [R1+0xd8] ;  /* 0x0000d80001317983 */ /* 0x004ea20000300800 */
[----:B------:R-:W-:Y:S01]  /*63950*/  IMAD.WIDE R36, R38, 0x2, R54 ;  /* 0x0000000226247825 */ /* 0x000fe200078e0236 */
[----:B0-----:R-:W-:Y:S01]  /*63960*/  ISETP.LT.AND P1, PT, R60, UR5, !P6 ;  /* 0x000000053c007c0c */ /* 0x001fe2000f721270 */
[----:B------:R-:W0:Y:S03]  /*63970*/  LDCU UR5, c[0x0][0x3b8] ;  /* 0x00007700ff0577ac */ /* 0x000e260008000800 */
[----:B------:R1:W-:Y:S01]  /*63980*/  @P0 STG.E.U16 desc[UR66][R36.64], R39 ;  /* 0x0000002724000986 */ /* 0x0003e2000c101542 */
[----:B------:R-:W-:Y:S01]  /*63990*/  ISETP.LT.AND P6, PT, R0, UR76, !P6 ;  /* 0x0000004c00007c0c */ /* 0x000fe2000f7c1270 */
[----:B------:R-:W0:Y:S01]  /*639a0*/  LDCU.64 UR76, c[0x0][0x398] ;  /* 0x00007300ff4c77ac */ /* 0x000e220008000a00 */
[----:B-1----:R-:W-:-:S05]  /*639b0*/  VIADD R36, R3, 0x35 ;  /* 0x0000003503247836 */ /* 0x002fca0000000000 */
[----:B------:R-:W-:Y:S01]  /*639c0*/  ISETP.GE.AND P0, PT, R36, UR73, PT ;  /* 0x0000004924007c0c */ /* 0x000fe2000bf06270 */
[----:B------:R-:W-:Y:S01]  /*639d0*/  IMAD.WIDE R36, R38, 0x2, R56 ;  /* 0x0000000226247825 */ /* 0x000fe200078e0238 */
[----:B---3--:R-:W-:-:S04]  /*639e0*/  PRMT R40, R46, 0x7632, R40 ;  /* 0x000076322e287816 */ /* 0x008fc80000000028 */
[----:B------:R1:W-:Y:S01]  /*639f0*/  @P1 STG.E.U16 desc[UR66][R36.64], R46 ;  /* 0x0000002e24001986 */ /* 0x0003e2000c101542 */
[----:B------:R-:W-:Y:S01]  /*63a00*/  ISETP.LT.AND P1, PT, R61, UR56, !P0 ;  /* 0x000000383d007c0c */ /* 0x000fe2000c721270 */
[C---:B0-----:R-:W-:Y:S01]  /*63a10*/  VIADD R39, R38.reuse, UR5 ;  /* 0x0000000526277c36 */ /* 0x041fe20008000000 */
[----:B------:R-:W0:Y:S01]  /*63a20*/  LDCU UR5, c[0x0][0x398] ;  /* 0x00007300ff0577ac */ /* 0x000e220008000800 */
[----:B-1----:R-:W3:Y:S01]  /*63a30*/  LDL.LU R46, [R1+0xbc] ;  /* 0x0000bc00012e7983 */ /* 0x002ee20000300800 */
[----:B------:R-:W-:-:S05]  /*63a40*/  IMAD.WIDE R36, R38, 0x2, R58 ;  /* 0x0000000226247825 */ /* 0x000fca00078e023a */
[----:B------:R1:W-:Y:S01]  /*63a50*/  @P6 STG.E.U16 desc[UR66][R36.64], R40 ;  /* 0x0000002824006986 */ /* 0x0003e2000c101542 */
[----:B----4-:R-:W-:Y:S01]  /*63a60*/  PRMT R38, R47, 0x7632, R38 ;  /* 0x000076322f267816 */ /* 0x010fe20000000026 */
[----:B-1----:R-:W-:-:S05]  /*63a70*/  IMAD.WIDE R36, R39, 0x2, R52 ;  /* 0x0000000227247825 */ /* 0x002fca00078e0234 */
[----:B------:R1:W-:Y:S04]  /*63a80*/  @P1 STG.E.U16 desc[UR66][R36.64], R47 ;  /* 0x0000002f24001986 */ /* 0x0003e8000c101542 */
[----:B-1----:R-:W4:Y:S01]  /*63a90*/  LDL.LU R47, [R1+0xcc] ;  /* 0x0000cc00012f7983 */ /* 0x002f220000300800 */
[----:B0-----:R-:W-:Y:S01]  /*63aa0*/  ISETP.LT.AND P6, PT, R48, UR5, !P0 ;  /* 0x0000000530007c0c */ /* 0x001fe2000c7c1270 */
[----:B------:R-:W0:Y:S01]  /*63ab0*/  LDCU UR5, c[0x0][0x398] ;  /* 0x00007300ff0577ac */ /* 0x000e220008000800 */
[----:B------:R-:W-:-:S11]  /*63ac0*/  IMAD.WIDE R36, R39, 0x2, R54 ;  /* 0x0000000227247825 */ /* 0x000fd600078e0236 */
[----:B------:R1:W-:Y:S01]  /*63ad0*/  @P6 STG.E.U16 desc[UR66][R36.64], R38 ;  /* 0x0000002624006986 */ /* 0x0003e2000c101542 */
[----:B0-----:R-:W-:Y:S01]  /*63ae0*/  ISETP.LT.AND P1, PT, R60, UR5, !P0 ;  /* 0x000000053c007c0c */ /* 0x001fe2000c721270 */
[----:B------:R-:W0:Y:S01]  /*63af0*/  LDCU UR5, c[0x0][0x3b8] ;  /* 0x00007700ff0577ac */ /* 0x000e220008000800 */
[----:B-1----:R-:W-:-:S05]  /*63b00*/  VIADD R36, R3, 0x36 ;  /* 0x0000003603247836 */ /* 0x002fca0000000000 */
[----:B------:R-:W-:Y:S01]  /*63b10*/  ISETP.GE.AND P6, PT, R36, UR77, PT ;  /* 0x0000004d24007c0c */ /* 0x000fe2000bfc6270 */
[C---:B------:R-:W-:Y:S01]  /*63b20*/  IMAD.WIDE R36, R39.reuse, 0x2, R56 ;  /* 0x0000000227247825 */ /* 0x040fe200078e0238 */
[----:B------:R-:W-:Y:S01]  /*63b30*/  ISETP.LT.AND P0, PT, R0, UR74, !P0 ;  /* 0x0000004a00007c0c */ /* 0x000fe2000c701270 */
[----:B------:R-:W1:Y:S02]  /*63b40*/  LDCU.64 UR74, c[0x0][0x398] ;  /* 0x00007300ff4a77ac */ /* 0x000e640008000a00 */
[----:B0-----:R-:W-:Y:S01]  /*63b50*/  VIADD R38, R39, UR5 ;  /* 0x0000000527267c36 */ /* 0x001fe20008000000 */
[----:B------:R-:W0:Y:S01]  /*63b60*/  LDCU UR5, c[0x0][0x398] ;  /* 0x00007300ff0577ac */ /* 0x000e220008000800 */
        /* <DEDUP_REMOVED lines=12> */
[----:B------:R-:W0:Y:S01]  /*63c30*/  LDCU UR5, c[0x0][0x3b8] ;  /* 0x00007700ff0577ac */ /* 0x000e220008000800 */
[----:B-1----:R-:W-:Y:S01]  /*63c40*/  IMAD.WIDE R36, R38, 0x2, R54 ;  /* 0x0000000226247825 */ /* 0x002fe200078e0236 */
[----:B------:R-:W3:Y:S04]  /*63c50*/  LDL.LU R46, [R1+0xdc] ;  /* 0x0000dc00012e7983 */ /* 0x000ee80000300800 */
[----:B------:R1:W-:Y:S02]  /*63c60*/  @P0 STG.E.U16 desc[UR66][R36.64], R39 ;  /* 0x0000002724000986 */ /* 0x0003e4000c101542 */
[----:B-1----:R-:W-:-:S05]  /*63c70*/  VIADD R36, R3, 0x37 ;  /* 0x0000003703247836 */ /* 0x002fca0000000000 */
[----:B------:R-:W-:Y:S01]  /*63c80*/  ISETP.GE.AND P0, PT, R36, UR75, PT ;  /* 0x0000004b24007c0c */ /* 0x000fe2000bf06270 */
[----:B------:R-:W-:-:S05]  /*63c90*/  IMAD.WIDE R36, R38, 0x2, R56 ;  /* 0x0000000226247825 */ /* 0x000fca00078e0238 */
[----:B----4-:R1:W-:Y:S02]  /*63ca0*/  @P1 STG.E.U16 desc[UR66][R36.64], R47 ;  /* 0x0000002f24001986 */ /* 0x0103e4000c101542 */
[----:B-1----:R-:W-:Y:S02]  /*63cb0*/  PRMT R36, R47, 0x7632, R36 ;  /* 0x000076322f247816 */ /* 0x002fe40000000024 */
[----:B------:R-:W4:Y:S01]  /*63cc0*/  LDL.LU R47, [R1+0xf0] ;  /* 0x0000f000012f7983 */ /* 0x000f220000300800 */
[----:B------:R-:W-:Y:S01]  /*63cd0*/  ISETP.LT.AND P6, PT, R0, UR68, !P6 ;  /* 0x0000004400007c0c */ /* 0x000fe2000f7c1270 */
[C---:B0-----:R-:W-:Y:S01]  /*63ce0*/  VIADD R40, R38.reuse, UR5 ;  /* 0x0000000526287c36 */ /* 0x041fe20008000000 */
[----:B------:R-:W-:Y:S01]  /*63cf0*/  ISETP.LT.AND P1, PT, R61, UR52, !P0 ;  /* 0x000000343d007c0c */ /* 0x000fe2000c721270 */
[----:B------:R-:W-:Y:S01]  /*63d00*/  IMAD.WIDE R38, R38, 0x2, R58 ;  /* 0x0000000226267825 */ /* 0x000fe200078e023a */
[----:B------:R-:W0:Y:S01]  /*63d10*/  LDCU UR5, c[0x0][0x398] ;  /* 0x00007300ff0577ac */ /* 0x000e220008000800 */
[----:B------:R-:W1:Y:S08]  /*63d20*/  LDCU.64 UR68, c[0x0][0x398] ;  /* 0x00007300ff4477ac */ /* 0x000e700008000a00 */
        /* <DEDUP_REMOVED lines=15> */
[----:B------:R-:W-:-:S05]  /*63e20*/  IMAD.WIDE R36, R40, 0x2, R56 ;  /* 0x0000000228247825 */ /* 0x000fca00078e0238 */
[----:B---3--:R1:W-:Y:S01]  /*63e30*/  @P1 STG.E.U16 desc[UR66][R36.64], R46 ;  /* 0x0000002e24001986 */ /* 0x0083e2000c101542 */
[----:B------:R-:W-:Y:S02]  /*63e40*/  PRMT R39, R46, 0x7632, R39 ;  /* 0x000076322e277816 */ /* 0x000fe40000000027 */
[----:B------:R-:W-:Y:S01]  /*63e50*/  ISETP.LT.AND P1, PT, R61, UR40, !P6 ;  /* 0x000000283d007c0c */ /* 0x000fe2000f721270 */
[C---:B0-----:R-:W-:Y:S01]  /*63e60*/  VIADD R38, R40.reuse, UR5 ;  /* 0x0000000528267c36 */ /* 0x041fe20008000000 */
[----:B------:R-:W0:Y:S01]  /*63e70*/  LDCU UR5, c[0x0][0x398] ;  /* 0x00007300ff0577ac */ /* 0x000e220008000800 */
[----:B-1----:R-:W3:Y:S01]  /*63e80*/  LDL.LU R46, [R1+0x120] ;  /* 0x00012000012e7983 */ /* 0x002ee20000300800 */
        /* <DEDUP_REMOVED lines=14> */
[----:B------:R-:W-:Y:S01]  /*63f70*/  IMAD.WIDE R36, R38, 0x2, R56 ;  /* 0x0000000226247825 */ /* 0x000fe200078e0238 */
[----:B------:R-:W-:Y:S01]  /*63f80*/  ISETP.LT.AND P6, PT, R0, UR72, !P6 ;  /* 0x0000004800007c0c */ /* 0x000fe2000f7c1270 */
[----:B------:R-:W1:Y:S02]  /*63f90*/  LDCU.64 UR72, c[0x0][0x398] ;  /* 0x00007300ff4877ac */ /* 0x000e640008000a00 */
[C---:B0-----:R-:W-:Y:S01]  /*63fa0*/  VIADD R40, R38.reuse, UR5 ;  /* 0x0000000526287c36 */ /* 0x041fe20008000000 */
[----:B------:R-:W0:Y:S01]  /*63fb0*/  LDCU UR5, c[0x0][0x398] ;  /* 0x00007300ff0577ac */ /* 0x000e220008000800 */
[----:B------:R-:W-:Y:S01]  /*63fc0*/  IMAD.WIDE R38, R38, 0x2, R58 ;  /* 0x0000000226267825 */ /* 0x000fe200078e023a */
[----:B--2---:R2:W-:Y:S02]  /*63fd0*/  @P1 STG.E.U16 desc[UR66][R36.64], R49 ;  /* 0x0000003124001986 */ /* 0x0045e4000c101542 */
[----:B--2---:R-:W-:-:S02]  /*63fe0*/  PRMT R36, R49, 0x7632, R36 ;  /* 0x0000763231247816 */ /* 0x004fc40000000024 */
[----:B------:R-:W2:Y:S04]  /*63ff0*/  LDL.LU R49, [R1+0xf4] ;  /* 0x0000f40001317983 */ /* 0x000ea80000300800 */
[----:B------:R-:W2:Y:S01]  /*64000*/  LDL.LU R45, [R1+0x104] ;  /* 0x00010400012d7983 */ /* 0x000ea20000300800 */
[----:B------:R-:W-:-:S03]  /*64010*/  ISETP.LT.AND P1, PT, R61, UR42, !P0 ;  /* 0x0000002a3d007c0c */ /* 0x000fc6000c721270 */
[----:B------:R1:W-:Y:S01]  /*64020*/  @P6 STG.E.U16 desc[UR66][R38.64], R36 ;  /* 0x0000002426006986 */ /* 0x0003e2000c101542 */
[----:B0-----:R-:W-:Y:S01]  /*64030*/  ISETP.LT.AND P6, PT, R48, UR5, !P0 ;  /* 0x0000000530007c0c */ /* 0x001fe2000c7c1270 */
[----:B------:R-:W0:Y:S01]  /*64040*/  LDCU UR5, c[0x0][0x398] ;  /* 0x00007300ff0577ac */ /* 0x000e220008000800 */
[----:B-1----:R-:W-:-:S07]  /*64050*/  IMAD.WIDE R36, R40, 0x2, R52 ;  /* 0x0000000228247825 */ /* 0x002fce00078e0234 */
        /* <DEDUP_REMOVED lines=10> */
[----:B----4-:R1:W-:Y:S01]  /*64100*/  @P1 STG.E.U16 desc[UR66][R36.64], R47 ;  /* 0x0000002f24001986 */ /* 0x0103e2000c101542 */
[----:B------:R-:W-:-:S03]  /*64110*/  PRMT R39, R47, 0x7632, R39 ;  /* 0x000076322f277816 */ /* 0x000fc60000000027 */
[----:B-1----:R-:W4:Y:S01]  /*64120*/  LDL.LU R47, [R1+0x114] ;  /* 0x00011400012f7983 */ /* 0x002f220000300800 */
[----:B0-----:R-:W-:Y:S01]  /*64130*/  VIADD R38, R40, UR5 ;  /* 0x0000000528267c36 */ /* 0x001fe20008000000 */
[----:B------:R-:W0:Y:S01]  /*64140*/  LDCU UR5, c[0x0][0x398] ;  /* 0x00007300ff0577ac */ /* 0x000e220008000800 */
[----:B------:R-:W-:Y:S01]  /*64150*/  ISETP.LT.AND P0, PT, R0, UR76, !P0 ;  /* 0x0000004c00007c0c */ /* 0x000fe2000c701270 */
[----:B------:R-:W-:Y:S01]  /*64160*/  IMAD.WIDE R36, R40, 0x2, R58 ;  /* 0x0000000228247825 */ /* 0x000fe200078e023a */
[----:B------:R-:W-:Y:S01]  /*64170*/  ISETP.LT.AND P1, PT, R61, UR64, !P6 ;  /* 0x000000403d007c0c */ /* 0x000fe2000f721270 */
[----:B------:R-:W1:Y:S10]  /*64180*/  LDCU.64 UR76, c[0x0][0x398] ;  /* 0x00007300ff4c77ac */ /* 0x000e740008000a00 */
[----:B------:R1:W-:Y:S01]  /*64190*/  @P0 STG.E.U16 desc[UR66][R36.64], R39 ;  /* 0x0000002724000986 */ /* 0x0003e2000c101542 */
[----:B0-----:R-:W-:Y:S01]  /*641a0*/  ISETP.LT.AND P0, PT, R48, UR5, !P6 ;  /* 0x0000000530007c0c */ /* 0x001fe2000f701270 */
[----:B------:R-:W0:Y:S01]  /*641b0*/  LDCU UR5, c[0x0][0x398] ;  /* 0x00007300ff0577ac */ /* 0x000e220008000800 */
[----:B-1----:R-:W-:-:S05]  /*641c0*/  IMAD.WIDE R36, R38, 0x2, R52 ;  /* 0x0000000226247825 */ /* 0x002fca00078e0234 */
[----:B--2---:R1:W-:Y:S01]  /*641d0*/  @P1 STG.E.U16 desc[UR66][R36.64], R49 ;  /* 0x0000003124001986 */ /* 0x0043e2000c101542 */
[----:B------:R-:W-:Y:S02]  /*641e0*/  PRMT R39, R49, 0x7632, R39 ;  /* 0x0000763231277816 */ /* 0x000fe40000000027 */
[----:B0-----:R-:W-:Y:S01]  /*641f0*/  ISETP.LT.AND P1, PT, R60, UR5, !P6 ;  /* 0x000000053c007c0c */ /* 0x001fe2000f721270 */
[----:B------:R-:W0:Y:S01]  /*64200*/  LDCU UR5, c[0x0][0x3b8] ;  /* 0x00007700ff0577ac */ /* 0x000e220008000800 */
[----:B-1----:R-:W2:Y:S01]  /*64210*/  LDL.LU R49, [R1+0xf8] ;  /* 0x0000f80001317983 */ /* 0x002ea20000300800 */
[----:B------:R-:W-:-:S05]  /*64220*/  IMAD.WIDE R36, R38, 0x2, R54 ;  /* 0x0000000226247825 */ /* 0x000fca00078e0236 */
[----:B------:R1:W-:Y:S01]  /*64230*/  @P0 STG.E.U16 desc[UR66][R36.64], R39 ;  /* 0x0000002724000986 */ /* 0x0003e2000c101542 */
[----:B0-----:R-:W-:Y:S01]  /*64240*/  VIADD R40, R38, UR5 ;  /* 0x0000000526287c36 */ /* 0x001fe20008000000 */
[----:B------:R-:W0:Y:S01]  /*64250*/  LDCU UR5, c[0x0][0x398] ;  /* 0x00007300ff0577ac */ /* 0x000e220008000800 */
[----:B------:R-:W-:Y:S01]  /*64260*/  ISETP.LT.AND P6, PT, R0, UR74, !P6 ;  /* 0x0000004a00007c0c */ /* 0x000fe2000f7c1270 */
[----:B------:R-:W0:Y:S01]  /*64270*/  LDCU.64 UR74, c[0x0][0x398] ;  /* 0x00007300ff4a77ac */ /* 0x000e220008000a00 */
[----:B-1----:R-:W-:-:S05]  /*64280*/  VIADD R36, R3, 0x3b ;  /* 0x0000003b03247836 */ /* 0x002fca0000000000 */
[----:B------:R-:W-:Y:S01]  /*64290*/  ISETP.GE.AND P0, PT, R36, UR77, PT ;  /* 0x0000004d24007c0c */ /* 0x000fe2000bf06270 */
[----:B------:R-:W-:-:S05]  /*642a0*/  IMAD.WIDE R36, R38, 0x2, R56 ;  /* 0x0000000226247825 */ /* 0x000fca00078e0238 */
[----:B------:R1:W-:Y:S01]  /*642b0*/  @P1 STG.E.U16 desc[UR66][R36.64], R45 ;  /* 0x0000002d24001986 */ /* 0x0003e2000c101542 */
[----:B------:R-:W-:Y:S01]  /*642c0*/  IMAD.WIDE R38, R38, 0x2, R58 ;  /* 0x0000000226267825 */ /* 0x000fe200078e023a */
[----:B------:R-:W-:Y:S02]  /*642d0*/  ISETP.LT.AND P1, PT, R61, UR62, !P0 ;  /* 0x0000003e3d007c0c */ /* 0x000fe4000c721270 */
[----:B-1----:R-:W-:Y:S02]  /*642e0*/  PRMT R36, R45, 0x7632, R36 ;  /* 0x000076322d247816 */ /* 0x002fe40000000024 */
[----:B------:R-:W2:Y:S04]  /*642f0*/  LDL.LU R45, [R1+0x108] ;  /* 0x00010800012d7983 */ /* 0x000ea80000300800 */
[----:B------:R1:W-:Y:S01]  /*64300*/  @P6 STG.E.U16 desc[UR66][R38.64], R36 ;  /* 0x0000002426006986 */ /* 0x0003e2000c101542 */
[----:B0-----:R-:W-:Y:S01]  /*64310*/  ISETP.LT.AND P6, PT, R48, UR5, !P0 ;  /* 0x0000000530007c0c */ /* 0x001fe2000c7c1270 */
[----:B------:R-:W0:Y:S01]  /*64320*/  LDCU UR5, c[0x0][0x398] ;  /* 0x00007300ff0577ac */ /* 0x000e220008000800 */
[----:B-1----:R-:W-:Y:S01]  /*64330*/  IMAD.WIDE R36, R40, 0x2, R52 ;  /* 0x0000000228247825 */ /* 0x002fe200078e0234 */
[----:B---3--:R-:W-:-:S04]  /*64340*/  PRMT R38, R46, 0x7632, R38 ;  /* 0x000076322e267816 */ /* 0x008fc80000000026 */
[----:B------:R1:W-:Y:S01]  /*64350*/  @P1 STG.E.U16 desc[UR66][R36.64], R46 ;  /* 0x0000002e24001986 */ /* 0x0003e2000c101542 */
[----:B0-----:R-:W-:Y:S01]  /*64360*/  ISETP.LT.AND P1, PT, R60, UR5, !P0 ;  /* 0x000000053c007c0c */ /* 0x001fe2000c721270 */
[----:B------:R-:W0:Y:S02]  /*64370*/  LDCU UR5, c[0x0][0x3b8] ;  /* 0x00007700ff0577ac */ /* 0x000e240008000800 */
[----:B-1----:R-:W3:Y:S01]  /*64380*/  LDL.LU R46, [R1+0x128] ;  /* 0x00012800012e7983 */ /* 0x002ee20000300800 */
[----:B------:R-:W-:-:S05]  /*64390*/  IMAD.WIDE R36, R40, 0x2, R54 ;  /* 0x0000000228247825 */ /* 0x000fca00078e0236 */
[----:B------:R1:W-:Y:S01]  /*643a0*/  @P6 STG.E.U16 desc[UR66][R36.64], R38 ;  /* 0x0000002624006986 */ /* 0x0003e2000c101542 */
[----:B----4-:R-:W-:Y:S01]  /*643b0*/  PRMT R39, R47, 0x7632, R39 ;  /* 0x000076322f277816 */ /* 0x010fe20000000027 */
[----:B-1----:R-:W-:-:S05]  /*643c0*/  VIADD R36, R3, 0x3c ;  /* 0x0000003c03247836 */ /* 0x002fca0000000000 */
[----:B------:R-:W-:Y:S01]  /*643d0*/  ISETP.GE.AND P6, PT, R36, UR75, PT ;  /* 0x0000004b24007c0c */ /* 0x000fe2000bfc6270 */
[----:B------:R-:W-:-:S05]  /*643e0*/  IMAD.WIDE R36, R40, 0x2, R56 ;  /* 0x0000000228247825 */ /* 0x000fca00078e0238 */
[----:B------:R1:W-:Y:S04]  /*643f0*/  @P1 STG.E.U16 desc[UR66][R36.64], R47 ;  /* 0x0000002f24001986 */ /* 0x0003e8000c101542 */
        /* <DEDUP_REMOVED lines=18> */
[----:B------:R-:W-:Y:S01]  /*64520*/  ISETP.LT.AND P6, PT, R0, UR70, !P6 ;  /* 0x0000004600007c0c */ /* 0x000fe2000f7c1270 */
[----:B------:R-:W3:Y:S01]  /*64530*/  LDCU.64 UR70, c[0x0][0x398] ;  /* 0x00007300ff4677ac */ /* 0x000ee20008000a00 */
[----:B-1----:R-:W-:Y:S02]  /*64540*/  VIADD R36, R3, 0x3d ;  /* 0x0000003d03247836 */ /* 0x002fe40000000000 */
[----:B0-----:R-:W-:Y:S01]  /*64550*/  VIADD R39, R38, UR5 ;  /* 0x0000000526277c36 */ /* 0x001fe20008000000 */
[----:B------:R-:W0:Y:S02]  /*64560*/  LDCU UR5, c[0x0][0x398] ;  /* 0x00007300ff0577ac */ /* 0x000e240008000800 */
[----:B------:R-:W-:Y:S01]  /*64570*/  ISETP.GE.AND P0, PT, R36, UR69, PT ;  /* 0x0000004524007c0c */ /* 0x000fe2000bf06270 */
[----:B------:R-:W-:-:S05]  /*64580*/  IMAD.WIDE R36, R38, 0x2, R56 ;  /* 0x0000000226247825 */ /* 0x000fca00078e0238 */
[----:B------:R1:W-:Y:S01]  /*64590*/  @P1 STG.E.U16 desc[UR66][R36.64], R45 ;  /* 0x0000002d24001986 */ /* 0x0003e2000c101542 */
[----:B------:R-:W-:Y:S02]  /*645a0*/  PRMT R40, R45, 0x7632, R40 ;  /* 0x000076322d287816 */ /* 0x000fe40000000028 */
[----:B------:R-:W-:Y:S01]  /*645b0*/  ISETP.LT.AND P1, PT, R61, UR38, !P0 ;  /* 0x000000263d007c0c */ /* 0x000fe2000c721270 */
[----:B-1----:R-:W2:Y:S01]  /*645c0*/  LDL.LU R45, [R1+0x10c] ;  /* 0x00010c00012d7983 */ /* 0x002ea20000300800 */
[----:B------:R-:W-:-:S05]  /*645d0*/  IMAD.WIDE R36, R38, 0x2, R58 ;  /* 0x0000000226247825 */ /* 0x000fca00078e023a */
        /* <DEDUP_REMOVED lines=10> */
[----:B------:R1:W-:Y:S02]  /*64680*/  @P6 STG.E.U16 desc[UR66][R36.64], R38 ;  /* 0x0000002624006986 */ /* 0x0003e4000c101542 */
[----:B-1----:R-:W-:-:S05]  /*64690*/  VIADD R36, R3, 0x3e ;  /* 0x0000003e03247836 */ /* 0x002fca0000000000 */
[----:B------:R-:W-:Y:S01]  /*646a0*/  ISETP.GE.AND P6, PT, R36, UR71, PT ;  /* 0x0000004724007c0c */ /* 0x000fe2000bfc6270 */
[----:B------:R-:W-:Y:S01]  /*646b0*/  IMAD.WIDE R36, R39, 0x2, R56 ;  /* 0x0000000227247825 */ /* 0x000fe200078e0238 */
[----:B----4-:R-:W-:-:S04]  /*646c0*/  PRMT R40, R47, 0x7632, R40 ;  /* 0x000076322f287816 */ /* 0x010fc80000000028 */
[----:B------:R1:W-:Y:S04]  /*646d0*/  @P1 STG.E.U16 desc[UR66][R36.64], R47 ;  /* 0x0000002f24001986 */ /* 0x0003e8000c101542 */
[----:B-1----:R-:W4:Y:S01]  /*646e0*/  LDL.LU R47, [R1+0x11c] ;  /* 0x00011c00012f7983 */ /* 0x002f220000300800 */
[C---:B0-----:R-:W-:Y:S01]  /*646f0*/  VIADD R38, R39.reuse, UR5 ;  /* 0x0000000527267c36 */ /* 0x041fe20008000000 */
        /* <DEDUP_REMOVED lines=22> */
[----:B------:R-:W-:-:S04]  /*64860*/  IMAD.WIDE R36, R38, 0x2, R56 ;  /* 0x0000000226247825 */ /* 0x000fc800078e0238 */
[----:B------:R-:W-:Y:S01]  /*64870*/  IMAD.WIDE R38, R38, 0x2, R58 ;  /* 0x0000000226267825 */ /* 0x000fe200078e023a */
[----:B------:R1:W-:Y:S01]  /*64880*/  @P1 STG.E.U16 desc[UR66][R36.64], R45 ;  /* 0x0000002d24001986 */ /* 0x0003e2000c101542 */
[----:B------:R-:W-:Y:S02]  /*64890*/  ISETP.LT.AND P1, PT, R61, UR46, !P0 ;  /* 0x0000002e3d007c0c */ /* 0x000fe4000c721270 */
[----:B-1----:R-:W-:Y:S02]  /*648a0*/  PRMT R36, R45, 0x7632, R36 ;  /* 0x000076322d247816 */ /* 0x002fe40000000024 */
[----:B------:R-:W2:Y:S04]  /*648b0*/  LDL.LU R45, [R1+0x140] ;  /* 0x00014000012d7983 */ /* 0x000ea80000300800 */
[----:B------:R1:W-:Y:S01]  /*648c0*/  @P6 STG.E.U16 desc[UR66][R38.64], R36 ;  /* 0x0000002426006986 */ /* 0x0003e2000c101542 */
[----:B0-----:R-:W-:Y:S01]  /*648d0*/  ISETP.LT.AND P6, PT, R48, UR5, !P0 ;  /* 0x0000000530007c0c */ /* 0x001fe2000c7c1270 */
[----:B------:R-:W0:Y:S01]  /*648e0*/  LDCU UR5, c[0x0][0x398] ;  /* 0x00007300ff0577ac */ /* 0x000e220008000800 */
[----:B-1----:R-:W-:-:S05]  /*648f0*/  IMAD.WIDE R36, R40, 0x2, R52 ;  /* 0x0000000228247825 */ /* 0x002fca00078e0234 */
[----:B---3--:R1:W-:Y:S01]  /*64900*/  @P1 STG.E.U16 desc[UR66][R36.64], R46 ;  /* 0x0000002e24001986 */ /* 0x0083e2000c101542 */
[----:B------:R-:W-:Y:S02]  /*64910*/  PRMT R38, R46, 0x7632, R38 ;  /* 0x000076322e267816 */ /* 0x000fe40000000026 */
[----:B0-----:R-:W-:Y:S01]  /*64920*/  ISETP.LT.AND P1, PT, R60, UR5, !P0 ;  /* 0x000000053c007c0c */ /* 0x001fe2000c721270 */
[----:B------:R-:W0:Y:S01]  /*64930*/  LDCU UR5, c[0x0][0x3b8] ;  /* 0x00007700ff0577ac */ /* 0x000e220008000800 */
[----:B-1----:R-:W3:Y:S01]  /*64940*/  LDL.LU R46, [R1+0x160] ;  /* 0x00016000012e7983 */ /* 0x002ee20000300800 */
[----:B------:R-:W-:-:S05]  /*64950*/  IMAD.WIDE R36, R40, 0x2, R54 ;  /* 0x0000000228247825 */ /* 0x000fca00078e0236 */
        /* <DEDUP_REMOVED lines=16> */
[----:B-1----:R-:W-:Y:S01]  /*64a60*/  IMAD.WIDE R36, R38, 0x2, R52 ;  /* 0x0000000226247825 */ /* 0x002fe200078e0234 */
[----:B------:R-:W-:-:S04]  /*64a70*/  R2UR.FILL UR4, R50 ;  /* 0x00000000320472ca */ /* 0x000fc800004e0000 */
[----:B--2---:R1:W-:Y:S01]  /*64a80*/  @P1 STG.E.U16 desc[UR66][R36.64], R49 ;  /* 0x0000003124001986 */ /* 0x0043e2000c101542 */
[----:B0-----:R-:W-:Y:S01]  /*64a90*/  ISETP.LT.AND P1, PT, R60, UR5, !P6 ;  /* 0x000000053c007c0c */ /* 0x001fe2000f721270 */
[----:B------:R-:W0:Y:S01]  /*64aa0*/  LDCU UR5, c[0x0][0x3b8] ;  /* 0x00007700ff0577ac */ /* 0x000e220008000800 */
[----:B------:R-:W-:Y:S01]  /*64ab0*/  PRMT R39, R49, 0x7632, R39 ;  /* 0x0000763231277816 */ /* 0x000fe20000000027 */
[C---:B-1----:R-:W-:Y:S01]  /*64ac0*/  IMAD.WIDE R36, R38.reuse, 0x2, R54 ;  /* 0x0000000226247825 */ /* 0x042fe200078e0236 */
[----:B------:R-:W2:Y:S04]  /*64ad0*/  LDL.LU R49, [R1+0x134] ;  /* 0x0001340001317983 */ /* 0x000ea80000300800 */
        /* <DEDUP_REMOVED lines=19> */
[----:B------:R-:W-:Y:S02]  /*64c10*/  R2UR.FILL UR4, R51 ;  /* 0x00000000330472ca */ /* 0x000fe400004e0000 */
[----:B0-----:R-:W-:Y:S01]  /*64c20*/  ISETP.LT.AND P1, PT, R60, UR5, !P0 ;  /* 0x000000053c007c0c */ /* 0x001fe2000c721270 */
[----:B------:R-:W0:Y:S01]  /*64c30*/  LDCU UR5, c[0x0][0x3b8] ;  /* 0x00007700ff0577ac */ /* 0x000e220008000800 */
[----:B-1----:R-:W-:-:S05]  /*64c40*/  IMAD.WIDE R36, R40, 0x2, R54 ;  /* 0x0000000228247825 */ /* 0x002fca00078e0236 */
[----:B------:R1:W-:Y:S02]  /*64c50*/  @P6 STG.E.U16 desc[UR66][R36.64], R38 ;  /* 0x0000002624006986 */ /* 0x0003e4000c101542 */
[----:B-1----:R-:W-:-:S05]  /*64c60*/  VIADD R36, R3, 0x42 ;  /* 0x0000004203247836 */ /* 0x002fca0000000000 */
[----:B------:R-:W-:Y:S01]  /*64c70*/  ISETP.GE.AND P6, PT, R36, UR69, PT ;  /* 0x0000004524007c0c */ /* 0x000fe2000bfc6270 */
[----:B------:R-:W-:-:S05]  /*64c80*/  IMAD.WIDE R36, R40, 0x2, R56 ;  /* 0x0000000228247825 */ /* 0x000fca00078e0238 */
[----:B----4-:R1:W-:Y:S01]  /*64c90*/  @P1 STG.E.U16 desc[UR66][R36.64], R47 ;  /* 0x0000002f24001986 */ /* 0x0103e2000c101542 */
[----:B------:R-:W-:Y:S02]  /*64ca0*/  ISETP.LT.AND P1, PT, R61, UR4, !P6 ;  /* 0x000000043d007c0c */ /* 0x000fe4000f721270 */
[----:B------:R-:W-:Y:S02]  /*64cb0*/  R2UR.FILL UR4, R18 ;  /* 0x00000000120472ca */ /* 0x000fe400004e0000 */
[----:B------:R-:W3:Y:S04]  /*64cc0*/  LDL.LU R18, [R1+0x1f60] ;  /* 0x001f600001127983 */ /* 0x000ee80000300800 */
[----:B------:R-:W4:Y:S01]  /*64cd0*/  LDL.LU R46, [R1+0x164] ;  /* 0x00016400012e7983 */ /* 0x000f220000300800 */
[----:B------:R-:W-:-:S03]  /*64ce0*/  PRMT R39, R47, 0x7632, R39 ;  /* 0x000076322f277816 */ /* 0x000fc60000000027 */
[----:B-1----:R-:W3:Y:S01]  /*64cf0*/  LDL.LU R47, [R1+0x154] ;  /* 0x00015400012f7983 */ /* 0x002ee20000300800 */
[----:B0-----:R-:W-:Y:S01]  /*64d00*/  VIADD R38, R40, UR5 ;  /* 0x0000000528267c36 */ /* 0x001fe20008000000 */
[----:B------:R-:W0:Y:S01]  /*64d10*/  LDCU UR5, c[0x0][0x398] ;  /* 0x00007300ff0577ac */ /* 0x000e220008000800 */
[----:B------:R-:W-:Y:S01]  /*64d20*/  ISETP.LT.AND P0, PT, R0, UR70, !P0 ;  /* 0x0000004600007c0c */ /* 0x000fe2000c701270 */
[----:B------:R-:W-:Y:S01]  /*64d30*/  IMAD.WIDE R36, R40, 0x2, R58 ;  /* 0x0000000228247825 */ /* 0x000fe200078e023a */
[----:B------:R-:W1:Y:S11]  /*64d40*/  LDCU.64 UR70, c[0x0][0x398] ;  /* 0x00007300ff4677ac */ /* 0x000e760008000a00 */
[----:B------:R1:W-:Y:S01]  /*64d50*/  @P0 STG.E.U16 desc[UR66][R36.64], R39 ;  /* 0x0000002724000986 */ /* 0x0003e2000c101542 */
[----:B0-----:R-:W-:Y:S01]  /*64d60*/  ISETP.LT.AND P0, PT, R48, UR5, !P6 ;  /* 0x0000000530007c0c */ /* 0x001fe2000f701270 */
[----:B------:R-:W0:Y:S01]  /*64d70*/  LDCU UR5, c[0x0][0x398] ;  /* 0x00007300ff0577ac */ /* 0x000e220008000800 */
[----:B-1----:R-:W-:-:S05]  /*64d80*/  IMAD.WIDE R36, R38, 0x2, R52 ;  /* 0x0000000226247825 */ /* 0x002fca00078e0234 */
[----:B--2---:R1:W-:Y:S01]  /*64d90*/  @P1 STG.E.U16 desc[UR66][R36.64], R49 ;  /* 0x0000003124001986 */ /* 0x0043e2000c101542 */
[----:B0-----:R-:W-:Y:S01]  /*64da0*/  ISETP.LT.AND P1, PT, R60, UR5, !P6 ;  /* 0x000000053c007c0c */ /* 0x001fe2000f721270 */
[----:B------:R-:W0:Y:S01]  /*64db0*/  LDCU UR5, c[0x0][0x3b8] ;  /* 0x00007700ff0577ac */ /* 0x000e220008000800 */
[----:B------:R-:W-:Y:S01]  /*64dc0*/  PRMT R39, R49, 0x7632, R39 ;  /* 0x0000763231277816 */ /* 0x000fe20000000027 */
[----:B-1----:R-:W-:-:S05]  /*64dd0*/  IMAD.WIDE R36, R38, 0x2, R54 ;  /* 0x0000000226247825 */ /* 0x002fca00078e0236 */
[----:B------:R1:W-:Y:S02]  /*64de0*/  @P0 STG.E.U16 desc[UR66][R36.64], R39 ;  /* 0x0000002724000986 */ /* 0x0003e4000c101542 */
[----:B-1----:R-:W-:-:S05]  /*64df0*/  VIADD R36, R3, 0x43 ;  /* 0x0000004303247836 */ /* 0x002fca0000000000 */
[----:B------:R-:W-:Y:S01]  /*64e00*/  ISETP.GE.AND P0, PT, R36, UR71, PT ;  /* 0x0000004724007c0c */ /* 0x000fe2000bf06270 */
[----:B------:R-:W-:-:S04]  /*64e10*/  IMAD.WIDE R36, R38, 0x2, R56 ;  /* 0x0000000226247825 */ /* 0x000fc800078e0238 */
[----:B0-----:R-:W-:Y:S01]  /*64e20*/  VIADD R40, R38, UR5 ;  /* 0x0000000526287c36 */ /* 0x001fe20008000000 */
[----:B------:R-:W0:Y:S01]  /*64e30*/  LDCU UR5, c[0x0][0x398] ;  /* 0x00007300ff0577ac */ /* 0x000e220008000800 */
[----:B------:R1:W-:Y:S01]  /*64e40*/  @P1 STG.E.U16 desc[UR66][R36.64], R45 ;  /* 0x0000002d24001986 */ /* 0x0003e2000c101542 */
[----:B------:R-:W-:Y:S02]  /*64e50*/  ISETP.LT.AND P1, PT, R61, UR4, !P0 ;  /* 0x000000043d007c0c */ /* 0x000fe4000c721270 */
[----:B------:R-:W-:Y:S02]  /*64e60*/  R2UR.FILL UR4, R19 ;  /* 0x00000000130472ca */ /* 0x000fe400004e0000 */
[----:B------:R-:W2:Y:S01]  /*64e70*/  LDL.LU R19, [R1+0x1f5c] ;  /* 0x001f5c0001137983 */ /* 0x000ea20000300800 */
[----:B------:R-:W-:Y:S01]  /*64e80*/  ISETP.LT.AND P6, PT, R0, UR72, !P6 ;  /* 0x0000004800007c0c */ /* 0x000fe2000f7c1270 */
[----:B------:R-:W-:Y:S01]  /*64e90*/  IMAD.WIDE R38, R38, 0x2, R58 ;  /* 0x0000000226267825 */ /* 0x000fe200078e023a */
[----:B------:R-:W3:Y:S01]  /*64ea0*/  LDCU.64 UR72, c[0x0][0x398] ;  /* 0x00007300ff4877ac */ /* 0x000ee20008000a00 */
[----:B------:R-:W2:Y:S01]  /*64eb0*/  LDL.LU R49, [R1+0x138] ;  /* 0x0001380001317983 */ /* 0x000ea20000300800 */
[----:B-1----:R-:W-:-:S03]  /*64ec0*/  PRMT R36, R45, 0x7632, R36 ;  /* 0x000076322d247816 */ /* 0x002fc60000000024 */
[----:B------:R-:W2:Y:S06]  /*64ed0*/  LDL.LU R45, [R1+0x148] ;  /* 0x00014800012d7983 */ /* 0x000eac0000300800 */
[----:B------:R1:W-:Y:S01]  /*64ee0*/  @P6 STG.E.U16 desc[UR66][R38.64], R36 ;  /* 0x0000002426006986 */ /* 0x0003e2000c101542 */
[----:B0-----:R-:W-:Y:S01]  /*64ef0*/  ISETP.LT.AND P6, PT, R48, UR5, !P0 ;  /* 0x0000000530007c0c */ /* 0x001fe2000c7c1270 */
[----:B------:R-:W0:Y:S01]  /*64f00*/  LDCU UR5, c[0x0][0x398] ;  /* 0x00007300ff0577ac */ /* 0x000e220008000800 */
[----:B-1----:R-:W-:-:S05]  /*64f10*/  IMAD.WIDE R36, R40, 0x2, R52 ;  /* 0x0000000228247825 */ /* 0x002fca00078e0234 */
[----:B----4-:R1:W-:Y:S01]  /*64f20*/  @P1 STG.E.U16 desc[UR66][R36.64], R46 ;  /* 0x0000002e24001986 */ /* 0x0103e2000c101542 */
[----:B------:R-:W-:Y:S02]  /*64f30*/  PRMT R38, R46, 0x7632, R38 ;  /* 0x000076322e267816 */ /* 0x000fe40000000026 */
[----:B0-----:R-:W-:Y:S01]  /*64f40*/  ISETP.LT.AND P1, PT, R60, UR5, !P0 ;  /* 0x000000053c007c0c */ /* 0x001fe2000c721270 */
[----:B------:R-:W0:Y:S01]  /*64f50*/  LDCU UR5, c[0x0][0x3b8] ;  /* 0x00007700ff0577ac */ /* 0x000e220008000800 */
[----:B-1----:R-:W-:-:S05]  /*64f60*/  IMAD.WIDE R36, R40, 0x2, R54 ;  /* 0x0000000228247825 */ /* 0x002fca00078e0236 */
[----:B------:R1:W-:Y:S02]  /*64f70*/  @P6 STG.E.U16 desc[UR66][R36.64], R38 ;  /* 0x0000002624006986 */ /* 0x0003e4000c101542 */
[----:B-1----:R-:W-:-:S05]  /*64f80*/  VIADD R36, R3, 0x44 ;  /* 0x0000004403247836 */ /* 0x002fca0000000000 */
[----:B---3--:R-:W-:Y:S01]  /*64f90*/  ISETP.GE.AND P6, PT, R36, UR73, PT ;  /* 0x0000004924007c0c */ /* 0x008fe2000bfc6270 */
[----:B------:R-:W-:-:S05]  /*64fa0*/  IMAD.WIDE R36, R40, 0x2, R56 ;  /* 0x0000000228247825 */ /* 0x000fca00078e0238 */
[----:B------:R1:W-:Y:S01]  /*64fb0*/  @P1 STG.E.U16 desc[UR66][R36.64], R47 ;  /* 0x0000002f24001986 */ /* 0x0003e2000c101542 */
        /* <DEDUP_REMOVED lines=20> */
[----:B------:R0:W-:Y:S01]  /*65100*/  @P0 STG.E.U16 desc[UR66][R36.64], R39 ;  /* 0x0000002724000986 */ /* 0x0001e2000c101542 */
[----:B------:R-:W-:Y:S01]  /*65110*/  ISETP.LT.AND P6, PT, R0, UR74, !P6 ;  /* 0x0000004a00007c0c */ /* 0x000fe2000f7c1270 */
[----:B------:R-:W1:Y:S01]  /*65120*/  LDCU.64 UR74, c[0x0][0x398] ;  /* 0x00007300ff4a77ac */ /* 0x000e620008000a00 */
[----:B0-----:R-:W-:Y:S01]  /*65130*/  VIADD R39, R38, UR5 ;  /* 0x0000000526277c36 */ /* 0x001fe20008000000 */
[----:B------:R-:W0:Y:S01]  /*65140*/  LDCU UR5, c[0x0][0x398] ;  /* 0x00007300ff0577ac */ /* 0x000e220008000800 */
[----:B------:R-:W-:-:S05]  /*65150*/  VIADD R36, R3, 0x45 ;  /* 0x0000004503247836 */ /* 0x000fca0000000000 */
[----:B------:R-:W-:Y:S01]  /*65160*/  ISETP.GE.AND P0, PT, R36, UR77, PT ;  /* 0x0000004d24007c0c */ /* 0x000fe2000bf06270 */
[----:B------:R-:W-:Y:S01]  /*65170*/  IMAD.WIDE R36, R38, 0x2, R56 ;  /* 0x0000000226247825 */ /* 0x000fe200078e0238 */
[----:B------:R-:W-:-:S04]  /*65180*/  PRMT R40, R45, 0x7632, R40 ;  /* 0x000076322d287816 */ /* 0x000fc80000000028 */
[----:B------:R2:W-:Y:S01]  /*65190*/  @P1 STG.E.U16 desc[UR66][R36.64], R45 ;  /* 0x0000002d24001986 */ /* 0x0005e2000c101542 */
[----:B------:R-:W-:Y:S02]  /*651a0*/  ISETP.LT.AND P1, PT, R61, UR4, !P0 ;  /* 0x000000043d007c0c */ /* 0x000fe4000c721270 */
[----:B------:R-:W-:Y:S02]  /*651b0*/  R2UR.FILL UR4, R13 ;  /* 0x000000000d0472ca */ /* 0x000fe400004e0000 */
[----:B------:R-:W3:Y:S04]  /*651c0*/  LDL.LU R13, [R1+0x1f54] ;  /* 0x001f5400010d7983 */ /* 0x000ee80000300800 */
[----:B------:R-:W3:Y:S01]  /*651d0*/  LDL.LU R49, [R1+0x13c] ;  /* 0x00013c0001317983 */ /* 0x000ee20000300800 */
[----:B--2---:R-:W-:-:S03]  /*651e0*/  IMAD.WIDE R36, R38, 0x2, R58 ;  /* 0x0000000226247825 */ /* 0x004fc600078e023a */
[----:B------:R-:W2:Y:S04]  /*651f0*/  LDL.LU R45, [R1+0x14c] ;  /* 0x00014c00012d7983 */ /* 0x000ea80000300800 */
        /* <DEDUP_REMOVED lines=11> */
[----:B------:R-:W-:Y:S01]  /*652b0*/  ISETP.GE.AND P6, PT, R36, UR75, PT ;  /* 0x0000004b24007c0c */ /* 0x000fe2000bfc6270 */
[----:B------:R-:W-:-:S05]  /*652c0*/  IMAD.WIDE R36, R39, 0x2, R56 ;  /* 0x0000000227247825 */ /* 0x000fca00078e0238 */
[----:B---3--:R1:W-:Y:S01]  /*652d0*/  @P1 STG.E.U16 desc[UR66][R36.64], R47 ;  /* 0x0000002f24001986 */ /* 0x0083e2000c101542 */
[----:B------:R-:W-:Y:S02]  /*652e0*/  ISETP.LT.AND P1, PT, R61, UR4, !P6 ;  /* 0x000000043d007c0c */ /* 0x000fe4000f721270 */
[----:B------:R-:W-:Y:S02]  /*652f0*/  R2UR.FILL UR4, R14 ;  /* 0x000000000e0472ca */ /* 0x000fe400004e0000 */
[----:B------:R-:W3:Y:S04]  /*65300*/  LDL.LU R14, [R1+0x1f50] ;  /* 0x001f5000010e7983 */ /* 0x000ee80000300800 */
[----:B------:R-:W4:Y:S01]  /*65310*/  LDL.LU R46, [R1+0x16c] ;  /* 0x00016c00012e7983 */ /* 0x000f220000300800 */
[----:B------:R-:W-:-:S03]  /*65320*/  PRMT R40, R47, 0x7632, R40 ;  /* 0x000076322f287816 */ /* 0x000fc60000000028 */
[----:B-1----:R-:W3:Y:S01]  /*65330*/  LDL.LU R47, [R1+0x15c] ;  /* 0x00015c00012f7983 */ /* 0x002ee20000300800 */
[C---:B0-----:R-:W-:Y:S01]  /*65340*/  VIADD R38, R39.reuse, UR5 ;  /* 0x0000000527267c36 */ /* 0x041fe20008000000 */
        /* <DEDUP_REMOVED lines=8> */
[----:B------:R1:W-:Y:S01]  /*653d0*/  @P1 STG.E.U16 desc[UR66][R36.64], R49 ;  /* 0x0000003124001986 */ /* 0x0003e2000c101542 */
[----:B------:R-:W-:Y:S02]  /*653e0*/  PRMT R39, R49, 0x7632, R39 ;  /* 0x0000763231277816 */ /* 0x000fe40000000027 */
[----:B0-----:R-:W-:Y:S01]  /*653f0*/  ISETP.LT.AND P1, PT, R60, UR5, !P6 ;  /* 0x000000053c007c0c */ /* 0x001fe2000f721270 */
[----:B------:R-:W0:Y:S01]  /*65400*/  LDCU UR5, c[0x0][0x3b8] ;  /* 0x00007700ff0577ac */ /* 0x000e220008000800 */
[----:B-1----:R-:W-:-:S05]  /*65410*/  IMAD.WIDE R36, R38, 0x2, R54 ;  /* 0x0000000226247825 */ /* 0x002fca00078e0236 */
[----:B------:R1:W-:Y:S02]  /*65420*/  @P0 STG.E.U16 desc[UR66][R36.64], R39 ;  /* 0x0000002724000986 */ /* 0x0003e4000c101542 */
[----:B-1----:R-:W-:-:S05]  /*65430*/  VIADD R36, R3, 0x47 ;  /* 0x0000004703247836 */ /* 0x002fca0000000000 */
[----:B------:R-:W-:Y:S01]  /*65440*/  ISETP.GE.AND P0, PT, R36, UR69, PT ;  /* 0x0000004524007c0c */ /* 0x000fe2000bf06270 */
[----:B------:R-:W-:Y:S01]  /*65450*/  IMAD.WIDE R36, R38, 0x2, R56 ;  /* 0x0000000226247825 */ /* 0x000fe200078e0238 */
[----:B------:R-:W-:Y:S01]  /*65460*/  ISETP.LT.AND P6, PT, R0, UR70, !P6 ;  /* 0x0000004600007c0c */ /* 0x000fe2000f7c1270 */
[----:B------:R-:W1:Y:S03]  /*65470*/  LDCU.64 UR70, c[0x0][0x398] ;  /* 0x00007300ff4677ac */ /* 0x000e660008000a00 */
[----:B--2---:R2:W-:Y:S01]  /*65480*/  @P1 STG.E.U16 desc[UR66][R36.64], R45 ;  /* 0x0000002d24001986 */ /* 0x0045e2000c101542 */
[----:B------:R-:W-:Y:S02]  /*65490*/  ISETP.LT.AND P1, PT, R61, UR4, !P0 ;  /* 0x000000043d007c0c */ /* 0x000fe4000c721270 */
[----:B------:R-:W-:Y:S02]  /*654a0*/  R2UR.FILL UR4, R15 ;  /* 0x000000000f0472ca */ /* 0x000fe400004e0000 */
[----:B------:R-:W3:Y:S04]  /*654b0*/  LDL.LU R15, [R1+0x1f4c] ;  /* 0x001f4c00010f7983 */ /* 0x000ee80000300800 */
[----:B------:R-:W3:Y:S01]  /*654c0*/  LDL.LU R49, [R1+0x170] ;  /* 0x0001700001317983 */ /* 0x000ee20000300800 */
[C---:B0-----:R-:W-:Y:S01]  /*654d0*/  VIADD R40, R38.reuse, UR5 ;  /* 0x0000000526287c36 */ /* 0x041fe20008000000 */
[----:B------:R-:W0:Y:S01]  /*654e0*/  LDCU UR5, c[0x0][0x398] ;  /* 0x00007300ff0577ac */ /* 0x000e220008000800 */
[----:B--2---:R-:W-:Y:S01]  /*654f0*/  PRMT R36, R45, 0x7632, R36 ;  /* 0x000076322d247816 */ /* 0x004fe20000000024 */
[----:B------:R-:W-:-:S05]  /*65500*/  IMAD.WIDE R38, R38, 0x2, R58 ;  /* 0x0000000226267825 */ /* 0x000fca00078e023a */
[----:B------:R2:W-:Y:S02]  /*65510*/  @P6 STG.E.U16 desc[UR66][R38.64], R36 ;  /* 0x0000002426006986 */ /* 0x0005e4000c101542 */
[----:B--2---:R-:W-:Y:S01]  /*65520*/  IMAD.WIDE R36, R40, 0x2, R52 ;  /* 0x0000000228247825 */ /* 0x004fe200078e0234 */
[----:B0-----:R-:W-:Y:S01]  /*65530*/  ISETP.LT.AND P6, PT, R48, UR5, !P0 ;  /* 0x0000000530007c0c */ /* 0x001fe2000c7c1270 */
[----:B------:R-:W0:Y:S03]  /*65540*/  LDCU UR5, c[0x0][0x398] ;  /* 0x00007300ff0577ac */ /* 0x000e260008000800 */
[----:B----4-:R2:W-:Y:S01]  /*65550*/  @P1 STG.E.U16 desc[UR66][R36.64], R46 ;  /* 0x0000002e24001986 */ /* 0x0105e2000c101542 */
[----:B------:R-:W-:-:S03]  /*65560*/  PRMT R38, R46, 0x7632, R38 ;  /* 0x000076322e267816 */ /* 0x000fc60000000026 */
[----:B--2---:R-:W2:Y:S01]  /*65570*/  LDL.LU R46, [R1+0x210] ;  /* 0x00021000012e7983 */ /* 0x004ea20000300800 */
[----:B------:R-:W-:Y:S01]  /*65580*/  IMAD.WIDE R36, R40, 0x2, R54 ;  /* 0x0000000228247825 */ /* 0x000fe200078e0236 */
[----:B0-----:R-:W-:Y:S01]  /*65590*/  ISETP.LT.AND P1, PT, R60, UR5, !P0 ;  /* 0x000000053c007c0c */ /* 0x001fe2000c721270 */
[----:B------:R-:W0:Y:S03]  /*655a0*/  LDCU UR5, c[0x0][0x3b8] ;  /* 0x00007700ff0577ac */ /* 0x000e260008000800 */
[----:B------:R4:W-:Y:S02]  /*655b0*/  @P6 STG.E.U16 desc[UR66][R36.64], R38 ;  /* 0x0000002624006986 */ /* 0x0009e4000c101542 */
[----:B----4-:R-:W-:-:S05]  /*655c0*/  VIADD R36, R3, 0x48 ;  /* 0x0000004803247836 */ /* 0x010fca0000000000 */
[----:B-1----:R-:W-:Y:S01]  /*655d0*/  ISETP.GE.AND P6, PT, R36, UR71, PT ;  /* 0x0000004724007c0c */ /* 0x002fe2000bfc6270 */
[----:B------:R-:W-:Y:S01]  /*655e0*/  IMAD.WIDE R36, R40, 0x2, R56 ;  /* 0x0000000228247825 */ /* 0x000fe200078e0238 */
[----:B---3--:R-:W-:-:S04]  /*655f0*/  PRMT R39, R47, 0x7632, R39 ;  /* 0x000076322f277816 */ /* 0x008fc80000000027 */
[----:B------:R1:W-:Y:S01]  /*65600*/  @P1 STG.E.U16 desc[UR66][R36.64], R47 ;  /* 0x0000002f24001986 */ /* 0x0003e2000c101542 */
[----:B------:R-:W-:Y:S02]  /*65610*/  ISETP.LT.AND P1, PT, R61, UR4, !P6 ;  /* 0x000000043d007c0c */ /* 0x000fe4000f721270 */
[----:B------:R-:W-:Y:S02]  /*65620*/  R2UR.FILL UR4, R8 ;  /* 0x00000000080472ca */ /* 0x000fe400004e0000 */
[----:B------:R-:W3:Y:S04]  /*65630*/  LDL.LU R8, [R1+0x1f48] ;  /* 0x001f480001087983 */ /* 0x000ee80000300800 */
[----:B-1----:R-:W4:Y:S01]  /*65640*/  LDL.LU R47, [R1+0x240] ;  /* 0x00024000012f7983 */ /* 0x002f220000300800 */
[----:B0-----:R-:W-:Y:S01]  /*65650*/  VIADD R38, R40, UR5 ;  /* 0x0000000528267c36 */ /* 0x001fe20008000000 */
[----:B------:R-:W0:Y:S01]  /*65660*/  LDCU UR5, c[0x0][0x398] ;  /* 0x00007300ff0577ac */ /* 0x000e220008000800 */
[----:B------:R-:W-:Y:S01]  /*65670*/  ISETP.LT.AND P0, PT, R0, UR72, !P0 ;  /* 0x0000004800007c0c */ /* 0x000fe2000c701270 */
[----:B------:R-:W-:Y:S01]  /*65680*/  IMAD.WIDE R36, R40, 0x2, R58 ;  /* 0x0000000228247825 */ /* 0x000fe200078e023a */
[----:B------:R-:W3:Y:S01]  /*65690*/  LDL.LU R45, [R1+0x250] ;  /* 0x00025000012d7983 */ /* 0x000ee20000300800 */
[----:B------:R-:W1:Y:S10]  /*656a0*/  LDCU.64 UR72, c[0x0][0x398] ;  /* 0x00007300ff4877ac */ /* 0x000e740008000a00 */
[----:B------:R1:W-:Y:S01]  /*656b0*/  @P0 STG.E.U16 desc[UR66][R36.64], R39 ;  /* 0x0000002724000986 */ /* 0x0003e2000c101542 */
[----:B0-----:R-:W-:Y:S01]  /*656c0*/  ISETP.LT.AND P0, PT, R48, UR5, !P6 ;  /* 0x0000000530007c0c */ /* 0x001fe2000f701270 */
[----:B------:R-:W0:Y:S01]  /*656d0*/  LDCU UR5, c[0x0][0x398] ;  /* 0x00007300ff0577ac */ /* 0x000e220008000800 */
[----:B-1----:R-:W-:Y:S01]  /*656e0*/  IMAD.WIDE R36, R38, 0x2, R52 ;  /* 0x0000000226247825 */ /* 0x002fe200078e0234 */
[----:B------:R-:W-:-:S04]  /*656f0*/  R2UR UR46, R10 ;  /* 0x000000000a2e72ca */ /* 0x000fc800000e0000 */
        /* <DEDUP_REMOVED lines=9> */
[----:B--2---:R1:W-:Y:S01]  /*65790*/  @P1 STG.E.U16 desc[UR66][R36.64], R46 ;  /* 0x0000002e24001986 */ /* 0x0043e2000c101542 */
[----:B------:R-:W-:Y:S02]  /*657a0*/  ISETP.LT.AND P1, PT, R61, UR4, !P0 ;  /* 0x000000043d007c0c */ /* 0x000fe4000c721270 */
[----:B------:R-:W-:Y:S02]  /*657b0*/  R2UR.FILL UR4, R9 ;  /* 0x00000000090472ca */ /* 0x000fe400004e0000 */
[----:B------:R-:W2:Y:S04]  /*657c0*/  LDL.LU R9, [R1+0x1f44] ;  /* 0x001f440001097983 */ /* 0x000ea80000300800 */
[----:B------:R-:W2:Y:S04]  /*657d0*/  LDL.LU R10, [R1+0x1f40] ;  /* 0x001f4000010a7983 */ /* 0x000ea80000300800 */
[----:B------:R-:W2:Y:S01]  /*657e0*/  LDL.LU R49, [R1+0x174] ;  /* 0x0001740001317983 */ /* 0x000ea20000300800 */
[----:B------:R-:W-:Y:S01]  /*657f0*/  ISETP.LT.AND P6, PT, R0, UR76, !P6 ;  /* 0x0000004c00007c0c */ /* 0x000fe2000f7c1270 */
[----:B0-----:R-:W-:Y:S01]  /*65800*/  VIADD R40, R38, UR5 ;  /* 0x0000000526287c36 */ /* 0x001fe20008000000 */
[----:B-1----:R-:W-:Y:S01]  /*65810*/  PRMT R36, R46, 0x7632, R36 ;  /* 0x000076322e247816 */ /* 0x002fe20000000024 */
[----:B------:R-:W-:Y:S01]  /*65820*/  IMAD.WIDE R38, R38, 0x2, R58 ;  /* 0x0000000226267825 */ /* 0x000fe200078e023a */
[----:B------:R-:W0:Y:S01]  /*65830*/  LDCU UR5, c[0x0][0x398] ;  /* 0x00007300ff0577ac */ /* 0x000e220008000800 */
[----:B------:R-:W1:Y:S08]  /*65840*/  LDCU.64 UR76, c[0x0][0x398] ;  /* 0x00007300ff4c77ac */ /* 0x000e700008000a00 */
[----:B------:R0:W-:Y:S02]  /*65850*/  @P6 STG.E.U16 desc[UR66][R38.64], R36 ;  /* 0x0000002426006986 */ /* 0x0001e4000c101542 */
[----:B0-----:R-:W-:Y:S01]  /*65860*/  IMAD.WIDE R36, R40, 0x2, R52 ;  /* 0x0000000228247825 */ /* 0x001fe200078e0234 */
[----:B----4-:R-:W-:-:S04]  /*65870*/  PRMT R38, R47, 0x7632, R38 ;  /* 0x000076322f267816 */ /* 0x010fc80000000026 */
[----:B------:R0:W-:Y:S04]  /*65880*/  @P1 STG.E.U16 desc[UR66][R36.64], R47 ;  /* 0x0000002f24001986 */ /* 0x0001e8000c101542 */
[----:B0-----:R-:W4:Y:S01]  /*65890*/  LDL.LU R47, [R1+0x214] ;  /* 0x00021400012f7983 */ /* 0x001f220000300800 */
[----:B------:R-:W-:Y:S01]  /*658a0*/  ISETP.LT.AND P6, PT, R48, UR5, !P0 ;  /* 0x0000000530007c0c */ /* 0x000fe2000c7c1270 */
        /* <DEDUP_REMOVED lines=9> */
[----:B------:R-:W1:Y:S03]  /*65940*/  LDCU.64 UR74, c[0x0][0x398] ;  /* 0x00007300ff4a77ac */ /* 0x000e660008000a00 */
[----:B---3--:R3:W-:Y:S01]  /*65950*/  @P1 STG.E.U16 desc[UR66][R36.64], R45 ;  /* 0x0000002d24001986 */ /* 0x0087e2000c101542 */
[----:B------:R-:W-:Y:S02]  /*65960*/  ISETP.LT.AND P1, PT, R61, UR4, !P6 ;  /* 0x000000043d007c0c */ /* 0x000fe4000f721270 */
[----:B------:R-:W-:Y:S02]  /*65970*/  R2UR.FILL UR4, R4 ;  /* 0x00000000040472ca */ /* 0x000fe400004e0000 */
[----:B------:R-:W4:Y:S04]  /*65980*/  LDL.LU R4, [R1+0x1f3c] ;  /* 0x001f3c0001047983 */ /* 0x000f280000300800 */
[----:B------:R-:W4:Y:S01]  /*65990*/  LDL.LU R46, [R1+0x244] ;  /* 0x00024400012e7983 */ /* 0x000f220000300800 */
[----:B------:R-:W-:Y:S01]  /*659a0*/  PRMT R39, R45, 0x7632, R39 ;  /* 0x000076322d277816 */ /* 0x000fe20000000027 */
[----:B---3--:R-:W-:-:S04]  /*659b0*/  IMAD.WIDE R36, R40, 0x2, R58 ;  /* 0x0000000228247825 */ /* 0x008fc800078e023a */
[----:B0-----:R-:W-:Y:S01]  /*659c0*/  VIADD R38, R40, UR5 ;  /* 0x0000000528267c36 */ /* 0x001fe20008000000 */
[----:B------:R0:W-:Y:S01]  /*659d0*/  @P0 STG.E.U16 desc[UR66][R36.64], R39 ;  /* 0x0000002724000986 */ /* 0x0001e2000c101542 */
[----:B------:R-:W3:Y:S02]  /*659e0*/  LDCU UR5, c[0x0][0x398] ;  /* 0x00007300ff0577ac */ /* 0x000ee40008000800 */
[----:B0-----:R-:W-:Y:S01]  /*659f0*/  IMAD.WIDE R36, R38, 0x2, R52 ;  /* 0x0000000226247825 */ /* 0x001fe200078e0234 */
[----:B---3--:R-:W-:Y:S01]  /*65a00*/  ISETP.LT.AND P0, PT, R48, UR5, !P6 ;  /* 0x0000000530007c0c */ /* 0x008fe2000f701270 */
[----:B------:R-:W0:Y:S03]  /*65a10*/  LDCU UR5, c[0x0][0x398] ;  /* 0x00007300ff0577ac */ /* 0x000e260008000800 */
[----:B--2---:R2:W-:Y:S01]  /*65a20*/  @P1 STG.E.U16 desc[UR66][R36.64], R49 ;  /* 0x0000003124001986 */ /* 0x0045e2000c101542 */
[----:B------:R-:W-:-:S03]  /*65a30*/  PRMT R39, R49, 0x7632, R39 ;  /* 0x0000763231277816 */ /* 0x000fc60000000027 */
[----:B--2---:R-:W2:Y:S01]  /*65a40*/  LDL.LU R49, [R1+0x254] ;  /* 0x0002540001317983 */ /* 0x004ea20000300800 */
[----:B------:R-:W-:Y:S01]  /*65a50*/  IMAD.WIDE R36, R38, 0x2, R54 ;  /* 0x0000000226247825 */ /* 0x000fe200078e0236 */
[----:B0-----:R-:W-:Y:S01]  /*65a60*/  ISETP.LT.AND P1, PT, R60, UR5, !P6 ;  /* 0x000000053c007c0c */ /* 0x001fe2000f721270 */
[----:B------:R-:W0:Y:S03]  /*65a70*/  LDCU UR5, c[0x0][0x3b8] ;  /* 0x00007700ff0577ac */ /* 0x000e260008000800 */
[----:B------:R3:W-:Y:S02]  /*65a80*/  @P0 STG.E.U16 desc[UR66][R36.64], R39 ;  /* 0x0000002724000986 */ /* 0x0007e4000c101542 */
[----:B---3--:R-:W-:-:S05]  /*65a90*/  VIADD R36, R3, 0x4b ;  /* 0x0000004b03247836 */ /* 0x008fca0000000000 */
[----:B-1----:R-:W-:Y:S01]  /*65aa0*/  ISETP.GE.AND P0, PT, R36, UR75, PT ;  /* 0x0000004b24007c0c */ /* 0x002fe2000bf06270 */
[----:B------:R-:W-:-:S05]  /*65ab0*/  IMAD.WIDE R36, R38, 0x2, R56 ;  /* 0x0000000226247825 */ /* 0x000fca00078e0238 */
[----:B----4-:R1:W-:Y:S01]  /*65ac0*/  @P1 STG.E.U16 desc[UR66][R36.64], R47 ;  /* 0x0000002f24001986 */ /* 0x0103e2000c101542 */
[----:B------:R-:W-:Y:S02]  /*65ad0*/  ISETP.LT.AND P1, PT, R61, UR46, !P0 ;  /* 0x0000002e3d007c0c */ /* 0x000fe4000c721270 */
[----:B------:R-:W-:Y:S02]  /*65ae0*/  R2UR UR46, R5 ;  /* 0x00000000052e72ca */ /* 0x000fe400000e0000 */
[----:B------:R-:W3:Y:S01]  /*65af0*/  LDL.LU R5, [R1+0x1f38] ;  /* 0x001f380001057983 */ /* 0x000ee20000300800 */
[----:B-1----:R-:W-:-:S03]  /*65b00*/  PRMT R36, R47, 0x7632, R36 ;  /* 0x000076322f247816 */ /* 0x002fc60000000024 */
[----:B------:R-:W4:Y:S04]  /*65b10*/  LDL.LU R47, [R1+0x178] ;  /* 0x00017800012f7983 */ /* 0x000f280000300800 */
[----:B------:R-:W3:Y:S01]  /*65b20*/  LDL.LU R45, [R1+0x764] ;  /* 0x00076400012d7983 */ /* 0x000ee20000300800 */
        /* <DEDUP_REMOVED lines=8> */
[----:B-1----:R-:W-:Y:S01]  /*65bb0*/  IMAD.WIDE R36, R40, 0x2, R52 ;  /* 0x0000000228247825 */ /* 0x002fe200078e0234 */
[----:B------:R-:W-:-:S04]  /*65bc0*/  PRMT R38, R46, 0x7632, R38 ;  /* 0x000076322e267816 */ /* 0x000fc80000000026 */
[----:B------:R1:W-:Y:S01]  /*65bd0*/  @P1 STG.E.U16 desc[UR66][R36.64], R46 ;  /* 0x0000002e24001986 */ /* 0x0003e2000c101542 */
[----:B0-----:R-:W-:Y:S01]  /*65be0*/  ISETP.LT.AND P1, PT, R60, UR5, !P0 ;  /* 0x000000053c007c0c */ /* 0x001fe2000c721270 */
[----:B------:R-:W0:Y:S01]  /*65bf0*/  LDCU UR5, c[0x0][0x3b8] ;  /* 0x00007700ff0577ac */ /* 0x000e220008000800 */
[----:B-1----:R-:W-:Y:S01]  /*65c00*/  IMAD.WIDE R36, R40, 0x2, R54 ;  /* 0x0000000228247825 */ /* 0x002fe200078e0236 */
[----:B------:R-:W3:Y:S04]  /*65c10*/  LDL.LU R46, [R1+0x218] ;  /* 0x00021800012e7983 */ /* 0x000ee80000300800 */
[----:B------:R1:W-:Y:S02]  /*65c20*/  @P6 STG.E.U16 desc[UR66][R36.64], R38 ;  /* 0x0000002624006986 */ /* 0x0003e4000c101542 */
[----:B-1----:R-:W-:-:S05]  /*65c30*/  VIADD R36, R3, 0x4c ;  /* 0x0000004c03247836 */ /* 0x002fca0000000000 */
[----:B------:R-:W-:Y:S01]  /*65c40*/  ISETP.GE.AND P6, PT, R36, UR69, PT ;  /* 0x0000004524007c0c */ /* 0x000fe2000bfc6270 */
[----:B------:R-:W-:Y:S01]  /*65c50*/  IMAD.WIDE R36, R40, 0x2, R56 ;  /* 0x0000000228247825 */ /* 0x000fe200078e0238 */
[----:B------:R-:W-:Y:S01]  /*65c60*/  ISETP.LT.AND P0, PT, R0, UR70, !P0 ;  /* 0x0000004600007c0c */ /* 0x000fe2000c701270 */
[----:B------:R-:W1:Y:S02]  /*65c70*/  LDCU.64 UR70, c[0x0][0x398] ;  /* 0x00007300ff4677ac */ /* 0x000e640008000a00 */
[----:B0-----:R-:W-:Y:S01]  /*65c80*/  VIADD R38, R40, UR5 ;  /* 0x0000000528267c36 */ /* 0x001fe20008000000 */
[----:B------:R-:W-:Y:S01]  /*65c90*/  R2UR.FILL UR31, R42 ;  /* 0x000000002a1f72ca */ /* 0x000fe200004e0000 */
[----:B------:R-:W0:Y:S01]  /*65ca0*/  LDCU UR5, c[0x0][0x398] ;  /* 0x00007300ff0577ac */ /* 0x000e220008000800 */
[----:B--2---:R2:W-:Y:S01]  /*65cb0*/  @P1 STG.E.U16 desc[UR66][R36.64], R49 ;  /* 0x0000003124001986 */ /* 0x0045e2000c101542 */
[----:B------:R-:W-:Y:S02]  /*65cc0*/  ISETP.LT.AND P1, PT, R61, UR4, !P6 ;  /* 0x000000043d007c0c */ /* 0x000fe4000f721270 */
[----:B------:R-:W-:-:S02]  /*65cd0*/  R2UR.FILL UR4, R6 ;  /* 0x00000000060472ca */ /* 0x000fc400004e0000 */
[----:B------:R-:W3:Y:S01]  /*65ce0*/  LDL.LU R6, [R1+0x1f34] ;  /* 0x001f340001067983 */ /* 0x000ee20000300800 */
[----:B------:R-:W-:-:S03]  /*65cf0*/  PRMT R39, R49, 0x7632, R39 ;  /* 0x0000763231277816 */ /* 0x000fc60000000027 */
[----:B--2---:R-:W2:Y:S01]  /*65d00*/  LDL.LU R49, [R1+0x248] ;  /* 0x0002480001317983 */ /* 0x004ea20000300800 */
[----:B------:R-:W-:-:S05]  /*65d10*/  IMAD.WIDE R36, R40, 0x2, R58 ;  /* 0x0000000228247825 */ /* 0x000fca00078e023a */
[----:B------:R0:W-:Y:S02]  /*65d20*/  @P0 STG.E.U16 desc[UR66][R36.64], R39 ;  /* 0x0000002724000986 */ /* 0x0001e4000c101542 */
[----:B0-----:R-:W-:-:S05]  /*65d30*/  IMAD.WIDE R36, R38, 0x2, R52 ;  /* 0x0000000226247825 */ /* 0x001fca00078e0234 */
[----:B----4-:R0:W-:Y:S01]  /*65d40*/  @P1 STG.E.U16 desc[UR66][R36.64], R47 ;  /* 0x0000002f24001986 */ /* 0x0101e2000c101542 */
[----:B------:R-:W-:-:S03]  /*65d50*/  PRMT R39, R47, 0x7632, R39 ;  /* 0x000076322f277816 */ /* 0x000fc60000000027 */
[----:B0-----:R-:W4:Y:S04]  /*65d60*/  LDL.LU R47, [R1+0x768] ;  /* 0x00076800012f7983 */ /* 0x001f280000300800 */
[----:B------:R-:W4:Y:S01]  /*65d70*/  LDL.LU R42, [R1+0x258] ;  /* 0x00025800012a7983 */ /* 0x000f220000300800 */
[----:B---3--:R-:W-:-:S03]  /*65d80*/  R2UR UR44, R45 ;  /* 0x000000002d2c72ca */ /* 0x008fc600000e0000 */
[----:B------:R-:W3:Y:S01]  /*65d90*/  LDL.LU R45, [R1+0x17c] ;  /* 0x00017c00012d7983 */ /* 0x000ee20000300800 */
[----:B------:R-:W-:Y:S01]  /*65da0*/  ISETP.LT.AND P0, PT, R48, UR5, !P6 ;  /* 0x0000000530007c0c */ /* 0x000fe2000f701270 */
        /* <DEDUP_REMOVED lines=17> */
[----:B-1----:R-:W-:Y:S01]  /*65ec0*/  IMAD.WIDE R36, R39, 0x2, R52 ;  /* 0x0000000227247825 */ /* 0x002fe200078e0234 */
[----:B0-----:R-:W-:Y:S01]  /*65ed0*/  ISETP.LT.AND P6, PT, R48, UR5, !P0 ;  /* 0x0000000530007c0c */ /* 0x001fe2000c7c1270 */
[----:B------:R-:W0:Y:S03]  /*65ee0*/  LDCU UR5, c[0x0][0x398] ;  /* 0x00007300ff0577ac */ /* 0x000e260008000800 */
[----:B--2---:R1:W-:Y:S01]  /*65ef0*/  @P1 STG.E.U16 desc[UR66][R36.64], R49 ;  /* 0x0000003124001986 */ /* 0x0043e2000c101542 */
[----:B------:R-:W-:-:S03]  /*65f00*/  PRMT R38, R49, 0x7632, R38 ;  /* 0x0000763231267816 */ /* 0x000fc60000000026 */
[----:B-1----:R-:W2:Y:S04]  /*65f10*/  LDL.LU R49, [R1+0x76c] ;  /* 0x00076c0001317983 */ /* 0x002ea80000300800 */
[----:B------:R-:W2:Y:S01]  /*65f20*/  LDL.LU R46, [R1+0x21c] ;  /* 0x00021c00012e7983 */ /* 0x000ea20000300800 */
        /* <DEDUP_REMOVED lines=9> */
[----:B----4-:R-:W-:Y:S02]  /*65fc0*/  R2UR UR46, R47 ;  /* 0x000000002f2e72ca */ /* 0x010fe400000e0000 */
[----:B------:R-:W4:Y:S04]  /*65fd0*/  LDL.LU R47, [R1+0x24c] ;  /* 0x00024c00012f7983 */ /* 0x000f280000300800 */
[----:B------:R1:W-:Y:S01]  /*65fe0*/  @P1 STG.E.U16 desc[UR66][R36.64], R42 ;  /* 0x0000002a24001986 */ /* 0x0003e2000c101542 */
[----:B------:R-:W-:Y:S02]  /*65ff0*/  ISETP.LT.AND P1, PT, R61, UR4, !P6 ;  /* 0x000000043d007c0c */ /* 0x000fe4000f721270 */
[----:B------:R-:W-:Y:S01]  /*66000*/  PRMT R40, R42, 0x7632, R40 ;  /* 0x000076322a287816 */ /* 0x000fe20000000028 */
[----:B0-----:R-:W-:Y:S01]  /*66010*/  VIADD R38, R39, UR5 ;  /* 0x0000000527267c36 */ /* 0x001fe20008000000 */
[----:B------:R-:W0:Y:S01]  /*66020*/  LDCU UR5, c[0x0][0x398] ;  /* 0x00007300ff0577ac */ /* 0x000e220008000800 */
[----:B------:R-:W-:-:S02]  /*66030*/  R2UR.FILL UR30, R41 ;  /* 0x00000000291e72ca */ /* 0x000fc400004e0000 */
[----:B------:R-:W-:Y:S01]  /*66040*/  R2UR.FILL UR24, R43 ;  /* 0x000000002b1872ca */ /* 0x000fe200004e0000 */
[----:B------:R-:W0:Y:S01]  /*66050*/  LDCU UR4, c[0x0][0x398] ;  /* 0x00007300ff0477ac */ /* 0x000e220008000800 */
[----:B-1----:R-:W-:-:S05]  /*66060*/  IMAD.WIDE R36, R39, 0x2, R58 ;  /* 0x0000000227247825 */ /* 0x002fca00078e023a */
[----:B------:R1:W-:Y:S01]  /*66070*/  @P0 STG.E.U16 desc[UR66][R36.64], R40 ;  /* 0x0000002824000986 */ /* 0x0003e2000c101542 */
[----:B---3--:R-:W-:Y:S01]  /*66080*/  PRMT R39, R45, 0x7632, R39 ;  /* 0x000076322d277816 */ /* 0x008fe20000000027 */
[----:B-1----:R-:W-:-:S05]  /*66090*/  IMAD.WIDE R36, R38, 0x2, R52 ;  /* 0x0000000226247825 */ /* 0x002fca00078e0234 */
[----:B------:R1:W-:Y:S04]  /*660a0*/  @P1 STG.E.U16 desc[UR66][R36.64], R45 ;  /* 0x0000002d24001986 */ /* 0x0003e8000c101542 */
[----:B-1----:R-:W3:Y:S01]  /*660b0*/  LDL.LU R45, [R1+0x25c] ;  /* 0x00025c00012d7983 */ /* 0x002ee20000300800 */
        /* <DEDUP_REMOVED lines=14> */
[----:B--2---:R2:W-:Y:S01]  /*661a0*/  @P1 STG.E.U16 desc[UR66][R36.64], R46 ;  /* 0x0000002e24001986 */ /* 0x0045e2000c101542 */
[----:B------:R-:W-:Y:S02]  /*661b0*/  ISETP.LT.AND P1, PT, R61, UR44, !P0 ;  /* 0x0000002c3d007c0c */ /* 0x000fe4000c721270 */
[----:B------:R-:W-:-:S02]  /*661c0*/  R2UR UR44, R49 ;  /* 0x00000000312c72ca */ /* 0x000fc400000e0000 */
[----:B------:R-:W3:Y:S01]  /*661d0*/  LDL.LU R49, [R1+0x260] ;  /* 0x0002600001317983 */ /* 0x000ee20000300800 */
[----:B--2---:R-:W-:-:S03]  /*661e0*/  PRMT R36, R46, 0x7632, R36 ;  /* 0x000076322e247816 */ /* 0x004fc60000000024 */
[----:B------:R-:W2:Y:S04]  /*661f0*/  LDL.LU R46, [R1+0x270] ;  /* 0x00027000012e7983 */ /* 0x000ea80000300800 */
[----:B------:R1:W-:Y:S01]  /*66200*/  @P6 STG.E.U16 desc[UR66][R38.64], R36 ;  /* 0x0000002426006986 */ /* 0x0003e2000c101542 */
[----:B0-----:R-:W-:Y:S01]  /*66210*/  ISETP.LT.AND P6, PT, R48, UR5, !P0 ;  /* 0x0000000530007c0c */ /* 0x001fe2000c7c1270 */
[----:B------:R-:W0:Y:S01]  /*66220*/  LDCU UR5, c[0x0][0x398] ;  /* 0x00007300ff0577ac */ /* 0x000e220008000800 */
[----:B-1----:R-:W-:Y:S01]  /*66230*/  IMAD.WIDE R36, R40, 0x2, R52 ;  /* 0x0000000228247825 */ /* 0x002fe200078e0234 */
[----:B----4-:R-:W-:-:S04]  /*66240*/  PRMT R38, R47, 0x7632, R38 ;  /* 0x000076322f267816 */ /* 0x010fc80000000026 */
[----:B------:R1:W-:Y:S01]  /*66250*/  @P1 STG.E.U16 desc[UR66][R36.64], R47 ;  /* 0x0000002f24001986 */ /* 0x0003e2000c101542 */
        /* <DEDUP_REMOVED lines=9> */
[----:B------:R-:W-:Y:S02]  /*662f0*/  R2UR UR46, R2 ;  /* 0x00000000022e72ca */ /* 0x000fe400000e0000 */
[----:B------:R-:W3:Y:S04]  /*66300*/  LDL.LU R2, [R1+0x1f30] ;  /* 0x001f300001027983 */ /* 0x000ee80000300800 */
[----:B------:R-:W4:Y:S01]  /*66310*/  LDL.LU R47, [R1+0x280] ;  /* 0x00028000012f7983 */ /* 0x000f220000300800 */
[----:B0-----:R-:W-:Y:S01]  /*66320*/  VIADD R38, R40, UR5 ;  /* 0x0000000528267c36 */ /* 0x001fe20008000000 */
[----:B------:R-:W-:Y:S01]  /*66330*/  PRMT R39, R45, 0x7632, R39 ;  /* 0x000076322d277816 */ /* 0x000fe20000000027 */
[----:B------:R-:W0:Y:S01]  /*66340*/  LDCU UR5, c[0x0][0x398] ;  /* 0x00007300ff0577ac */ /* 0x000e220008000800 */
[----:B-1----:R-:W3:Y:S01]  /*66350*/  LDL.LU R45, [R1+0x290] ;  /* 0x00029000012d7983 */ /* 0x002ee20000300800 */
        /* <DEDUP_REMOVED lines=8> */
[----:B------:R-:W-:-:S03]  /*663e0*/  PRMT R39, R49, 0x7632, R39 ;  /* 0x0000763231277816 */ /* 0x000fc60000000027 */
[----:B-1----:R-:W3:Y:S01]  /*663f0*/  LDL.LU R49, [R1+0x264] ;  /* 0x0002640001317983 */ /* 0x002ee20000300800 */
[----:B------:R-:W-:Y:S01]  /*66400*/  IMAD.WIDE R36, R38, 0x2, R54 ;  /* 0x0000000226247825 */ /* 0x000fe200078e0236 */
[----:B0-----:R-:W-:Y:S01]  /*66410*/  ISETP.LT.AND P1, PT, R60, UR5, !P6 ;  /* 0x000000053c007c0c */ /* 0x001fe2000f721270 */
[----:B------:R-:W0:Y:S03]  /*66420*/  LDCU UR5, c[0x0][0x3b8] ;  /* 0x00007700ff0577ac */ /* 0x000e260008000800 */
[----:B------:R1:W-:Y:S02]  /*66430*/  @P0 STG.E.U16 desc[UR66][R36.64], R39 ;  /* 0x0000002724000986 */ /* 0x0003e4000c101542 */
[----:B-1----:R-:W-:-:S05]  /*66440*/  VIADD R36, R3, 0x51 ;  /* 0x0000005103247836 */ /* 0x002fca0000000000 */
[----:B------:R-:W-:Y:S01]  /*66450*/  ISETP.GE.AND P0, PT, R36, UR69, PT ;  /* 0x0000004524007c0c */ /* 0x000fe2000bf06270 */
[----:B------:R-:W-:-:S05]  /*66460*/  IMAD.WIDE R36, R38, 0x2, R56 ;  /* 0x0000000226247825 */ /* 0x000fca00078e0238 */
[----:B--2---:R1:W-:Y:S02]  /*66470*/  @P1 STG.E.U16 desc[UR66][R36.64], R46 ;  /* 0x0000002e24001986 */ /* 0x0043e4000c101542 */
[----:B-1----:R-:W-:Y:S02]  /*66480*/  PRMT R36, R46, 0x7632, R36 ;  /* 0x000076322e247816 */ /* 0x002fe40000000024 */
[----:B------:R-:W2:Y:S01]  /*66490*/  LDL.LU R46, [R1+0x274] ;  /* 0x00027400012e7983 */ /* 0x000ea20000300800 */
        /* <DEDUP_REMOVED lines=13> */
[----:B------:R-:W-:Y:S01]  /*66570*/  IMAD.WIDE R36, R40, 0x2, R54 ;  /* 0x0000000228247825 */ /* 0x000fe200078e0236 */
[----:B0-----:R-:W-:Y:S01]  /*66580*/  ISETP.LT.AND P1, PT, R60, UR5, !P0 ;  /* 0x000000053c007c0c */ /* 0x001fe2000c721270 */
[----:B------:R-:W0:Y:S09]  /*66590*/  LDCU UR5, c[0x0][0x3b8] ;  /* 0x00007700ff0577ac */ /* 0x000e320008000800 */
[----:B------:R1:W-:Y:S01]  /*665a0*/  @P6 STG.E.U16 desc[UR66][R36.64], R38 ;  /* 0x0000002624006986 */ /* 0x0003e2000c101542 */
[----:B---3--:R-:W-:Y:S01]  /*665b0*/  PRMT R39, R45, 0x7632, R39 ;  /* 0x000076322d277816 */ /* 0x008fe20000000027 */
[----:B-1----:R-:W-:-:S05]  /*665c0*/  VIADD R36, R3, 0x52 ;  /* 0x0000005203247836 */ /* 0x002fca0000000000 */
[----:B------:R-:W-:Y:S01]  /*665d0*/  ISETP.GE.AND P6, PT, R36, UR71, PT ;  /* 0x0000004724007c0c */ /* 0x000fe2000bfc6270 */
[----:B------:R-:W-:-:S04]  /*665e0*/  IMAD.WIDE R36, R40, 0x2, R56 ;  /* 0x0000000228247825 */ /* 0x000fc800078e0238 */
[----:B0-----:R-:W-:Y:S01]  /*665f0*/  VIADD R38, R40, UR5 ;  /* 0x0000000528267c36 */ /* 0x001fe20008000000 */
[----:B------:R0:W-:Y:S01]  /*66600*/  @P1 STG.E.U16 desc[UR66][R36.64], R45 ;  /* 0x0000002d24001986 */ /* 0x0001e2000c101542 */
[----:B------:R-:W1:Y:S01]  /*66610*/  LDCU UR5, c[0x0][0x398] ;  /* 0x00007300ff0577ac */ /* 0x000e620008000800 */
[----:B------:R-:W-:Y:S02]  /*66620*/  ISETP.LT.AND P0, PT, R0, UR72, !P0 ;  /* 0x0000004800007c0c */ /* 0x000fe4000c701270 */
[----:B0-----:R-:W3:Y:S01]  /*66630*/  LDL.LU R45, [R1+0x294] ;  /* 0x00029400012d7983 */ /* 0x001ee20000300800 */
[----:B------:R-:W-:Y:S01]  /*66640*/  ISETP.LT.AND P1, PT, R61, UR46, !P6 ;  /* 0x0000002e3d007c0c */ /* 0x000fe2000f721270 */
[----:B------:R-:W-:Y:S01]  /*66650*/  IMAD.WIDE R36, R40, 0x2, R58 ;  /* 0x0000000228247825 */ /* 0x000fe200078e023a */
[----:B------:R-:W0:Y:S08]  /*66660*/  LDCU.64 UR72, c[0x0][0x398] ;  /* 0x00007300ff4877ac */ /* 0x000e300008000a00 */
[----:B------:R0:W-:Y:S01]  /*66670*/  @P0 STG.E.U16 desc[UR66][R36.64], R39 ;  /* 0x0000002724000986 */ /* 0x0001e2000c101542 */
[----:B-1----:R-:W-:Y:S01]  /*66680*/  ISETP.LT.AND P0, PT, R48, UR5, !P6 ;  /* 0x0000000530007c0c */ /* 0x002fe2000f701270 */
[----:B------:R-:W1:Y:S01]  /*66690*/  LDCU UR5, c[0x0][0x398] ;  /* 0x00007300ff0577ac */ /* 0x000e620008000800 */
[----:B0-----:R-:W-:-:S05]  /*666a0*/  IMAD.WIDE R36, R38, 0x2, R52 ;  /* 0x0000000226247825 */ /* 0x001fca00078e0234 */
[----:B------:R0:W-:Y:S01]  /*666b0*/  @P1 STG.E.U16 desc[UR66][R36.64], R49 ;  /* 0x0000003124001986 */ /* 0x0001e2000c101542 */
[----:B------:R-:W-:-:S03]  /*666c0*/  PRMT R39, R49, 0x7632, R39 ;  /* 0x0000763231277816 */ /* 0x000fc60000000027 */
[----:B0-----:R-:W3:Y:S01]  /*666d0*/  LDL.LU R49, [R1+0x268] ;  /* 0x0002680001317983 */ /* 0x001ee20000300800 */
[----:B------:R-:W-:Y:S01]  /*666e0*/  IMAD.WIDE R36, R38, 0x2, R54 ;  /* 0x0000000226247825 */ /* 0x000fe200078e0236 */
[----:B-1----:R-:W-:Y:S01]  /*666f0*/  ISETP.LT.AND P1, PT, R60, UR5, !P6 ;  /* 0x000000053c007c0c */ /* 0x002fe2000f721270 */
        /* <DEDUP_REMOVED lines=8> */
[----:B0-----:R-:W-:Y:S01]  /*66780*/  ISETP.LT.AND P6, PT, R0, UR5, !P6 ;  /* 0x0000000500007c0c */ /* 0x001fe2000f7c1270 */
[----:B------:R-:W0:Y:S01]  /*66790*/  LDCU UR5, c[0x0][0x3b8] ;  /* 0x00007700ff0577ac */ /* 0x000e220008000800 */
[----:B------:R-:W-:Y:S01]  /*667a0*/  ISETP.LT.AND P1, PT, R61, UR76, !P0 ;  /* 0x0000004c3d007c0c */ /* 0x000fe2000c721270 */
[----:B------:R-:W1:Y:S01]  /*667b0*/  LDCU.64 UR76, c[0x0][0x398] ;  /* 0x00007300ff4c77ac */ /* 0x000e620008000a00 */
[C---:B0-----:R-:W-:Y:S01]  /*667c0*/  VIADD R40, R38.reuse, UR5 ;  /* 0x0000000526287c36 */ /* 0x041fe20008000000 */
[----:B------:R-:W0:Y:S01]  /*667d0*/  LDCU UR5, c[0x0][0x398] ;  /* 0x00007300ff0577ac */ /* 0x000e220008000800 */
[----:B------:R-:W-:-:S07]  /*667e0*/  IMAD.WIDE R38, R38, 0x2, R58 ;  /* 0x0000000226267825 */ /* 0x000fce00078e023a */
[----:B------:R0:W-:Y:S02]  /*667f0*/  @P6 STG.E.U16 desc[UR66][R38.64], R36 ;  /* 0x0000002426006986 */ /* 0x0001e4000c101542 */
[----:B0-----:R-:W-:Y:S01]  /*66800*/  IMAD.WIDE R36, R40, 0x2, R52 ;  /* 0x0000000228247825 */ /* 0x001fe200078e0234 */
[----:B----4-:R-:W-:-:S04]  /*66810*/  PRMT R38, R47, 0x7632, R38 ;  /* 0x000076322f267816 */ /* 0x010fc80000000026 */
[----:B------:R0:W-:Y:S04]  /*66820*/  @P1 STG.E.U16 desc[UR66][R36.64], R47 ;  /* 0x0000002f24001986 */ /* 0x0001e8000c101542 */
[----:B0-----:R-:W4:Y:S01]  /*66830*/  LDL.LU R47, [R1+0x288] ;  /* 0x00028800012f7983 */ /* 0x001f220000300800 */
[----:B------:R-:W-:Y:S01]  /*66840*/  ISETP.LT.AND P6, PT, R48, UR5, !P0 ;  /* 0x0000000530007c0c */ /* 0x000fe2000c7c1270 */
[----:B------:R-:W0:Y:S02]  /*66850*/  LDCU UR5, c[0x0][0x398] ;  /* 0x00007300ff0577ac */ /* 0x000e240008000800 */
[----:B0-----:R-:W-:Y:S01]  /*66860*/  ISETP.LT.AND P1, PT, R60, UR5, !P0 ;  /* 0x000000053c007c0c */ /* 0x001fe2000c721270 */
[----:B------:R-:W0:Y:S01]  /*66870*/  LDCU UR5, c[0x0][0x398] ;  /* 0x00007300ff0577ac */ /* 0x000e220008000800 */
[----:B------:R-:W-:-:S08]  /*66880*/  IMAD.WIDE R36, R40, 0x2, R54 ;  /* 0x0000000228247825 */ /* 0x000fd000078e0236 */
[----:B------:R0:W-:Y:S02]  /*66890*/  @P6 STG.E.U16 desc[UR66][R36.64], R38 ;  /* 0x0000002624006986 */ /* 0x0001e4000c101542 */
[----:B0-----:R-:W-:Y:S01]  /*668a0*/  ISETP.LT.AND P0, PT, R0, UR5, !P0 ;  /* 0x0000000500007c0c */ /* 0x001fe2000c701270 */
[----:B------:R-:W0:Y:S01]  /*668b0*/  LDCU UR5, c[0x0][0x3b8] ;  /* 0x00007700ff0577ac */ /* 0x000e220008000800 */
[----:B------:R-:W-:-:S05]  /*668c0*/  VIADD R36, R3, 0x54 ;  /* 0x0000005403247836 */ /* 0x000fca0000000000 */
[----:B-1----:R-:W-:Y:S01]  /*668d0*/  ISETP.GE.AND P6, PT, R36, UR77, PT ;  /* 0x0000004d24007c0c */ /* 0x002fe2000bfc6270 */
[----:B------:R-:W-:Y:S01]  /*668e0*/  IMAD.WIDE R36, R40, 0x2, R56 ;  /* 0x0000000228247825 */ /* 0x000fe200078e0238 */
[----:B---3--:R-:W-:-:S04]  /*668f0*/  PRMT R39, R45, 0x7632, R39 ;  /* 0x000076322d277816 */ /* 0x008fc80000000027 */
[----:B------:R1:W-:Y:S01]  /*66900*/  @P1 STG.E.U16 desc[UR66][R36.64], R45 ;  /* 0x0000002d24001986 */ /* 0x0003e2000c101542 */
[C---:B0-----:R-:W-:Y:S01]  /*66910*/  VIADD R38, R40.reuse, UR5 ;  /* 0x0000000528267c36 */ /* 0x041fe20008000000 */
[----:B------:R-:W0:Y:S02]  /*66920*/  LDCU UR5, c[0x0][0x398] ;  /* 0x00007300ff0577ac */ /* 0x000e240008000800 */
[----:B-1----:R-:W3:Y:S01]  /*66930*/  LDL.LU R45, [R1+0x298] ;  /* 0x00029800012d7983 */ /* 0x002ee20000300800 */
[----:B------:R-:W-:Y:S01]  /*66940*/  ISETP.LT.AND P1, PT, R61, UR74, !P6 ;  /* 0x0000004a3d007c0c */ /* 0x000fe2000f721270 */
[----:B------:R-:W-:Y:S01]  /*66950*/  IMAD.WIDE R36, R40, 0x2, R58 ;  /* 0x0000000228247825 */ /* 0x000fe200078e023a */
[----:B------:R-:W1:Y:S04]  /*66960*/  LDCU.64 UR74, c[0x0][0x398] ;  /* 0x00007300ff4a77ac */ /* 0x000e680008000a00 */
        /* <DEDUP_REMOVED lines=14> */
[----:B--2---:R1:W-:Y:S01]  /*66a50*/  @P1 STG.E.U16 desc[UR66][R36.64], R46 ;  /* 0x0000002e24001986 */ /* 0x0043e2000c101542 */
[----:B------:R-:W-:-:S03]  /*66a60*/  PRMT R40, R46, 0x7632, R40 ;  /* 0x000076322e287816 */ /* 0x000fc60000000028 */
[----:B-1----:R-:W2:Y:S01]  /*66a70*/  LDL.LU R46, [R1+0x27c] ;  /* 0x00027c00012e7983 */ /* 0x002ea20000300800 */
[----:B0-----:R-:W-:Y:S01]  /*66a80*/  ISETP.LT.AND P6, PT, R0, UR5, !P6 ;  /* 0x0000000500007c0c */ /* 0x001fe2000f7c1270 */
[----:B------:R-:W0:Y:S01]  /*66a90*/  LDCU UR5, c[0x0][0x3b8] ;  /* 0x00007700ff0577ac */ /* 0x000e220008000800 */
[----:B------:R-:W-:Y:S01]  /*66aa0*/  ISETP.LT.AND P1, PT, R61, UR68, !P0 ;  /* 0x000000443d007c0c */ /* 0x000fe2000c721270 */
[C---:B------:R-:W-:Y:S01]  /*66ab0*/  IMAD.WIDE R36, R38.reuse, 0x2, R58 ;  /* 0x0000000226247825 */ /* 0x040fe200078e023a */
[----:B------:R-:W1:Y:S09]  /*66ac0*/  LDCU.64 UR68, c[0x0][0x398] ;  /* 0x00007300ff4477ac */ /* 0x000e720008000a00 */
[----:B------:R1:W-:Y:S01]  /*66ad0*/  @P6 STG.E.U16 desc[UR66][R36.64], R40 ;  /* 0x0000002824006986 */ /* 0x0003e2000c101542 */
[----:B0-----:R-:W-:Y:S01]  /*66ae0*/  VIADD R39, R38, UR5 ;  /* 0x0000000526277c36 */ /* 0x001fe20008000000 */
[----:B------:R-:W0:Y:S03]  /*66af0*/  LDCU UR5, c[0x0][0x398] ;  /* 0x00007300ff0577ac */ /* 0x000e260008000800 */
[----:B-1----:R-:W-:-:S05]  /*66b00*/  IMAD.WIDE R36, R39, 0x2, R52 ;  /* 0x0000000227247825 */ /* 0x002fca00078e0234 */
[----:B----4-:R1:W-:Y:S01]  /*66b10*/  @P1 STG.E.U16 desc[UR66][R36.64], R47 ;  /* 0x0000002f24001986 */ /* 0x0103e2000c101542 */
[----:B------:R-:W-:-:S03]  /*66b20*/  PRMT R38, R47, 0x7632, R38 ;  /* 0x000076322f267816 */ /* 0x000fc60000000026 */
[----:B-1----:R-:W4:Y:S01]  /*66b30*/  LDL.LU R47, [R1+0x28c] ;  /* 0x00028c00012f7983 */ /* 0x002f220000300800 */
[----:B0-----:R-:W-:Y:S01]  /*66b40*/  ISETP.LT.AND P6, PT, R48, UR5, !P0 ;  /* 0x0000000530007c0c */ /* 0x001fe2000c7c1270 */
[----:B------:R-:W0:Y:S02]  /*66b50*/  LDCU UR5, c[0x0][0x398] ;  /* 0x00007300ff0577ac */ /* 0x000e240008000800 */
[----:B0-----:R-:W-:Y:S01]  /*66b60*/  ISETP.LT.AND P1, PT, R60, UR5, !P0 ;  /* 0x000000053c007c0c */ /* 0x001fe2000c721270 */
[----:B------:R-:W0:Y:S01]  /*66b70*/  LDCU UR5, c[0x0][0x398] ;  /* 0x00007300ff0577ac */ /* 0x000e220008000800 */
[----:B------:R-:W-:-:S08]  /*66b80*/  IMAD.WIDE R36, R39, 0x2, R54 ;  /* 0x0000000227247825 */ /* 0x000fd000078e0236 */
[----:B------:R1:W-:Y:S01]  /*66b90*/  @P6 STG.E.U16 desc[UR66][R36.64], R38 ;  /* 0x0000002624006986 */ /* 0x0003e2000c101542 */
[----:B0-----:R-:W-:Y:S01]  /*66ba0*/  ISETP.LT.AND P0, PT, R0, UR5, !P0 ;  /* 0x0000000500007c0c */ /* 0x001fe2000c701270 */
[----:B------:R-:W0:Y:S01]  /*66bb0*/  LDCU UR5, c[0x0][0x3b8] ;  /* 0x00007700ff0577ac */ /* 0x000e220008000800 */
[----:B-1----:R-:W-:-:S05]  /*66bc0*/  VIADD R36, R3, 0x56 ;  /* 0x0000005603247836 */ /* 0x002fca0000000000 */
[----:B------:R-:W-:Y:S01]  /*66bd0*/  ISETP.GE.AND P6, PT, R36, UR69, PT ;  /* 0x0000004524007c0c */ /* 0x000fe2000bfc6270 */
[----:B------:R-:W-:-:S05]  /*66be0*/  IMAD.WIDE R36, R39, 0x2, R56 ;  /* 0x0000000227247825 */ /* 0x000fca00078e0238 */
[----:B---3--:R1:W-:Y:S01]  /*66bf0*/  @P1 STG.E.U16 desc[UR66][R36.64], R45 ;  /* 0x0000002d24001986 */ /* 0x0083e2000c101542 */
[----:B------:R-:W-:Y:S01]  /*66c00*/  PRMT R40, R45, 0x7632, R40 ;  /* 0x000076322d287816 */ /* 0x000fe20000000028 */
[----:B0-----:R-:W-:Y:S01]  /*66c10*/  VIADD R38, R39, UR5 ;  /* 0x0000000527267c36 */ /* 0x001fe20008000000 */
[----:B------:R-:W0:Y:S01]  /*66c20*/  LDCU UR5, c[0x0][0x398] ;  /* 0x00007300ff0577ac */ /* 0x000e220008000800 */
        /* <DEDUP_REMOVED lines=113> */
[----:B------:R-:W-:Y:S01]  /*67340*/  IMAD.WIDE R36, R38, 0x2, R56 ;  /* 0x0000000226247825 */ /* 0x000fe200078e0238 */
[----:B0-----:R-:W-:Y:S01]  /*67350*/  ISETP.LT.AND P6, PT, R0, UR5, !P6 ;  /* 0x0000000500007c0c */ /* 0x001fe2000f7c1270 */
[----:B------:R-:W0:Y:S03]  /*67360*/  LDCU UR5, c[0x0][0x3b8] ;  /* 0x00007700ff0577ac */ /* 0x000e260008000800 */
[----:B--2---:R1:W-:Y:S02]  /*67370*/  @P1 STG.E.U16 desc[UR66][R36.64], R46 ;  /* 0x0000002e24001986 */ /* 0x0043e4000c101542 */
[----:B-1----:R-:W-:Y:S02]  /*67380*/  PRMT R36, R46, 0x7632, R36 ;  /* 0x000076322e247816 */ /* 0x002fe40000000024 */
[----:B------:R-:W2:Y:S01]  /*67390*/  LDL.LU R46, [R1+0x2b8] ;  /* 0x0002b800012e7983 */ /* 0x000ea20000300800 */
[----:B------:R-:W-:Y:S01]  /*673a0*/  ISETP.LT.AND P1, PT, R61, UR70, !P0 ;  /* 0x000000463d007c0c */ /* 0x000fe2000c721270 */
[C---:B0-----:R-:W-:Y:S01]  /*673b0*/  VIADD R40, R38.reuse, UR5 ;  /* 0x0000000526287c36 */ /* 0x041fe20008000000 */
[----:B------:R-:W0:Y:S01]  /*673c0*/  LDCU UR5, c[0x0][0x398] ;  /* 0x00007300ff0577ac */ /* 0x000e220008000800 */
[----:B------:R-:W-:Y:S01]  /*673d0*/  IMAD.WIDE R38, R38, 0x2, R58 ;  /* 0x0000000226267825 */ /* 0x000fe200078e023a */
[----:B------:R-:W1:Y:S04]  /*673e0*/  LDCU.64 UR70, c[0x0][0x398] ;  /* 0x00007300ff4677ac */ /* 0x000e680008000a00 */
[----:B------:R0:W-:Y:S02]  /*673f0*/  @P6 STG.E.U16 desc[UR66][R38.64], R36 ;  /* 0x0000002426006986 */ /* 0x0001e4000c101542 */
[----:B0-----:R-:W-:-:S05]  /*67400*/  IMAD.WIDE R36, R40, 0x2, R52 ;  /* 0x0000000228247825 */ /* 0x001fca00078e0234 */
[----:B----4-:R0:W-:Y:S01]  /*67410*/  @P1 STG.E.U16 desc[UR66][R36.64], R47 ;  /* 0x0000002f24001986 */ /* 0x0101e2000c101542 */
[----:B------:R-:W-:-:S03]  /*67420*/  PRMT R38, R47, 0x7632, R38 ;  /* 0x000076322f267816 */ /* 0x000fc60000000026 */
[----:B0-----:R-:W4:Y:S01]  /*67430*/  LDL.LU R47, [R1+0x2c8] ;  /* 0x0002c800012f7983 */ /* 0x001f220000300800 */
[----:B------:R-:W-:Y:S01]  /*67440*/  ISETP.LT.AND P6, PT, R48, UR5, !P0 ;  /* 0x0000000530007c0c */ /* 0x000fe2000c7c1270 */
[----:B------:R-:W0:Y:S01]  /*67450*/  LDCU UR5, c[0x0][0x398] ;  /* 0x00007300ff0577ac */ /* 0x000e220008000800 */
[----:B------:R-:W-:Y:S01]  /*67460*/  IMAD.WIDE R36, R40, 0x2, R54 ;  /* 0x0000000228247825 */ /* 0x000fe200078e0236 */
[----:B0-----:R-:W-:Y:S01]  /*67470*/  ISETP.LT.AND P1, PT, R60, UR5, !P0 ;  /* 0x000000053c007c0c */ /* 0x001fe2000c721270 */
[----:B------:R-:W0:Y:S09]  /*67480*/  LDCU UR5, c[0x0][0x398] ;  /* 0x00007300ff0577ac */ /* 0x000e320008000800 */
[----:B------:R1:W-:Y:S02]  /*67490*/  @P6 STG.E.U16 desc[UR66][R36.64], R38 ;  /* 0x0000002624006986 */ /* 0x0003e4000c101542 */
[----:B-1----:R-:W-:Y:S01]  /*674a0*/  VIADD R36, R3, 0x5c ;  /* 0x0000005c03247836 */ /* 0x002fe20000000000 */
[----:B0-----:R-:W-:Y:S01]  /*674b0*/  ISETP.LT.AND P0, PT, R0, UR5, !P0 ;  /* 0x0000000500007c0c */ /* 0x001fe2000c701270 */
[----:B------:R-:W0:Y:S03]  /*674c0*/  LDCU UR5, c[0x0][0x3b8] ;  /* 0x00007700ff0577ac */ /* 0x000e260008000800 */
[----:B------:R-:W-:Y:S01]  /*674d0*/  ISETP.GE.AND P6, PT, R36, UR71, PT ;  /* 0x0000004724007c0c */ /* 0x000fe2000bfc6270 */
[----:B------:R-:W-:-:S05]  /*674e0*/  IMAD.WIDE R36, R40, 0x2, R56 ;  /* 0x0000000228247825 */ /* 0x000fca00078e0238 */
[----:B---3--:R1:W-:Y:S01]  /*674f0*/  @P1 STG.E.U16 desc[UR66][R36.64], R45 ;  /* 0x0000002d24001986 */ /* 0x0083e2000c101542 */
[----:B------:R-:W-:Y:S01]  /*67500*/  PRMT R39, R45, 0x7632, R39 ;  /* 0x000076322d277816 */ /* 0x000fe20000000027 */
[C---:B0-----:R-:W-:Y:S01]  /*67510*/  VIADD R38, R40.reuse, UR5 ;  /* 0x0000000528267c36 */ /* 0x041fe20008000000 */
        /* <DEDUP_REMOVED lines=21> */
[----:B--2---:R1:W-:Y:S01]  /*67670*/  @P1 STG.E.U16 desc[UR66][R36.64], R46 ;  /* 0x0000002e24001986 */ /* 0x0043e2000c101542 */
[----:B------:R-:W-:-:S03]  /*67680*/  PRMT R40, R46, 0x7632, R40 ;  /* 0x000076322e287816 */ /* 0x000fc60000000028 */
[----:B-1----:R-:W2:Y:S01]  /*67690*/  LDL.LU R46, [R1+0x2bc] ;  /* 0x0002bc00012e7983 */ /* 0x002ea20000300800 */
[----:B------:R-:W-:Y:S01]  /*676a0*/  ISETP.LT.AND P1, PT, R61, UR76, !P0 ;  /* 0x0000004c3d007c0c */ /* 0x000fe2000c721270 */
[C---:B------:R-:W-:Y:S01]  /*676b0*/  IMAD.WIDE R36, R38.reuse, 0x2, R58 ;  /* 0x0000000226247825 */ /* 0x040fe200078e023a */
[----:B------:R-:W1:Y:S03]  /*676c0*/  LDCU.64 UR76, c[0x0][0x398] ;  /* 0x00007300ff4c77ac */ /* 0x000e660008000a00 */
[----:B0-----:R-:W-:Y:S01]  /*676d0*/  VIADD R39, R38, UR5 ;  /* 0x0000000526277c36 */ /* 0x001fe20008000000 */
        /* <DEDUP_REMOVED lines=169> */
[----:B------:R0:W-:Y:S02]  /*68170*/  @P0 STG.E.U16 desc[UR66][R36.64], R39 ;  /* 0x0000002724000986 */ /* 0x0001e4000c101542 */
[----:B0-----:R-:W-:Y:S01]  /*68180*/  ISETP.LT.AND P0, PT, R48, UR5, !P6 ;  /* 0x0000000530007c0c */ /* 0x001fe2000f701270 */
[----:B------:R-:W0:Y:S01]  /*68190*/  LDCU UR5, c[0x0][0x398] ;  /* 0x00007300ff0577ac */ /* 0x000e220008000800 */
[----:B------:R-:W-:-:S05]  /*681a0*/  IMAD.WIDE R36, R38, 0x2, R52 ;  /* 0x0000000226247825 */ /* 0x000fca00078e0234 */
[----:B------:R0:W-:Y:S01]  /*681b0*/  @P1 STG.E.U16 desc[UR66][R36.64], R49 ;  /* 0x0000003124001986 */ /* 0x0001e2000c101542 */
[----:B------:R-:W-:-:S03]  /*681c0*/  PRMT R39, R49, 0x7632, R39 ;  /* 0x0000763231277816 */ /* 0x000fc60000000027 */
[----:B0-----:R-:W3:Y:S01]  /*681d0*/  LDL.LU R49, [R1+0x2ec] ;  /* 0x0002ec0001317983 */ /* 0x001ee20000300800 */
[----:B------:R-:W-:Y:S01]  /*681e0*/  IMAD.WIDE R36, R38, 0x2, R54 ;  /* 0x0000000226247825 */ /* 0x000fe200078e0236 */
[----:B------:R-:W-:Y:S01]  /*681f0*/  ISETP.LT.AND P1, PT, R60, UR5, !P6 ;  /* 0x000000053c007c0c */ /* 0x000fe2000f721270 */
        /* <DEDUP_REMOVED lines=80> */
[----:B------:R-:W-:-:S03]  /*68700*/  PRMT R39, R45, 0x7632, R39 ;  /* 0x000076322d277816 */ /* 0x000fc60000000027 */
[----:B-1----:R-:W3:Y:S01]  /*68710*/  LDL.LU R45, [R1+0x350] ;  /* 0x00035000012d7983 */ /* 0x002ee20000300800 */
[C---:B0-----:R-:W-:Y:S01]  /*68720*/  VIADD R38, R40.reuse, UR5 ;  /* 0x0000000528267c36 */ /* 0x041fe20008000000 */
[----:B------:R-:W0:Y:S01]  /*68730*/  LDCU UR5, c[0x0][0x398] ;  /* 0x00007300ff0577ac */ /* 0x000e220008000800 */
[----:B------:R-:W-:Y:S01]  /*68740*/  ISETP.LT.AND P1, PT, R61, UR74, !P6 ;  /* 0x0000004a3d007c0c */ /* 0x000fe2000f721270 */
[----:B------:R-:W-:Y:S01]  /*68750*/  IMAD.WIDE R36, R40, 0x2, R58 ;  /* 0x0000000228247825 */ /* 0x000fe200078e023a */
[----:B------:R-:W1:Y:S04]  /*68760*/  LDCU.64 UR74, c[0x0][0x398] ;  /* 0x00007300ff4a77ac */ /* 0x000e680008000a00 */
[----:B------:R0:W-:Y:S02]  /*68770*/  @P0 STG.E.U16 desc[UR66][R36.64], R39 ;  /* 0x0000002724000986 */ /* 0x0001e4000c101542 */
[----:B0-----:R-:W-:Y:S01]  /*68780*/  IMAD.WIDE R36, R38, 0x2, R52 ;  /* 0x0000000226247825 */ /* 0x001fe200078e0234 */
[----:B------:R-:W-:Y:S01]  /*68790*/  ISETP.LT.AND P0, PT, R48, UR5, !P6 ;  /* 0x0000000530007c0c */ /* 0x000fe2000f701270 */
[----:B------:R-:W0:Y:S03]  /*687a0*/  LDCU UR5, c[0x0][0x398] ;  /* 0x00007300ff0577ac */ /* 0x000e260008000800 */
        /* <DEDUP_REMOVED lines=135> */
[----:B0-----:R-:W-:Y:S01]  /*69020*/  VIADD R38, R39, UR5 ;  /* 0x0000000527267c36 */ /* 0x001fe20008000000 */
        /* <DEDUP_REMOVED lines=143> */
[----:B------:R-:W-:Y:S01]  /*69920*/  ISETP.LT.AND P1, PT, R61, UR70, !P6 ;  /* 0x000000463d007c0c */ /* 0x000fe2000f721270 */
[C---:B0-----:R-:W-:Y:S01]  /*69930*/  VIADD R38, R40.reuse, UR5 ;  /* 0x0000000528267c36 */ /* 0x041fe20008000000 */
[----:B------:R-:W0:Y:S01]  /*69940*/  LDCU UR5, c[0x0][0x398] ;  /* 0x00007300ff0577ac */ /* 0x000e220008000800 */
        /* <DEDUP_REMOVED lines=57> */
[----:B0-----:R-:W-:Y:S01]  /*69ce0*/  ISETP.LT.AND P1, PT, R60, UR5, !P6 ;  /* 0x000000053c007c0c */ /* 0x001fe2000f721270 */
[----:B------:R-:W-:Y:S01]  /*69cf0*/  IMAD.WIDE R36, R38, 0x2, R54 ;  /* 0x0000000226247825 */ /* 0x000fe200078e0236 */
[----:B------:R-:W0:Y:S04]  /*69d00*/  LDCU UR5, c[0x0][0x398] ;  /* 0x00007300ff0577ac */ /* 0x000e280008000800 */
        /* <DEDUP_REMOVED lines=77> */
[----:B------:R-:W-:Y:S01]  /*6a1e0*/  IMAD.WIDE R36, R40, 0x2, R56 ;  /* 0x0000000228247825 */ /* 0x000fe200078e0238 */
[----:B---3--:R-:W-:-:S04]  /*6a1f0*/  PRMT R39, R45, 0x7632, R39 ;  /* 0x000076322d277816 */ /* 0x008fc80000000027 */
[----:B------:R1:W-:Y:S01]  /*6a200*/  @P1 STG.E.U16 desc[UR66][R36.64], R45 ;  /* 0x0000002d24001986 */ /* 0x0003e2000c101542 */
[----:B------:R-:W-:Y:S01]  /*6a210*/  ISETP.LT.AND P1, PT, R61, UR72, !P6 ;  /* 0x000000483d007c0c */ /* 0x000fe2000f721270 */
[----:B------:R-:W3:Y:S02]  /*6a220*/  LDCU.64 UR72, c[0x0][0x398] ;  /* 0x00007300ff4877ac */ /* 0x000ee40008000a00 */
[----:B-1----:R-:W4:Y:S01]  /*6a230*/  LDL.LU R45, [R1+0x3d4] ;  /* 0x0003d400012d7983 */ /* 0x002f220000300800 */
[C---:B0-----:R-:W-:Y:S01]  /*6a240*/  VIADD R38, R40.reuse, UR5 ;  /* 0x0000000528267c36 */ /* 0x041fe20008000000 */
[----:B------:R-:W0:Y:S01]  /*6a250*/  LDCU UR5, c[0x0][0x398] ;  /* 0x00007300ff0577ac */ /* 0x000e220008000800 */
[----:B------:R-:W-:-:S05]  /*6a260*/  IMAD.WIDE R36, R40, 0x2, R58 ;  /* 0x0000000228247825 */ /* 0x000fca00078e023a */
[----:B------:R1:W-:Y:S02]  /*6a270*/  @P0 STG.E.U16 desc[UR66][R36.64], R39 ;  /* 0x0000002724000986 */ /* 0x0003e4000c101542 */
[----:B-1----:R-:W-:Y:S01]  /*6a280*/  IMAD.WIDE R36, R38, 0x2, R52 ;  /* 0x0000000226247825 */ /* 0x002fe200078e0234 */
[----:B0-----:R-:W-:Y:S01]  /*6a290*/  ISETP.LT.AND P0, PT, R48, UR5, !P6 ;  /* 0x0000000530007c0c */ /* 0x001fe2000f701270 */
[----:B------:R-:W0:Y:S03]  /*6a2a0*/  LDCU UR5, c[0x0][0x398] ;  /* 0x00007300ff0577ac */ /* 0x000e260008000800 */
[----:B------:R1:W-:Y:S01]  /*6a2b0*/  @P1 STG.E.U16 desc[UR66][R36.64], R49 ;  /* 0x0000003124001986 */ /* 0x0003e2000c101542 */
[----:B------:R-:W-:-:S03]  /*6a2c0*/  PRMT R39, R49, 0x7632, R39 ;  /* 0x0000763231277816 */ /* 0x000fc60000000027 */
[----:B-1----:R-:W4:Y:S01]  /*6a2d0*/  LDL.LU R49, [R1+0x3a8] ;  /* 0x0003a80001317983 */ /* 0x002f220000300800 */
[----:B0-----:R-:W-:Y:S01]  /*6a2e0*/  ISETP.LT.AND P1, PT, R60, UR5, !P6 ;  /* 0x000000053c007c0c */ /* 0x001fe2000f721270 */
[----:B------:R-:W0:Y:S01]  /*6a2f0*/  LDCU UR5, c[0x0][0x398] ;  /* 0x00007300ff0577ac */ /* 0x000e220008000800 */
[----:B------:R-:W-:-:S05]  /*6a300*/  IMAD.WIDE R36, R38, 0x2, R54 ;  /* 0x0000000226247825 */ /* 0x000fca00078e0236 */
[----:B------:R1:W-:Y:S02]  /*6a310*/  @P0 STG.E.U16 desc[UR66][R36.64], R39 ;  /* 0x0000002724000986 */ /* 0x0003e4000c101542 */
[----:B-1----:R-:W-:-:S05]  /*6a320*/  VIADD R36, R3, 0x7b ;  /* 0x0000007b03247836 */ /* 0x002fca0000000000 */
[----:B---3--:R-:W-:Y:S01]  /*6a330*/  ISETP.GE.AND P0, PT, R36, UR73, PT ;  /* 0x0000004924007c0c */ /* 0x008fe2000bf06270 */
        /* <DEDUP_REMOVED lines=12> */
[----:B---3--:R-:W-:Y:S01]  /*6a400*/  IMAD.WIDE R36, R40, 0x2, R52 ;  /* 0x0000000228247825 */ /* 0x008fe200078e0234 */
[----:B----4-:R-:W-:-:S04]  /*6a410*/  PRMT R38, R47, 0x7632, R38 ;  /* 0x000076322f267816 */ /* 0x010fc80000000026 */
[----:B------:R3:W-:Y:S04]  /*6a420*/  @P1 STG.E.U16 desc[UR66][R36.64], R47 ;  /* 0x0000002f24001986 */ /* 0x0007e8000c101542 */
[----:B---3--:R-:W3:Y:S01]  /*6a430*/  LDL.LU R47, [R1+0x3c8] ;  /* 0x0003c800012f7983 */ /* 0x008ee20000300800 */
[----:B0-----:R-:W-:Y:S01]  /*6a440*/  ISETP.LT.AND P6, PT, R48, UR5, !P0 ;  /* 0x0000000530007c0c */ /* 0x001fe2000c7c1270 */
[----:B------:R-:W0:Y:S01]  /*6a450*/  LDCU UR5, c[0x0][0x398] ;  /* 0x00007300ff0577ac */ /* 0x000e220008000800 */
[----:B------:R-:W-:Y:S01]  /*6a460*/  IMAD.WIDE R36, R40, 0x2, R54 ;  /* 0x0000000228247825 */ /* 0x000fe200078e0236 */
[----:B0-----:R-:W-:Y:S01]  /*6a470*/  ISETP.LT.AND P1, PT, R60, UR5, !P0 ;  /* 0x000000053c007c0c */ /* 0x001fe2000c721270 */
[----:B------:R-:W0:Y:S09]  /*6a480*/  LDCU UR5, c[0x0][0x398] ;  /* 0x00007300ff0577ac */ /* 0x000e320008000800 */
[----:B------:R4:W-:Y:S02]  /*6a490*/  @P6 STG.E.U16 desc[UR66][R36.64], R38 ;  /* 0x0000002624006986 */ /* 0x0009e4000c101542 */
[----:B----4-:R-:W-:Y:S01]  /*6a4a0*/  VIADD R36, R3, 0x7c ;  /* 0x0000007c03247836 */ /* 0x010fe20000000000 */
[----:B0-----:R-:W-:Y:S01]  /*6a4b0*/  ISETP.LT.AND P0, PT, R0, UR5, !P0 ;  /* 0x0000000500007c0c */ /* 0x001fe2000c701270 */
[----:B------:R-:W0:Y:S03]  /*6a4c0*/  LDCU UR5, c[0x0][0x3b8] ;  /* 0x00007700ff0577ac */ /* 0x000e260008000800 */
[----:B-1----:R-:W-:Y:S01]  /*6a4d0*/  ISETP.GE.AND P6, PT, R36, UR77, PT ;  /* 0x0000004d24007c0c */ /* 0x002fe2000bfc6270 */
[----:B------:R-:W-:Y:S01]  /*6a4e0*/  IMAD.WIDE R36, R40, 0x2, R56 ;  /* 0x0000000228247825 */ /* 0x000fe200078e0238 */
[----:B------:R-:W-:-:S04]  /*6a4f0*/  PRMT R39, R45, 0x7632, R39 ;  /* 0x000076322d277816 */ /* 0x000fc80000000027 */
[----:B------:R1:W-:Y:S01]  /*6a500*/  @P1 STG.E.U16 desc[UR66][R36.64], R45 ;  /* 0x0000002d24001986 */ /* 0x0003e2000c101542 */
[----:B------:R-:W-:Y:S01]  /*6a510*/  ISETP.LT.AND P1, PT, R61, UR74, !P6 ;  /* 0x0000004a3d007c0c */ /* 0x000fe2000f721270 */
[----:B------:R-:W4:Y:S02]  /*6a520*/  LDCU.64 UR74, c[0x0][0x398] ;  /* 0x00007300ff4a77ac */ /* 0x000f240008000a00 */
[----:B-1----:R-:W3:Y:S01]  /*6a530*/  LDL.LU R45, [R1+0x3d8] ;  /* 0x0003d800012d7983 */ /* 0x002ee20000300800 */
        /* <DEDUP_REMOVED lines=15> */
[----:B----4-:R-:W-:Y:S01]  /*6a630*/  ISETP.GE.AND P0, PT, R36, UR75, PT ;  /* 0x0000004b24007c0c */ /* 0x010fe2000bf06270 */
        /* <DEDUP_REMOVED lines=11> */
[----:B------:R-:W4:Y:S02]  /*6a6f0*/  LDCU UR5, c[0x0][0x398] ;  /* 0x00007300ff0577ac */ /* 0x000f240008000800 */
[----:B0-----:R-:W-:-:S05]  /*6a700*/  IMAD.WIDE R36, R39, 0x2, R52 ;  /* 0x0000000227247825 */ /* 0x001fca00078e0234 */
[----:B---3--:R0:W-:Y:S01]  /*6a710*/  @P1 STG.E.U16 desc[UR66][R36.64], R47 ;  /* 0x0000002f24001986 */ /* 0x0081e2000c101542 */
[----:B------:R-:W-:-:S03]  /*6a720*/  PRMT R38, R47, 0x7632, R38 ;  /* 0x000076322f267816 */ /* 0x000fc60000000026 */
[----:B0-----:R-:W3:Y:S01]  /*6a730*/  LDL.LU R47, [R1+0x3cc] ;  /* 0x0003cc00012f7983 */ /* 0x001ee20000300800 */
[----:B----4-:R-:W-:Y:S01]  /*6a740*/  ISETP.LT.AND P6, PT, R48, UR5, !P0 ;  /* 0x0000000530007c0c */ /* 0x010fe2000c7c1270 */
        /* <DEDUP_REMOVED lines=9> */
[----:B------:R-:W-:-:S05]  /*6a7e0*/  IMAD.WIDE R36, R39, 0x2, R56 ;  /* 0x0000000227247825 */ /* 0x000fca00078e0238 */
[----:B------:R1:W-:Y:S01]  /*6a7f0*/  @P1 STG.E.U16 desc[UR66][R36.64], R45 ;  /* 0x0000002d24001986 */ /* 0x0003e2000c101542 */
[----:B------:R-:W-:-:S03]  /*6a800*/  PRMT R40, R45, 0x7632, R40 ;  /* 0x000076322d287816 */ /* 0x000fc60000000028 */
[----:B-1----:R-:W4:Y:S01]  /*6a810*/  LDL.LU R45, [R1+0x3dc] ;  /* 0x0003dc00012d7983 */ /* 0x002f220000300800 */
        /* <DEDUP_REMOVED lines=31> */
[----:B---3--:R-:W-:-:S04]  /*6aa10*/  PRMT R38, R47, 0x7632, R38 ;  /* 0x000076322f267816 */ /* 0x008fc80000000026 */
[----:B------:R0:W-:Y:S04]  /*6aa20*/  @P1 STG.E.U16 desc[UR66][R36.64], R47 ;  /* 0x0000002f24001986 */ /* 0x0001e8000c101542 */
[----:B0-----:R-:W3:Y:S01]  /*6aa30*/  LDL.LU R47, [R1+0x400] ;  /* 0x00040000012f7983 */ /* 0x001ee20000300800 */
        /* <DEDUP_REMOVED lines=11> */
[----:B----4-:R-:W-:-:S04]  /*6aaf0*/  PRMT R39, R45, 0x7632, R39 ;  /* 0x000076322d277816 */ /* 0x010fc80000000027 */
        /* <DEDUP_REMOVED lines=15> */
[----:B------:R-:W0:Y:S01]  /*6abf0*/  LDCU UR5, c[0x0][0x398] ;  /* 0x00007300ff0577ac */ /* 0x000e220008000800 */
[----:B------:R-:W-:-:S05]  /*6ac00*/  IMAD.WIDE R36, R38, 0x2, R54 ;  /* 0x0000000226247825 */ /* 0x000fca00078e0236 */
[----:B------:R1:W-:Y:S02]  /*6ac10*/  @P0 STG.E.U16 desc[UR66][R36.64], R39 ;  /* 0x0000002724000986 */ /* 0x0003e4000c101542 */
[----:B-1----:R-:W-:Y:S01]  /*6ac20*/  VIADD R36, R3, 0x81 ;  /* 0x0000008103247836 */ /* 0x002fe20000000000 */
[----:B0-----:R-:W-:Y:S01]  /*6ac30*/  ISETP.LT.AND P6, PT, R0, UR5, !P6 ;  /* 0x0000000500007c0c */ /* 0x001fe2000f7c1270 */
[----:B------:R-:W0:Y:S03]  /*6ac40*/  LDCU UR5, c[0x0][0x3b8] ;  /* 0x00007700ff0577ac */ /* 0x000e260008000800 */
[----:B----4-:R-:W-:Y:S01]  /*6ac50*/  ISETP.GE.AND P0, PT, R36, UR77, PT ;  /* 0x0000004d24007c0c */ /* 0x010fe2000bf06270 */
[----:B------:R-:W-:-:S04]  /*6ac60*/  IMAD.WIDE R36, R38, 0x2, R56 ;  /* 0x0000000226247825 */ /* 0x000fc800078e0238 */
[C---:B0-----:R-:W-:Y:S01]  /*6ac70*/  VIADD R40, R38.reuse, UR5 ;  /* 0x0000000526287c36 */ /* 0x041fe20008000000 */
[----:B------:R-:W0:Y:S01]  /*6ac80*/  LDCU UR5, c[0x0][0x398] ;  /* 0x00007300ff0577ac */ /* 0x000e220008000800 */
[----:B------:R-:W-:Y:S01]  /*6ac90*/  IMAD.WIDE R38, R38, 0x2, R58 ;  /* 0x0000000226267825 */ /* 0x000fe200078e023a */
[----:B--2---:R1:W-:Y:S02]  /*6aca0*/  @P1 STG.E.U16 desc[UR66][R36.64], R46 ;  /* 0x0000002e24001986 */ /* 0x0043e4000c101542 */
[----:B-1----:R-:W-:Y:S02]  /*6acb0*/  PRMT R36, R46, 0x7632, R36 ;  /* 0x000076322e247816 */ /* 0x002fe40000000024 */
[----:B------:R-:W2:Y:S01]  /*6acc0*/  LDL.LU R46, [R1+0x3f4] ;  /* 0x0003f400012e7983 */ /* 0x000ea20000300800 */
[----:B------:R-:W-:Y:S01]  /*6acd0*/  ISETP.LT.AND P1, PT, R61, UR74, !P0 ;  /* 0x0000004a3d007c0c */ /* 0x000fe2000c721270 */
[----:B------:R-:W1:Y:S02]  /*6ace0*/  LDCU.64 UR74, c[0x0][0x398] ;  /* 0x00007300ff4a77ac */ /* 0x000e640008000a00 */
[----:B------:R4:W-:Y:S02]  /*6acf0*/  @P6 STG.E.U16 desc[UR66][R38.64], R36 ;  /* 0x0000002426006986 */ /* 0x0009e4000c101542 */
[----:B----4-:R-:W-:-:S08]  /*6ad00*/  IMAD.WIDE R36, R40, 0x2, R52 ;  /* 0x0000000228247825 */ /* 0x010fd000078e0234 */
[----:B---3--:R3:W-:Y:S01]  /*6ad10*/  @P1 STG.E.U16 desc[UR66][R36.64], R47 ;  /* 0x0000002f24001986 */ /* 0x0087e2000c101542 */
[----:B------:R-:W-:-:S03]  /*6ad20*/  PRMT R38, R47, 0x7632, R38 ;  /* 0x000076322f267816 */ /* 0x000fc60000000026 */
        /* <DEDUP_REMOVED lines=31> */
[----:B-1----:R-:W-:Y:S01]  /*6af20*/  VIADD R36, R3, 0x83 ;  /* 0x0000008303247836 */ /* 0x002fe20000000000 */
[----:B0-----:R-:W-:Y:S01]  /*6af30*/  ISETP.LT.AND P6, PT, R0, UR5, !P6 ;  /* 0x0000000500007c0c */ /* 0x001fe2000f7c1270 */
[----:B------:R-:W0:Y:S03]  /*6af40*/  LDCU UR5, c[0x0][0x3b8] ;  /* 0x00007700ff0577ac */ /* 0x000e260008000800 */
[----:B------:R-:W-:Y:S01]  /*6af50*/  ISETP.GE.AND P0, PT, R36, UR69, PT ;  /* 0x0000004524007c0c */ /* 0x000fe2000bf06270 */
        /* <DEDUP_REMOVED lines=10> */
[----:B0-----:R-:W-:-:S08]  /*6b000*/  IMAD.WIDE R36, R40, 0x2, R52 ;  /* 0x0000000228247825 */ /* 0x001fd000078e0234 */
[----:B---3--:R0:W-:Y:S01]  /*6b010*/  @P1 STG.E.U16 desc[UR66][R36.64], R47 ;  /* 0x0000002f24001986 */ /* 0x0081e2000c101542 */
[----:B------:R-:W-:-:S03]  /*6b020*/  PRMT R38, R47, 0x7632, R38 ;  /* 0x000076322f267816 */ /* 0x000fc60000000026 */
        /* <DEDUP_REMOVED lines=12> */
[----:B----4-:R1:W-:Y:S01]  /*6b0f0*/  @P1 STG.E.U16 desc[UR66][R36.64], R45 ;  /* 0x0000002d24001986 */ /* 0x0103e2000c101542 */
[----:B------:R-:W-:-:S03]  /*6b100*/  PRMT R39, R45, 0x7632, R39 ;  /* 0x000076322d277816 */ /* 0x000fc60000000027 */
[----:B-1----:R-:W4:Y:S01]  /*6b110*/  LDL.LU R45, [R1+0x418] ;  /* 0x00041800012d7983 */ /* 0x002f220000300800 */
        /* <DEDUP_REMOVED lines=20> */
[----:B------:R-:W0:Y:S02]  /*6b260*/  LDCU UR5, c[0x0][0x3b8] ;  /* 0x00007700ff0577ac */ /* 0x000e240008000800 */
[----:B0-----:R-:W-:Y:S01]  /*6b270*/  VIADD R39, R38, UR5 ;  /* 0x0000000526277c36 */ /* 0x001fe20008000000 */
[----:B------:R-:W0:Y:S01]  /*6b280*/  LDCU UR5, c[0x0][0x398] ;  /* 0x00007300ff0577ac */ /* 0x000e220008000800 */
[----:B--2---:R1:W-:Y:S01]  /*6b290*/  @P1 STG.E.U16 desc[UR66][R36.64], R46 ;  /* 0x0000002e24001986 */ /* 0x0043e2000c101542 */
[----:B------:R-:W-:-:S03]  /*6b2a0*/  PRMT R40, R46, 0x7632, R40 ;  /* 0x000076322e287816 */ /* 0x000fc60000000028 */
[----:B-1----:R-:W2:Y:S01]  /*6b2b0*/  LDL.LU R46, [R1+0x3fc] ;  /* 0x0003fc00012e7983 */ /* 0x002ea20000300800 */
[----:B------:R-:W-:Y:S01]  /*6b2c0*/  ISETP.LT.AND P1, PT, R61, UR76, !P0 ;  /* 0x0000004c3d007c0c */ /* 0x000fe2000c721270 */
        /* <DEDUP_REMOVED lines=99> */
[----:B0-----:R-:W-:Y:S01]  /*6b900*/  IMAD.WIDE R36, R40, 0x2, R52 ;  /* 0x0000000228247825 */ /* 0x001fe200078e0234 */
[----:B---3--:R-:W-:-:S07]  /*6b910*/  PRMT R38, R47, 0x7632, R38 ;  /* 0x000076322f267816 */ /* 0x008fce0000000026 */
        /* <DEDUP_REMOVED lines=40> */
[----:B--2---:R1:W-:Y:S01]  /*6bba0*/  @P1 STG.E.U16 desc[UR66][R36.64], R46 ;  /* 0x0000002e24001986 */ /* 0x0043e2000c101542 */
[----:B------:R-:W-:Y:S01]  /*6bbb0*/  ISETP.LT.AND P1, PT, R61, UR74, !P0 ;  /* 0x0000004a3d007c0c */ /* 0x000fe2000c721270 */
[----:B------:R-:W2:Y:S01]  /*6bbc0*/  LDCU.64 UR74, c[0x0][0x398] ;  /* 0x00007300ff4a77ac */ /* 0x000ea20008000a00 */
[----:B-1----:R-:W-:Y:S02]  /*6bbd0*/  PRMT R36, R46, 0x7632, R36 ;  /* 0x000076322e247816 */ /* 0x002fe40000000024 */
[----:B------:R-:W4:Y:S04]  /*6bbe0*/  LDL.LU R46, [R1+0x438] ;  /* 0x00043800012e7983 */ /* 0x000f280000300800 */
[----:B------:R1:W-:Y:S02]  /*6bbf0*/  @P6 STG.E.U16 desc[UR66][R38.64], R36 ;  /* 0x0000002426006986 */ /* 0x0003e4000c101542 */
[----:B-1----:R-:W-:Y:S01]  /*6bc00*/  IMAD.WIDE R36, R40, 0x2, R52 ;  /* 0x0000000228247825 */ /* 0x002fe200078e0234 */
[----:B---3--:R-:W-:-:S04]  /*6bc10*/  PRMT R38, R47, 0x7632, R38 ;  /* 0x000076322f267816 */ /* 0x008fc80000000026 */
[----:B------:R1:W-:Y:S04]  /*6bc20*/  @P1 STG.E.U16 desc[UR66][R36.64], R47 ;  /* 0x0000002f24001986 */ /* 0x0003e8000c101542 */
[----:B-1----:R-:W3:Y:S01]  /*6bc30*/  LDL.LU R47, [R1+0x448] ;  /* 0x00044800012f7983 */ /* 0x002ee20000300800 */
[----:B0-----:R-:W-:Y:S01]  /*6bc40*/  ISETP.LT.AND P6, PT, R48, UR5, !P0 ;  /* 0x0000000530007c0c */ /* 0x001fe2000c7c1270 */
        /* <DEDUP_REMOVED lines=8> */
[----:B--2---:R-:W-:Y:S01]  /*6bcd0*/  ISETP.GE.AND P6, PT, R36, UR75, PT ;  /* 0x0000004b24007c0c */ /* 0x004fe2000bfc6270 */
[----:B------:R-:W-:Y:S01]  /*6bce0*/  IMAD.WIDE R36, R40, 0x2, R56 ;  /* 0x0000000228247825 */ /* 0x000fe200078e0238 */
[----:B------:R-:W-:-:S04]  /*6bcf0*/  PRMT R39, R45, 0x7632, R39 ;  /* 0x000076322d277816 */ /* 0x000fc80000000027 */
[----:B------:R1:W-:Y:S01]  /*6bd00*/  @P1 STG.E.U16 desc[UR66][R36.64], R45 ;  /* 0x0000002d24001986 */ /* 0x0003e2000c101542 */
[----:B------:R-:W-:Y:S01]  /*6bd10*/  ISETP.LT.AND P1, PT, R61, UR68, !P6 ;  /* 0x000000443d007c0c */ /* 0x000fe2000f721270 */
[----:B------:R-:W2:Y:S02]  /*6bd20*/  LDCU.64 UR68, c[0x0][0x398] ;  /* 0x00007300ff4477ac */ /* 0x000ea40008000a00 */
        /* <DEDUP_REMOVED lines=18> */
[----:B--2---:R-:W-:Y:S01]  /*6be50*/  ISETP.GE.AND P0, PT, R36, UR69, PT ;  /* 0x0000004524007c0c */ /* 0x004fe2000bf06270 */
[----:B------:R-:W-:-:S04]  /*6be60*/  IMAD.WIDE R36, R38, 0x2, R56 ;  /* 0x0000000226247825 */ /* 0x000fc800078e0238 */
[----:B0-----:R-:W-:Y:S01]  /*6be70*/  VIADD R39, R38, UR5 ;  /* 0x0000000526277c36 */ /* 0x001fe20008000000 */
[----:B------:R-:W0:Y:S01]  /*6be80*/  LDCU UR5, c[0x0][0x398] ;  /* 0x00007300ff0577ac */ /* 0x000e220008000800 */
[----:B----4-:R1:W-:Y:S01]  /*6be90*/  @P1 STG.E.U16 desc[UR66][R36.64], R46 ;  /* 0x0000002e24001986 */ /* 0x0103e2000c101542 */
[----:B------:R-:W-:-:S03]  /*6bea0*/  PRMT R40, R46, 0x7632, R40 ;  /* 0x000076322e287816 */ /* 0x000fc60000000028 */
[----:B-1----:R-:W2:Y:S01]  /*6beb0*/  LDL.LU R46, [R1+0x43c] ;  /* 0x00043c00012e7983 */ /* 0x002ea20000300800 */
[----:B------:R-:W-:Y:S01]  /*6bec0*/  ISETP.LT.AND P1, PT, R61, UR70, !P0 ;  /* 0x000000463d007c0c */ /* 0x000fe2000c721270 */
[----:B------:R-:W-:Y:S01]  /*6bed0*/  IMAD.WIDE R36, R38, 0x2, R58 ;  /* 0x0000000226247825 */ /* 0x000fe200078e023a */
[----:B------:R-:W1:Y:S04]  /*6bee0*/  LDCU.64 UR70, c[0x0][0x398] ;  /* 0x00007300ff4677ac */ /* 0x000e680008000a00 */
[----:B------:R4:W-:Y:S02]  /*6bef0*/  @P6 STG.E.U16 desc[UR66][R36.64], R40 ;  /* 0x0000002824006986 */ /* 0x0009e4000c101542 */
[----:B----4-:R-:W-:Y:S01]  /*6bf00*/  IMAD.WIDE R36, R39, 0x2, R52 ;  /* 0x0000000227247825 */ /* 0x010fe200078e0234 */
[----:B---3--:R-:W-:-:S04]  /*6bf10*/  PRMT R38, R47, 0x7632, R38 ;  /* 0x000076322f267816 */ /* 0x008fc80000000026 */
        /* <DEDUP_REMOVED lines=46> */
[----:B-1----:R-:W-:-:S05]  /*6c200*/  IMAD.WIDE R36, R40, 0x2, R52 ;  /* 0x0000000228247825 */ /* 0x002fca00078e0234 */
[----:B---3--:R1:W-:Y:S01]  /*6c210*/  @P1 STG.E.U16 desc[UR66][R36.64], R47 ;  /* 0x0000002f24001986 */ /* 0x0083e2000c101542 */
[----:B------:R-:W-:-:S03]  /*6c220*/  PRMT R38, R47, 0x7632, R38 ;  /* 0x000076322f267816 */ /* 0x000fc60000000026 */
        /* <DEDUP_REMOVED lines=11> */
[----:B------:R-:W-:-:S05]  /*6c2e0*/  IMAD.WIDE R36, R40, 0x2, R56 ;  /* 0x0000000228247825 */ /* 0x000fca00078e0238 */
[----:B------:R1:W-:Y:S01]  /*6c2f0*/  @P1 STG.E.U16 desc[UR66][R36.64], R45 ;  /* 0x0000002d24001986 */ /* 0x0003e2000c101542 */
[----:B------:R-:W-:-:S03]  /*6c300*/  PRMT R39, R45, 0x7632, R39 ;  /* 0x000076322d277816 */ /* 0x000fc60000000027 */
[----:B-1----:R-:W2:Y:S01]  /*6c310*/  LDL.LU R45, [R1+0x490] ;  /* 0x00049000012d7983 */ /* 0x002ea20000300800 */
        /* <DEDUP_REMOVED lines=11> */
[----:B-1----:R-:W2:Y:S01]  /*6c3d0*/  LDL.LU R49, [R1+0x464] ;  /* 0x0004640001317983 */ /* 0x002ea20000300800 */
        /* <DEDUP_REMOVED lines=12> */
[----:B----4-:R1:W-:Y:S01]  /*6c4a0*/  @P1 STG.E.U16 desc[UR66][R36.64], R46 ;  /* 0x0000002e24001986 */ /* 0x0103e2000c101542 */
[----:B------:R-:W-:Y:S01]  /*6c4b0*/  ISETP.LT.AND P1, PT, R61, UR68, !P0 ;  /* 0x000000443d007c0c */ /* 0x000fe2000c721270 */
[----:B------:R-:W4:Y:S01]  /*6c4c0*/  LDCU.64 UR68, c[0x0][0x398] ;  /* 0x00007300ff4477ac */ /* 0x000f220008000a00 */
[----:B-1----:R-:W-:Y:S02]  /*6c4d0*/  PRMT R36, R46, 0x7632, R36 ;  /* 0x000076322e247816 */ /* 0x002fe40000000024 */
[----:B------:R-:W2:Y:S04]  /*6c4e0*/  LDL.LU R46, [R1+0x474] ;  /* 0x00047400012e7983 */ /* 0x000ea80000300800 */
        /* <DEDUP_REMOVED lines=14> */
[----:B----4-:R-:W-:Y:S01]  /*6c5d0*/  ISETP.GE.AND P6, PT, R36, UR69, PT ;  /* 0x0000004524007c0c */ /* 0x010fe2000bfc6270 */
[----:B------:R-:W-:Y:S01]  /*6c5e0*/  IMAD.WIDE R36, R40, 0x2, R56 ;  /* 0x0000000228247825 */ /* 0x000fe200078e0238 */
[----:B--2---:R-:W-:-:S04]  /*6c5f0*/  PRMT R39, R45, 0x7632, R39 ;  /* 0x000076322d277816 */ /* 0x004fc80000000027 */
[----:B------:R1:W-:Y:S01]  /*6c600*/  @P1 STG.E.U16 desc[UR66][R36.64], R45 ;  /* 0x0000002d24001986 */ /* 0x0003e2000c101542 */
[----:B------:R-:W-:Y:S01]  /*6c610*/  ISETP.LT.AND P1, PT, R61, UR70, !P6 ;  /* 0x000000463d007c0c */ /* 0x000fe2000f721270 */
[----:B------:R-:W2:Y:S02]  /*6c620*/  LDCU.64 UR70, c[0x0][0x398] ;  /* 0x00007300ff4677ac */ /* 0x000ea40008000a00 */
        /* <DEDUP_REMOVED lines=20> */
[C---:B0-----:R-:W-:Y:S01]  /*6c770*/  VIADD R40, R38.reuse, UR5 ;  /* 0x0000000526287c36 */ /* 0x041fe20008000000 */
[----:B------:R-:W0:Y:S01]  /*6c780*/  LDCU UR5, c[0x0][0x398] ;  /* 0x00007300ff0577ac */ /* 0x000e220008000800 */
[----:B------:R-:W-:Y:S01]  /*6c790*/  IMAD.WIDE R38, R38, 0x2, R58 ;  /* 0x0000000226267825 */ /* 0x000fe200078e023a */
[----:B------:R1:W-:Y:S01]  /*6c7a0*/  @P1 STG.E.U16 desc[UR66][R36.64], R46 ;  /* 0x0000002e24001986 */ /* 0x0003e2000c101542 */
        /* <DEDUP_REMOVED lines=10> */
[----:B------:R-:W0:Y:S02]  /*6c850*/  LDCU UR5, c[0x0][0x398] ;  /* 0x00007300ff0577ac */ /* 0x000e240008000800 */
[----:B0-----:R-:W-:Y:S01]  /*6c860*/  ISETP.LT.AND P1, PT, R60, UR5, !P0 ;  /* 0x000000053c007c0c */ /* 0x001fe2000c721270 */
[----:B------:R-:W0:Y:S01]  /*6c870*/  LDCU UR5, c[0x0][0x398] ;  /* 0x00007300ff0577ac */ /* 0x000e220008000800 */
[----:B------:R-:W-:Y:S01]  /*6c880*/  IMAD.WIDE R36, R40, 0x2, R54 ;  /* 0x0000000228247825 */ /* 0x000fe200078e0236 */
[----:B0-----:R-:W-:Y:S01]  /*6c890*/  ISETP.LT.AND P0, PT, R0, UR5, !P0 ;  /* 0x0000000500007c0c */ /* 0x001fe2000c701270 */
[----:B------:R-:W0:Y:S06]  /*6c8a0*/  LDCU UR5, c[0x0][0x3b8] ;  /* 0x00007700ff0577ac */ /* 0x000e2c0008000800 */
[----:B------:R1:W-:Y:S02]  /*6c8b0*/  @P6 STG.E.U16 desc[UR66][R36.64], R38 ;  /* 0x0000002624006986 */ /* 0x0003e4000c101542 */
[----:B-1----:R-:W-:-:S02]  /*6c8c0*/  VIADD R36, R3, 0x94 ;  /* 0x0000009403247836 */ /* 0x002fc40000000000 */
[----:B0-----:R-:W-:Y:S01]  /*6c8d0*/  VIADD R38, R40, UR5 ;  /* 0x0000000528267c36 */ /* 0x001fe20008000000 */
[----:B------:R-:W0:Y:S02]  /*6c8e0*/  LDCU UR5, c[0x0][0x398] ;  /* 0x00007300ff0577ac */ /* 0x000e240008000800 */
[----:B--2---:R-:W-:Y:S01]  /*6c8f0*/  ISETP.GE.AND P6, PT, R36, UR73, PT ;  /* 0x0000004924007c0c */ /* 0x004fe2000bfc6270 */
[----:B------:R-:W-:Y:S01]  /*6c900*/  IMAD.WIDE R36, R40, 0x2, R56 ;  /* 0x0000000228247825 */ /* 0x000fe200078e0238 */
[----:B----4-:R-:W-:-:S04]  /*6c910*/  PRMT R39, R45, 0x7632, R39 ;  /* 0x000076322d277816 */ /* 0x010fc80000000027 */
[----:B------:R1:W-:Y:S01]  /*6c920*/  @P1 STG.E.U16 desc[UR66][R36.64], R45 ;  /* 0x0000002d24001986 */ /* 0x0003e2000c101542 */
[----:B------:R-:W-:Y:S01]  /*6c930*/  ISETP.LT.AND P1, PT, R61, UR76, !P6 ;  /* 0x0000004c3d007c0c */ /* 0x000fe2000f721270 */
[----:B------:R-:W2:Y:S01]  /*6c940*/  LDCU.64 UR76, c[0x0][0x398] ;  /* 0x00007300ff4c77ac */ /* 0x000ea20008000a00 */
[----:B-1----:R-:W-:-:S05]  /*6c950*/  IMAD.WIDE R36, R40, 0x2, R58 ;  /* 0x0000000228247825 */ /* 0x002fca00078e023a */
[----:B------:R1:W-:Y:S01]  /*6c960*/  @P0 STG.E.U16 desc[UR66][R36.64], R39 ;  /* 0x0000002724000986 */ /* 0x0003e2000c101542 */
[----:B0-----:R-:W-:Y:S01]  /*6c970*/  ISETP.LT.AND P0, PT, R48, UR5, !P6 ;  /* 0x0000000530007c0c */ /* 0x001fe2000f701270 */
[----:B------:R-:W0:Y:S01]  /*6c980*/  LDCU UR5, c[0x0][0x398] ;  /* 0x00007300ff0577ac */ /* 0x000e220008000800 */
[----:B-1----:R-:W-:-:S05]  /*6c990*/  IMAD.WIDE R36, R38, 0x2, R52 ;  /* 0x0000000226247825 */ /* 0x002fca00078e0234 */
[----:B------:R1:W-:Y:S01]  /*6c9a0*/  @P1 STG.E.U16 desc[UR66][R36.64], R49 ;  /* 0x0000003124001986 */ /* 0x0003e2000c101542 */
[----:B0-----:R-:W-:Y:S01]  /*6c9b0*/  ISETP.LT.AND P1, PT, R60, UR5, !P6 ;  /* 0x000000053c007c0c */ /* 0x001fe2000f721270 */
[----:B------:R-:W0:Y:S01]  /*6c9c0*/  LDCU UR5, c[0x0][0x398] ;  /* 0x00007300ff0577ac */ /* 0x000e220008000800 */
[----:B------:R-:W-:Y:S01]  /*6c9d0*/  PRMT R39, R49, 0x7632, R39 ;  /* 0x0000763231277816 */ /* 0x000fe20000000027 */
[----:B-1----:R-:W-:Y:S01]  /*6c9e0*/  IMAD.WIDE R36, R38, 0x2, R54 ;  /* 0x0000000226247825 */ /* 0x002fe200078e0236 */
[----:B------:R-:W4:Y:S01]  /*6c9f0*/  LDL.LU R49, [R1+0x46c] ;  /* 0x00046c0001317983 */ /* 0x000f220000300800 */
[----:B0-----:R-:W-:Y:S01]  /*6ca00*/  ISETP.LT.AND P6, PT, R0, UR5, !P6 ;  /* 0x0000000500007c0c */ /* 0x001fe2000f7c1270 */
[----:B------:R-:W0:Y:S02]  /*6ca10*/  LDCU UR5, c[0x0][0x3b8] ;  /* 0x00007700ff0577ac */ /* 0x000e240008000800 */
[----:B------:R1:W-:Y:S02]  /*6ca20*/  @P0 STG.E.U16 desc[UR66][R36.64], R39 ;  /* 0x0000002724000986 */ /* 0x0003e4000c101542 */
[----:B-1----:R-:W-:-:S02]  /*6ca30*/  VIADD R36, R3, 0x95 ;  /* 0x0000009503247836 */ /* 0x002fc40000000000 */
[----:B0-----:R-:W-:Y:S01]  /*6ca40*/  VIADD R39, R38, UR5 ;  /* 0x0000000526277c36 */ /* 0x001fe20008000000 */
[----:B------:R-:W0:Y:S02]  /*6ca50*/  LDCU UR5, c[0x0][0x398] ;  /* 0x00007300ff0577ac */ /* 0x000e240008000800 */
[----:B--2---:R-:W-:Y:S01]  /*6ca60*/  ISETP.GE.AND P0, PT, R36, UR77, PT ;  /* 0x0000004d24007c0c */ /* 0x004fe2000bf06270 */
[----:B------:R-:W-:-:S05]  /*6ca70*/  IMAD.WIDE R36, R38, 0x2, R56 ;  /* 0x0000000226247825 */ /* 0x000fca00078e0238 */
[----:B------:R1:W-:Y:S01]  /*6ca80*/  @P1 STG.E.U16 desc[UR66][R36.64], R46 ;  /* 0x0000002e24001986 */ /* 0x0003e2000c101542 */
[----:B------:R-:W-:Y:S02]  /*6ca90*/  PRMT R40, R46, 0x7632, R40 ;  /* 0x000076322e287816 */ /* 0x000fe40000000028 */
[----:B------:R-:W-:Y:S01]  /*6caa0*/  ISETP.LT.AND P1, PT, R61, UR74, !P0 ;  /* 0x0000004a3d007c0c */ /* 0x000fe2000c721270 */
[----:B------:R-:W2:Y:S01]  /*6cab0*/  LDCU.64 UR74, c[0x0][0x398] ;  /* 0x00007300ff4a77ac */ /* 0x000ea20008000a00 */
[----:B-1----:R-:W-:Y:S01]  /*6cac0*/  IMAD.WIDE R36, R38, 0x2, R58 ;  /* 0x0000000226247825 */ /* 0x002fe200078e023a */
[----:B------:R-:W4:Y:S04]  /*6cad0*/  LDL.LU R46, [R1+0x48c] ;  /* 0x00048c00012e7983 */ /* 0x000f280000300800 */
[----:B------:R1:W-:Y:S01]  /*6cae0*/  @P6 STG.E.U16 desc[UR66][R36.64], R40 ;  /* 0x0000002824006986 */ /* 0x0003e2000c101542 */
[----:B0-----:R-:W-:Y:S01]  /*6caf0*/  ISETP.LT.AND P6, PT, R48, UR5, !P0 ;  /* 0x0000000530007c0c */ /* 0x001fe2000c7c1270 */
[----:B------:R-:W0:Y:S01]  /*6cb00*/  LDCU UR5, c[0x0][0x398] ;  /* 0x00007300ff0577ac */ /* 0x000e220008000800 */
[----:B-1----:R-:W-:Y:S01]  /*6cb10*/  IMAD.WIDE R36, R39, 0x2, R52 ;  /* 0x0000000227247825 */ /* 0x002fe200078e0234 */
[----:B---3--:R-:W-:-:S04]  /*6cb20*/  PRMT R38, R47, 0x7632, R38 ;  /* 0x000076322f267816 */ /* 0x008fc80000000026 */
[----:B------:R1:W-:Y:S01]  /*6cb30*/  @P1 STG.E.U16 desc[UR66][R36.64], R47 ;  /* 0x0000002f24001986 */ /* 0x0003e2000c101542 */
[----:B0-----:R-:W-:Y:S01]  /*6cb40*/  ISETP.LT.AND P1, PT, R60, UR5, !P0 ;  /* 0x000000053c007c0c */ /* 0x001fe2000c721270 */
[----:B------:R-:W0:Y:S01]  /*6cb50*/  LDCU UR5, c[0x0][0x398] ;  /* 0x00007300ff0577ac */ /* 0x000e220008000800 */
[----:B-1----:R-:W-:-:S05]  /*6cb60*/  IMAD.WIDE R36, R39, 0x2, R54 ;  /* 0x0000000227247825 */ /* 0x002fca00078e0236 */
[----:B------:R1:W-:Y:S01]  /*6cb70*/  @P6 STG.E.U16 desc[UR66][R36.64], R38 ;  /* 0x0000002624006986 */ /* 0x0003e2000c101542 */
[----:B------:R-:W-:Y:S01]  /*6cb80*/  PRMT R40, R2, 0x7632, R40 ;  /* 0x0000763202287816 */ /* 0x000fe20000000028 */
[----:B-1----:R-:W-:-:S05]  /*6cb90*/  VIADD R36, R3, 0x96 ;  /* 0x0000009603247836 */ /* 0x002fca0000000000 */
[----:B--2---:R-:W-:Y:S01]  /*6cba0*/  ISETP.GE.AND P6, PT, R36, UR75, PT ;  /* 0x0000004b24007c0c */ /* 0x004fe2000bfc6270 */
[----:B------:R-:W-:-:S05]  /*6cbb0*/  IMAD.WIDE R36, R39, 0x2, R56 ;  /* 0x0000000227247825 */ /* 0x000fca00078e0238 */
[----:B------:R1:W-:Y:S04]  /*6cbc0*/  @P1 STG.E.U16 desc[UR66][R36.64], R2 ;  /* 0x0000000224001986 */ /* 0x0003e8000c101542 */
[----:B-1----:R-:W2:Y:S01]  /*6cbd0*/  LDL.LU R2, [R1+0x1f2c] ;  /* 0x001f2c0001027983 */ /* 0x002ea20000300800 */
[----:B0-----:R-:W-:Y:S01]  /*6cbe0*/  ISETP.LT.AND P0, PT, R0, UR5, !P0 ;  /* 0x0000000500007c0c */ /* 0x001fe2000c701270 */
[----:B------:R-:W0:Y:S01]  /*6cbf0*/  LDCU UR5, c[0x0][0x3b8] ;  /* 0x00007700ff0577ac */ /* 0x000e220008000800 */
[----:B------:R-:W-:Y:S01]  /*6cc00*/  IMAD.WIDE R36, R39, 0x2, R58 ;  /* 0x0000000227247825 */ /* 0x000fe200078e023a */
[----:B------:R-:W-:Y:S01]  /*6cc10*/  ISETP.LT.AND P1, PT, R61, UR68, !P6 ;  /* 0x000000443d007c0c */ /* 0x000fe2000f721270 */
[----:B------:R-:W3:Y:S01]  /*6cc20*/  LDL.LU R47, [R1+0x49c] ;  /* 0x00049c00012f7983 */ /* 0x000ee20000300800 */
[----:B------:R-:W1:Y:S01]  /*6cc30*/  LDCU.64 UR68, c[0x0][0x398] ;  /* 0x00007300ff4477ac */ /* 0x000e620008000a00 */
[----:B0-----:R-:W-:Y:S01]  /*6cc40*/  VIADD R38, R39, UR5 ;  /* 0x0000000527267c36 */ /* 0x001fe20008000000 */
[----:B------:R-:W0:Y:S06]  /*6cc50*/  LDCU UR5, c[0x0][0x398] ;  /* 0x00007300ff0577ac */ /* 0x000e2c0008000800 */
[----:B------:R0:W-:Y:S02]  /*6cc60*/  @P0 STG.E.U16 desc[UR66][R36.64], R40 ;  /* 0x0000002824000986 */ /* 0x0001e4000c101542 */
[----:B0-----:R-:W-:Y:S01]  /*6cc70*/  ISETP.LT.AND P0, PT, R48, UR5, !P6 ;  /* 0x0000000530007c0c */ /* 0x001fe2000f701270 */
[----:B------:R-:W0:Y:S01]  /*6cc80*/  LDCU UR5, c[0x0][0x398] ;  /* 0x00007300ff0577ac */ /* 0x000e220008000800 */
[----:B------:R-:W-:-:S05]  /*6cc90*/  IMAD.WIDE R36, R38, 0x2, R52 ;  /* 0x0000000226247825 */ /* 0x000fca00078e0234 */
[----:B----4-:R4:W-:Y:S01]  /*6cca0*/  @P1 STG.E.U16 desc[UR66][R36.64], R49 ;  /* 0x0000003124001986 */ /* 0x0109e2000c101542 */
[----:B------:R-:W-:Y:S02]  /*6ccb0*/  PRMT R39, R49, 0x7632, R39 ;  /* 0x0000763231277816 */ /* 0x000fe40000000027 */
[----:B0-----:R-:W-:Y:S01]  /*6ccc0*/  ISETP.LT.AND P1, PT, R60, UR5, !P6 ;  /* 0x000000053c007c0c */ /* 0x001fe2000f721270 */
[----:B------:R-:W0:Y:S01]  /*6ccd0*/  LDCU UR5, c[0x0][0x398] ;  /* 0x00007300ff0577ac */ /* 0x000e220008000800 */
[----:B----4-:R-:W-:-:S05]  /*6cce0*/  IMAD.WIDE R36, R38, 0x2, R54 ;  /* 0x0000000226247825 */ /* 0x010fca00078e0236 */
[----:B------:R4:W-:Y:S02]  /*6ccf0*/  @P0 STG.E.U16 desc[UR66][R36.64], R39 ;  /* 0x0000002724000986 */ /* 0x0009e4000c101542 */
[----:B----4-:R-:W-:-:S05]  /*6cd00*/  VIADD R36, R3, 0x9a ;  /* 0x0000009a03247836 */ /* 0x010fca0000000000 */
[----:B-1----:R-:W-:Y:S01]  /*6cd10*/  ISETP.GE.AND P0, PT, R36, UR69, PT ;  /* 0x0000004524007c0c */ /* 0x002fe2000bf06270 */
[----:B------:R-:W-:-:S05]  /*6cd20*/  IMAD.WIDE R36, R38, 0x2, R56 ;  /* 0x0000000226247825 */ /* 0x000fca00078e0238 */
[----:B--2---:R1:W-:Y:S02]  /*6cd30*/  @P1 STG.E.U16 desc[UR66][R36.64], R2 ;  /* 0x0000000224001986 */ /* 0x0043e4000c101542 */
[----:B-1----:R-:W-:Y:S02]  /*6cd40*/  PRMT R36, R2, 0x7632, R36 ;  /* 0x0000763202247816 */ /* 0x002fe40000000024 */
[----:B------:R-:W2:Y:S04]  /*6cd50*/  LDL.LU R2, [R1+0x1f28] ;  /* 0x001f280001027983 */ /* 0x000ea80000300800 */
[----:B------:R-:W4:Y:S01]  /*6cd60*/  LDL.LU R49, [R1+0x4a0] ;  /* 0x0004a00001317983 */ /* 0x000f220000300800 */
[----:B0-----:R-:W-:Y:S01]  /*6cd70*/  ISETP.LT.AND P6, PT, R0, UR5, !P6 ;  /* 0x0000000500007c0c */ /* 0x001fe2000f7c1270 */
[----:B------:R-:W0:Y:S02]  /*6cd80*/  LDCU UR5, c[0x0][0x3b8] ;  /* 0x00007700ff0577ac */ /* 0x000e240008000800 */
[C---:B0-----:R-:W-:Y:S01]  /*6cd90*/  VIADD R40, R38.reuse, UR5 ;  /* 0x0000000526287c36 */ /* 0x041fe20008000000 */
[----:B------:R-:W0:Y:S01]  /*6cda0*/  LDCU UR5, c[0x0][0x398] ;  /* 0x00007300ff0577ac */ /* 0x000e220008000800 */
[----:B------:R-:W-:Y:S01]  /*6cdb0*/  IMAD.WIDE R38, R38, 0x2, R58 ;  /* 0x0000000226267825 */ /* 0x000fe200078e023a */
[----:B------:R-:W-:-:S07]  /*6cdc0*/  ISETP.LT.AND P1, PT, R61, UR70, !P5 ;  /* 0x000000463d007c0c */ /* 0x000fce000ef21270 */
[----:B------:R1:W-:Y:S01]  /*6cdd0*/  @P6 STG.E.U16 desc[UR66][R38.64], R36 ;  /* 0x0000002426006986 */ /* 0x0003e2000c101542 */
[----:B0-----:R-:W-:Y:S01]  /*6cde0*/  ISETP.LT.AND P6, PT, R48, UR5, !P5 ;  /* 0x0000000530007c0c */ /* 0x001fe2000efc1270 */
[----:B------:R-:W0:Y:S01]  /*6cdf0*/  LDCU UR5, c[0x0][0x398] ;  /* 0x00007300ff0577ac */ /* 0x000e220008000800 */
[----:B-1----:R-:W-:Y:S01]  /*6ce00*/  IMAD.WIDE R36, R40, 0x2, R52 ;  /* 0x0000000228247825 */ /* 0x002fe200078e0234 */
[----:B------:R-:W-:-:S04]  /*6ce10*/  PRMT R38, R46, 0x7632, R38 ;  /* 0x000076322e267816 */ /* 0x000fc80000000026 */
[----:B------:R1:W-:Y:S04]  /*6ce20*/  @P1 STG.E.U16 desc[UR66][R36.64], R46 ;  /* 0x0000002e24001986 */ /* 0x0003e8000c101542 */
[----:B-1----:R-:W2:Y:S01]  /*6ce30*/  LDL.LU R46, [R1+0x4b0] ;  /* 0x0004b000012e7983 */ /* 0x002ea20000300800 */
[----:B0-----:R-:W-:Y:S01]  /*6ce40*/  ISETP.LT.AND P1, PT, R60, UR5, !P5 ;  /* 0x000000053c007c0c */ /* 0x001fe2000ef21270 */
[----:B------:R-:W0:Y:S01]  /*6ce50*/  LDCU UR5, c[0x0][0x398] ;  /* 0x00007300ff0577ac */ /* 0x000e220008000800 */
[----:B------:R-:W-:-:S04]  /*6ce60*/  IMAD.WIDE R36, R40, 0x2, R54 ;  /* 0x0000000228247825 */ /* 0x000fc800078e0236 */
[----:B------:R-:W-:Y:S01]  /*6ce70*/  VIADD R39, R3, 0xb8 ;  /* 0x000000b803277836 */ /* 0x000fe20000000000 */
[----:B------:R1:W-:Y:S04]  /*6ce80*/  @P6 STG.E.U16 desc[UR66][R36.64], R38 ;  /* 0x0000002624006986 */ /* 0x0003e8000c101542 */
[----:B------:R-:W-:Y:S02]  /*6ce90*/  ISETP.GE.AND P6, PT, R39, UR65, PT ;  /* 0x0000004127007c0c */ /* 0x000fe4000bfc6270 */
[----:B---3--:R-:W-:Y:S01]  /*6cea0*/  PRMT R39, R47, 0x7632, R39 ;  /* 0x000076322f277816 */ /* 0x008fe20000000027 */
[----:B-1----:R-:W-:Y:S01]  /*6ceb0*/  IMAD.WIDE R36, R40, 0x2, R56 ;  /* 0x0000000228247825 */ /* 0x002fe200078e0238 */
[----:B0-----:R-:W-:Y:S01]  /*6cec0*/  ISETP.LT.AND P5, PT, R0, UR5, !P5 ;  /* 0x0000000500007c0c */ /* 0x001fe2000efa1270 */
[----:B------:R-:W0:Y:S03]  /*6ced0*/  LDCU UR5, c[0x0][0x3b8] ;  /* 0x00007700ff0577ac */ /* 0x000e260008000800 */
[----:B------:R1:W-:Y:S04]  /*6cee0*/  @P1 STG.E.U16 desc[UR66][R36.64], R47 ;  /* 0x0000002f24001986 */ /* 0x0003e8000c101542 */
[----:B-1----:R-:W3:Y:S01]  /*6cef0*/  LDL.LU R47, [R1+0x4c0] ;  /* 0x0004c000012f7983 */ /* 0x002ee20000300800 */
[----:B------:R-:W-:Y:S01]  /*6cf00*/  ISETP.LT.AND P1, PT, R61, UR72, !P3 ;  /* 0x000000483d007c0c */ /* 0x000fe2000df21270 */
[----:B------:R-:W-:-:S04]  /*6cf10*/  IMAD.WIDE R36, R40, 0x2, R58 ;  /* 0x0000000228247825 */ /* 0x000fc800078e023a */
        /* <DEDUP_REMOVED lines=8> */
[----:B------:R-:W0:Y:S02]  /*6cfa0*/  LDCU UR5, c[0x0][0x398] ;  /* 0x00007300ff0577ac */ /* 0x000e240008000800 */
[----:B------:R-:W4:Y:S01]  /*6cfb0*/  LDL.LU R45, [R1+0x4a4] ;  /* 0x0004a400012d7983 */ /* 0x000f220000300800 */
[----:B0-----:R-:W-:Y:S01]  /*6cfc0*/  ISETP.LT.AND P1, PT, R60, UR5, !P3 ;  /* 0x000000053c007c0c */ /* 0x001fe2000df21270 */
[----:B------:R-:W0:Y:S01]  /*6cfd0*/  LDCU UR5, c[0x0][0x398] ;  /* 0x00007300ff0577ac */ /* 0x000e220008000800 */
[----:B------:R-:W-:-:S04]  /*6cfe0*/  IMAD.WIDE R36, R38, 0x2, R54 ;  /* 0x0000000226247825 */ /* 0x000fc800078e0236 */
[----:B------:R-:W-:Y:S01]  /*6cff0*/  VIADD R40, R3, 0xb9 ;  /* 0x000000b903287836 */ /* 0x000fe20000000000 */
[----:B0-----:R-:W-:Y:S01]  /*6d000*/  ISETP.LT.AND P3, PT, R0, UR5, !P3 ;  /* 0x0000000500007c0c */ /* 0x001fe2000df61270 */
[----:B------:R-:W0:Y:S01]  /*6d010*/  LDCU UR5, c[0x0][0x3b8] ;  /* 0x00007700ff0577ac */ /* 0x000e220008000800 */
[----:B------:R1:W-:Y:S02]  /*6d020*/  @P5 STG.E.U16 desc[UR66][R36.64], R39 ;  /* 0x0000002724005986 */ /* 0x0003e4000c101542 */
[----:B------:R-:W-:Y:S01]  /*6d030*/  ISETP.GE.AND P5, PT, R40, UR63, PT ;  /* 0x0000003f28007c0c */ /* 0x000fe2000bfa6270 */
[----:B-1----:R-:W-:-:S05]  /*6d040*/  IMAD.WIDE R36, R38, 0x2, R56 ;  /* 0x0000000226247825 */ /* 0x002fca00078e0238 */
[----:B--2---:R1:W-:Y:S01]  /*6d050*/  @P1 STG.E.U16 desc[UR66][R36.64], R46 ;  /* 0x0000002e24001986 */ /* 0x0043e2000c101542 */
[----:B0-----:R-:W-:Y:S01]  /*6d060*/  VIADD R40, R38, UR5 ;  /* 0x0000000526287c36 */ /* 0x001fe20008000000 */
[----:B------:R-:W0:Y:S01]  /*6d070*/  LDCU UR5, c[0x0][0x398] ;  /* 0x00007300ff0577ac */ /* 0x000e220008000800 */
[----:B------:R-:W-:Y:S02]  /*6d080*/  ISETP.LT.AND P1, PT, R61, UR76, !P2 ;  /* 0x0000004c3d007c0c */ /* 0x000fe4000d721270 */
[----:B-1----:R-:W-:Y:S02]  /*6d090*/  PRMT R36, R46, 0x7632, R36 ;  /* 0x000076322e247816 */ /* 0x002fe40000000024 */
[----:B------:R-:W2:Y:S01]  /*6d0a0*/  LDL.LU R46, [R1+0x4b4] ;  /* 0x0004b400012e7983 */ /* 0x000ea20000300800 */
[----:B------:R-:W-:-:S05]  /*6d0b0*/  IMAD.WIDE R38, R38, 0x2, R58 ;  /* 0x0000000226267825 */ /* 0x000fca00078e023a */
[----:B------:R1:W-:Y:S01]  /*6d0c0*/  @P3 STG.E.U16 desc[UR66][R38.64], R36 ;  /* 0x0000002426003986 */ /* 0x0003e2000c101542 */
[----:B0-----:R-:W-:Y:S01]  /*6d0d0*/  ISETP.LT.AND P3, PT, R48, UR5, !P2 ;  /* 0x0000000530007c0c */ /* 0x001fe2000d761270 */
[----:B------:R-:W0:Y:S01]  /*6d0e0*/  LDCU UR5, c[0x0][0x398] ;  /* 0x00007300ff0577ac */ /* 0x000e220008000800 */
[----:B-1----:R-:W-:Y:S01]  /*6d0f0*/  IMAD.WIDE R36, R40, 0x2, R52 ;  /* 0x0000000228247825 */ /* 0x002fe200078e0234 */
[----:B---3--:R-:W-:-:S04]  /*6d100*/  PRMT R38, R47, 0x7632, R38 ;  /* 0x000076322f267816 */ /* 0x008fc80000000026 */
[----:B------:R1:W-:Y:S04]  /*6d110*/  @P1 STG.E.U16 desc[UR66][R36.64], R47 ;  /* 0x0000002f24001986 */ /* 0x0003e8000c101542 */
[----:B-1----:R-:W3:Y:S01]  /*6d120*/  LDL.LU R47, [R1+0x4c4] ;  /* 0x0004c400012f7983 */ /* 0x002ee20000300800 */
[----:B0-----:R-:W-:Y:S01]  /*6d130*/  ISETP.LT.AND P1, PT, R60, UR5, !P2 ;  /* 0x000000053c007c0c */ /* 0x001fe2000d721270 */
[C---:B------:R-:W-:Y:S01]  /*6d140*/  IMAD.WIDE R36, R40.reuse, 0x2, R54 ;  /* 0x0000000228247825 */ /* 0x040fe200078e0236 */
[----:B------:R-:W0:Y:S03]  /*6d150*/  LDCU UR5, c[0x0][0x398] ;  /* 0x00007300ff0577ac */ /* 0x000e260008000800 */
[----:B------:R-:W-:Y:S01]  /*6d160*/  VIADD R39, R3, 0x9c ;  /* 0x0000009c03277836 */ /* 0x000fe20000000000 */
[----:B------:R1:W-:Y:S04]  /*6d170*/  @P3 STG.E.U16 desc[UR66][R36.64], R38 ;  /* 0x0000002624003986 */ /* 0x0003e8000c101542 */
[----:B------:R-:W-:Y:S01]  /*6d180*/  ISETP.GE.AND P3, PT, R39, UR61, PT ;  /* 0x0000003d27007c0c */ /* 0x000fe2000bf66270 */
[----:B-1----:R-:W-:Y:S01]  /*6d190*/  IMAD.WIDE R36, R40, 0x2, R56 ;  /* 0x0000000228247825 */ /* 0x002fe200078e0238 */
[----:B0-----:R-:W-:Y:S01]  /*6d1a0*/  ISETP.LT.AND P2, PT, R0, UR5, !P2 ;  /* 0x0000000500007c0c */ /* 0x001fe2000d741270 */
[----:B------:R-:W0:Y:S03]  /*6d1b0*/  LDCU UR5, c[0x0][0x3b8] ;  /* 0x00007700ff0577ac */ /* 0x000e260008000800 */
[----:B----4-:R1:W-:Y:S01]  /*6d1c0*/  @P1 STG.E.U16 desc[UR66][R36.64], R49 ;  /* 0x0000003124001986 */ /* 0x0103e2000c101542 */
[----:B------:R-:W-:-:S03]  /*6d1d0*/  PRMT R39, R49, 0x7632, R39 ;  /* 0x0000763231277816 */ /* 0x000fc60000000027 */
[----:B-1----:R-:W4:Y:S01]  /*6d1e0*/  LDL.LU R49, [R1+0x4d4] ;  /* 0x0004d40001317983 */ /* 0x002f220000300800 */
[C---:B0-----:R-:W-:Y:S01]  /*6d1f0*/  VIADD R38, R40.reuse, UR5 ;  /* 0x0000000528267c36 */ /* 0x041fe20008000000 */
[----:B------:R-:W0:Y:S01]  /*6d200*/  LDCU UR5, c[0x0][0x398] ;  /* 0x00007300ff0577ac */ /* 0x000e220008000800 */
[----:B------:R-:W-:-:S05]  /*6d210*/  IMAD.WIDE R36, R40, 0x2, R58 ;  /* 0x0000000228247825 */ /* 0x000fca00078e023a */
[----:B------:R1:W-:Y:S01]  /*6d220*/  @P2 STG.E.U16 desc[UR66][R36.64], R39 ;  /* 0x0000002724002986 */ /* 0x0003e2000c101542 */
[----:B------:R-:W-:Y:S02]  /*6d230*/  ISETP.LT.AND P1, PT, R61, UR74, !P0 ;  /* 0x0000004a3d007c0c */ /* 0x000fe4000c721270 */
[----:B0-----:R-:W-:Y:S01]  /*6d240*/  ISETP.LT.AND P2, PT, R48, UR5, !P0 ;  /* 0x0000000530007c0c */ /* 0x001fe2000c741270 */
[----:B------:R-:W0:Y:S01]  /*6d250*/  LDCU UR5, c[0x0][0x398] ;  /* 0x00007300ff0577ac */ /* 0x000e220008000800 */
[----:B-1----:R-:W-:Y:S01]  /*6d260*/  IMAD.WIDE R36, R38, 0x2, R52 ;  /* 0x0000000226247825 */ /* 0x002fe200078e0234 */
[----:B------:R-:W-:-:S08]  /*6d270*/  PRMT R39, R45, 0x7632, R39 ;  /* 0x000076322d277816 */ /* 0x000fd00000000027 */
[----:B------:R1:W-:Y:S01]  /*6d280*/  @P1 STG.E.U16 desc[UR66][R36.64], R45 ;  /* 0x0000002d24001986 */ /* 0x0003e2000c101542 */
[----:B0-----:R-:W-:Y:S01]  /*6d290*/  ISETP.LT.AND P1, PT, R60, UR5, !P0 ;  /* 0x000000053c007c0c */ /* 0x001fe2000c721270 */
[----:B------:R-:W0:Y:S02]  /*6d2a0*/  LDCU UR5, c[0x0][0x398] ;  /* 0x00007300ff0577ac */ /* 0x000e240008000800 */
[----:B-1----:R-:W4:Y:S01]  /*6d2b0*/  LDL.LU R45, [R1+0x4a8] ;  /* 0x0004a800012d7983 */ /* 0x002f220000300800 */
[----:B------:R-:W-:-:S05]  /*6d2c0*/  IMAD.WIDE R36, R38, 0x2, R54 ;  /* 0x0000000226247825 */ /* 0x000fca00078e0236 */
[----:B------:R1:W-:Y:S01]  /*6d2d0*/  @P2 STG.E.U16 desc[UR66][R36.64], R39 ;  /* 0x0000002724002986 */ /* 0x0003e2000c101542 */
[----:B0-----:R-:W-:Y:S01]  /*6d2e0*/  ISETP.LT.AND P0, PT, R0, UR5, !P0 ;  /* 0x0000000500007c0c */ /* 0x001fe2000c701270 */
[----:B------:R-:W0:Y:S01]  /*6d2f0*/  LDCU UR5, c[0x0][0x3b8] ;  /* 0x00007700ff0577ac */ /* 0x000e220008000800 */
[----:B-1----:R-:W-:-:S05]  /*6d300*/  IMAD.WIDE R36, R38, 0x2, R56 ;  /* 0x0000000226247825 */ /* 0x002fca00078e0238 */
[----:B--2---:R1:W-:Y:S01]  /*6d310*/  @P1 STG.E.U16 desc[UR66][R36.64], R46 ;  /* 0x0000002e24001986 */ /* 0x0043e2000c101542 */
[----:B------:R-:W-:Y:S01]  /*6d320*/  VIADD R40, R3, 0x9d ;  /* 0x0000009d03287836 */ /* 0x000fe20000000000 */
[----:B------:R-:W-:Y:S02]  /*6d330*/  ISETP.LT.AND P1, PT, R61, UR32, !P4 ;  /* 0x000000203d007c0c */ /* 0x000fe4000e721270 */
[----:B-1----:R-:W-:Y:S02]  /*6d340*/  PRMT R36, R46, 0x7632, R36 ;  /* 0x000076322e247816 */ /* 0x002fe40000000024 */
[----:B------:R-:W2:Y:S01]  /*6d350*/  LDL.LU R46, [R1+0x4b8] ;  /* 0x0004b800012e7983 */ /* 0x000ea20000300800 */
[----:B------:R-:W-:Y:S01]  /*6d360*/  ISETP.GE.AND P2, PT, R40, UR34, PT ;  /* 0x0000002228007c0c */ /* 0x000fe2000bf46270 */
[C---:B0-----:R-:W-:Y:S01]  /*6d370*/  VIADD R40, R38.reuse, UR5 ;  /* 0x0000000526287c36 */ /* 0x041fe20008000000 */
[----:B------:R-:W0:Y:S01]  /*6d380*/  LDCU UR5, c[0x0][0x3b8] ;  /* 0x00007700ff0577ac */ /* 0x000e220008000800 */
[----:B------:R-:W-:-:S05]  /*6d390*/  IMAD.WIDE R38, R38, 0x2, R58 ;  /* 0x0000000226267825 */ /* 0x000fca00078e023a */
[----:B------:R1:W-:Y:S02]  /*6d3a0*/  @P0 STG.E.U16 desc[UR66][R38.64], R36 ;  /* 0x0000002426000986 */ /* 0x0003e4000c101542 */
[----:B-1----:R-:W-:Y:S01]  /*6d3b0*/  IMAD.WIDE R36, R40, 0x2, R52 ;  /* 0x0000000228247825 */ /* 0x002fe200078e0234 */
[----:B---3--:R-:W-:-:S04]  /*6d3c0*/  PRMT R38, R47, 0x7632, R38 ;  /* 0x000076322f267816 */ /* 0x008fc80000000026 */
[----:B------:R1:W-:Y:S01]  /*6d3d0*/  @P1 STG.E.U16 desc[UR66][R36.64], R47 ;  /* 0x0000002f24001986 */ /* 0x0003e2000c101542 */
[----:B------:R-:W-:-:S03]  /*6d3e0*/  ISETP.LT.AND P0, PT, R48, UR30, !P4 ;  /* 0x0000001e30007c0c */ /* 0x000fc6000e701270 */
[----:B-1----:R-:W3:Y:S01]  /*6d3f0*/  LDL.LU R47, [R1+0x4c8] ;  /* 0x0004c800012f7983 */ /* 0x002ee20000300800 */
[----:B------:R-:W-:Y:S01]  /*6d400*/  ISETP.LT.AND P1, PT, R60, UR68, !P4 ;  /* 0x000000443c007c0c */ /* 0x000fe2000e721270 */
[----:B------:R-:W-:-:S04]  /*6d410*/  IMAD.WIDE R36, R40, 0x2, R54 ;  /* 0x0000000228247825 */ /* 0x000fc800078e0236 */
[----:B------:R-:W-:-:S04]  /*6d420*/  VIADD R39, R3, 0x9e ;  /* 0x0000009e03277836 */ /* 0x000fc80000000000 */
[----:B------:R1:W-:Y:S01]  /*6d430*/  @P0 STG.E.U16 desc[UR66][R36.64], R38 ;  /* 0x0000002624000986 */ /* 0x0003e2000c101542 */
[----:B------:R-:W-:Y:S01]  /*6d440*/  ISETP.GE.AND P0, PT, R39, UR28, PT ;  /* 0x0000001c27007c0c */ /* 0x000fe2000bf06270 */
[----:B------:R-:W0:Y:S01]  /*6d450*/  LDCU UR28, c[0x0][0x3b8] ;  /* 0x00007700ff1c77ac */ /* 0x000e220008000800 */
[----:B-1----:R-:W-:-:S05]  /*6d460*/  IMAD.WIDE R36, R40, 0x2, R56 ;  /* 0x0000000228247825 */ /* 0x002fca00078e0238 */
[----:B----4-:R1:W-:Y:S01]  /*6d470*/  @P1 STG.E.U16 desc[UR66][R36.64], R49 ;  /* 0x0000003124001986 */ /* 0x0103e2000c101542 */
[----:B------:R-:W-:-:S03]  /*6d480*/  PRMT R39, R49, 0x7632, R39 ;  /* 0x0000763231277816 */ /* 0x000fc60000000027 */
[----:B-1----:R-:W4:Y:S01]  /*6d490*/  LDL.LU R49, [R1+0x4d8] ;  /* 0x0004d80001317983 */ /* 0x002f220000300800 */
[----:B------:R-:W-:Y:S01]  /*6d4a0*/  ISETP.LT.AND P4, PT, R0, UR24, !P4 ;  /* 0x0000001800007c0c */ /* 0x000fe2000e781270 */
[----:B------:R-:W-:Y:S01]  /*6d4b0*/  IMAD.WIDE R36, R40, 0x2, R58 ;  /* 0x0000000228247825 */ /* 0x000fe200078e023a */
[----:B------:R-:W-:Y:S01]  /*6d4c0*/  R2UR UR52, R11 ;  /* 0x000000000b3472ca */ /* 0x000fe200000e0000 */
[----:B------:R-:W1:Y:S02]  /*6d4d0*/  LDCU UR24, c[0x0][0x3b8] ;  /* 0x00007700ff1877ac */ /* 0x000e640008000800 */
[----:B------:R-:W-:-:S08]  /*6d4e0*/  VIADD R38, R3, 0x9f ;  /* 0x0000009f03267836 */ /* 0x000fd00000000000 */
[----:B------:R1:W-:Y:S01]  /*6d4f0*/  @P4 STG.E.U16 desc[UR66][R36.64], R39 ;  /* 0x0000002724004986 */ /* 0x0003e2000c101542 */
[----:B------:R-:W-:Y:S02]  /*6d500*/  ISETP.LT.AND P4, PT, R61, UR4, !P3 ;  /* 0x000000043d007c0c */ /* 0x000fe4000df81270 */
[----:B------:R-:W-:Y:S01]  /*6d510*/  ISETP.GE.AND P1, PT, R38, UR26, PT ;  /* 0x0000001a26007c0c */ /* 0x000fe2000bf26270 */
[----:B0-----:R-:W-:Y:S01]  /*6d520*/  VIADD R38, R40, UR5 ;  /* 0x0000000528267c36 */ /* 0x001fe20008000000 */
[----:B------:R-:W0:Y:S01]  /*6d530*/  LDCU UR5, c[0x0][0x3b8] ;  /* 0x00007700ff0577ac */ /* 0x000e220008000800 */
[----:B------:R-:W-:Y:S01]  /*6d540*/  R2UR UR34, R7 ;  /* 0x00000000072272ca */ /* 0x000fe200000e0000 */
[----:B------:R-:W0:Y:S01]  /*6d550*/  LDCU UR26, c[0x0][0x3b8] ;  /* 0x00007700ff1a77ac */ /* 0x000e220008000800 */
[----:B-1----:R-:W-:Y:S01]  /*6d560*/  IMAD.WIDE R36, R38, 0x2, R52 ;  /* 0x0000000226247825 */ /* 0x002fe200078e0234 */
[----:B------:R-:W-:-:S05]  /*6d570*/  PRMT R39, R45, 0x7632, R39 ;  /* 0x000076322d277816 */ /* 0x000fca0000000027 */
[----:B------:R1:W-:Y:S01]  /*6d580*/  @P4 STG.E.U16 desc[UR66][R36.64], R45 ;  /* 0x0000002d24004986 */ /* 0x0003e2000c101542 */
[----:B------:R-:W-:-:S03]  /*6d590*/  ISETP.LT.AND P4, PT, R48, UR4, !P3 ;  /* 0x0000000430007c0c */ /* 0x000fc6000df81270 */
[----:B-1----:R-:W4:Y:S01]  /*6d5a0*/  LDL.LU R45, [R1+0x4ac] ;  /* 0x0004ac00012d7983 */ /* 0x002f220000300800 */
[----:B------:R-:W-:-:S09]  /*6d5b0*/  IMAD.WIDE R36, R38, 0x2, R54 ;  /* 0x0000000226247825 */ /* 0x000fd200078e0236 */
[----:B------:R1:W-:Y:S01]  /*6d5c0*/  @P4 STG.E.U16 desc[UR66][R36.64], R39 ;  /* 0x0000002724004986 */ /* 0x0003e2000c101542 */
[----:B------:R-:W-:Y:S02]  /*6d5d0*/  ISETP.LT.AND P4, PT, R60, UR4, !P3 ;  /* 0x000000043c007c0c */ /* 0x000fe4000df81270 */
[----:B------:R-:W-:Y:S01]  /*6d5e0*/  ISETP.LT.AND P3, PT, R0, UR4, !P3 ;  /* 0x0000000400007c0c */ /* 0x000fe2000df61270 */
[----:B-1----:R-:W-:-:S10]  /*6d5f0*/  IMAD.WIDE R36, R38, 0x2, R56 ;  /* 0x0000000226247825 */ /* 0x002fd400078e0238 */
[----:B--2---:R1:W-:Y:S01]  /*6d600*/  @P4 STG.E.U16 desc[UR66][R36.64], R46 ;  /* 0x0000002e24004986 */ /* 0x0043e2000c101542 */
[----:B------:R-:W-:Y:S01]  /*6d610*/  PRMT R40, R46, 0x7632, R40 ;  /* 0x000076322e287816 */ /* 0x000fe20000000028 */
[----:B------:R-:W-:Y:S02]  /*6d620*/  VIADD R39, R3, 0xa0 ;  /* 0x000000a003277836 */ /* 0x000fe40000000000 */
[----:B-1----:R-:W2:Y:S01]  /*6d630*/  LDL.LU R46, [R1+0x4bc] ;  /* 0x0004bc00012e7983 */ /* 0x002ea20000300800 */
[C---:B------:R-:W-:Y:S02]  /*6d640*/  IMAD.WIDE R36, R38.reuse, 0x2, R58 ;  /* 0x0000000226247825 */ /* 0x040fe400078e023a */
[----:B------:R-:W-:Y:S01]  /*6d650*/  ISETP.GE.AND P4, PT, R39, UR22, PT ;  /* 0x0000001627007c0c */ /* 0x000fe2000bf86270 */
[----:B------:R-:W1:Y:S02]  /*6d660*/  LDCU UR22, c[0x0][0x3b8] ;  /* 0x00007700ff1677ac */ /* 0x000e640008000800 */
[----:B------:R1:W-:Y:S01]  /*6d670*/  @P3 STG.E.U16 desc[UR66][R36.64], R40 ;  /* 0x0000002824003986 */ /* 0x0003e2000c101542 */
[----:B------:R-:W-:Y:S01]  /*6d680*/  ISETP.LT.AND P3, PT, R61, UR4, !P2 ;  /* 0x000000043d007c0c */ /* 0x000fe2000d761270 */
[----:B0-----:R-:W-:Y:S01]  /*6d690*/  VIADD R39, R38, UR5 ;  /* 0x0000000526277c36 */ /* 0x001fe20008000000 */
[----:B------:R-:W0:Y:S03]  /*6d6a0*/  LDCU UR5, c[0x0][0x3b8] ;  /* 0x00007700ff0577ac */ /* 0x000e260008000800 */
[----:B-1----:R-:W-:-:S08]  /*6d6b0*/  IMAD.WIDE R36, R39, 0x2, R52 ;  /* 0x0000000227247825 */ /* 0x002fd000078e0234 */
[----:B---3--:R1:W-:Y:S01]  /*6d6c0*/  @P3 STG.E.U16 desc[UR66][R36.64], R47 ;  /* 0x0000002f24003986 */ /* 0x0083e2000c101542 */
[----:B------:R-:W-:Y:S02]  /*6d6d0*/  PRMT R38, R47, 0x7632, R38 ;  /* 0x000076322f267816 */ /* 0x000fe40000000026 */
[----:B------:R-:W-:Y:S01]  /*6d6e0*/  ISETP.LT.AND P3, PT, R48, UR4, !P2 ;  /* 0x0000000430007c0c */ /* 0x000fe2000d761270 */
[----:B-1----:R-:W3:Y:S01]  /*6d6f0*/  LDL.LU R47, [R1+0x4cc] ;  /* 0x0004cc00012f7983 */ /* 0x002ee20000300800 */
[----:B------:R-:W-:-:S11]  /*6d700*/  IMAD.WIDE R36, R39, 0x2, R54 ;  /* 0x0000000227247825 */ /* 0x000fd600078e0236 */
[----:B------:R1:W-:Y:S01]  /*6d710*/  @P3 STG.E.U16 desc[UR66][R36.64], R38 ;  /* 0x0000002624003986 */ /* 0x0003e2000c101542 */
[----:B------:R-:W-:Y:S01]  /*6d720*/  ISETP.LT.AND P3, PT, R60, UR4, !P2 ;  /* 0x000000043c007c0c */ /* 0x000fe2000d761270 */
[----:B-1----:R-:W-:-:S12]  /*6d730*/  IMAD.WIDE R36, R39, 0x2, R56 ;  /* 0x0000000227247825 */ /* 0x002fd800078e0238 */
[----:B----4-:R1:W-:Y:S01]  /*6d740*/  @P3 STG.E.U16 desc[UR66][R36.64], R49 ;  /* 0x0000003124003986 */ /* 0x0103e2000c101542 */
[----:B------:R-:W-:-:S03]  /*6d750*/  PRMT R40, R49, 0x7632, R40 ;  /* 0x0000763231287816 */ /* 0x000fc60000000028 */
[----:B-1----:R-:W4:Y:S01]  /*6d760*/  LDL.LU R49, [R1+0x4dc] ;  /* 0x0004dc0001317983 */ /* 0x002f220000300800 */
[----:B------:R-:W-:Y:S01]  /*6d770*/  ISETP.LT.AND P2, PT, R0, UR4, !P2 ;  /* 0x0000000400007c0c */ /* 0x000fe2000d741270 */
[----:B------:R-:W-:Y:S02]  /*6d780*/  IMAD.WIDE R36, R39, 0x2, R58 ;  /* 0x0000000227247825 */ /* 0x000fe400078e023a */
[----:B------:R-:W4:Y:S02]  /*6d790*/  LDL.LU R11, [R1+0x1f24] ;  /* 0x001f2400010b7983 */ /* 0x000f240000300800 */
[----:B------:R-:W-:Y:S02]  /*6d7a0*/  VIADD R38, R3, 0xa1 ;  /* 0x000000a103267836 */ /* 0x000fe40000000000 */
[----:B------:R-:W4:Y:S06]  /*6d7b0*/  LDL.LU R7, [R1+0x1f20] ;  /* 0x001f200001077983 */ /* 0x000f2c0000300800 */
[----:B------:R1:W-:Y:S01]  /*6d7c0*/  @P2 STG.E.U16 desc[UR66][R36.64], R40 ;  /* 0x0000002824002986 */ /* 0x0003e2000c101542 */
[----:B------:R-:W-:-:S02]  /*6d7d0*/  ISETP.LT.AND P2, PT, R61, UR4, !P0 ;  /* 0x000000043d007c0c */ /* 0x000fc4000c741270 */
[----:B------:R-:W-:Y:S01]  /*6d7e0*/  ISETP.GE.AND P3, PT, R38, UR20, PT ;  /* 0x0000001426007c0c */ /* 0x000fe2000bf66270 */
[----:B0-----:R-:W-:Y:S01]  /*6d7f0*/  VIADD R38, R39, UR5 ;  /* 0x0000000527267c36 */ /* 0x001fe20008000000 */
[----:B------:R-:W0:Y:S01]  /*6d800*/  LDCU UR5, c[0x0][0x3b8] ;  /* 0x00007700ff0577ac */ /* 0x000e220008000800 */
[----:B------:R-:W0:Y:S02]  /*6d810*/  LDCU UR20, c[0x0][0x3b8] ;  /* 0x00007700ff1477ac */ /* 0x000e240008000800 */
[----:B-1----:R-:W-:-:S06]  /*6d820*/  IMAD.WIDE R36, R38, 0x2, R52 ;  /* 0x0000000226247825 */ /* 0x002fcc00078e0234 */
[----:B------:R1:W-:Y:S01]  /*6d830*/  @P2 STG.E.U16 desc[UR66][R36.64], R45 ;  /* 0x0000002d24002986 */ /* 0x0003e2000c101542 */
[----:B------:R-:W-:Y:S02]  /*6d840*/  ISETP.LT.AND P2, PT, R48, UR4, !P0 ;  /* 0x0000000430007c0c */ /* 0x000fe4000c741270 */
[----:B------:R-:W-:Y:S01]  /*6d850*/  PRMT R39, R45, 0x7632, R39 ;  /* 0x000076322d277816 */ /* 0x000fe20000000027 */
[----:B-1----:R-:W-:-:S10]  /*6d860*/  IMAD.WIDE R36, R38, 0x2, R54 ;  /* 0x0000000226247825 */ /* 0x002fd400078e0236 */
[----:B------:R1:W-:Y:S01]  /*6d870*/  @P2 STG.E.U16 desc[UR66][R36.64], R39 ;  /* 0x0000002724002986 */ /* 0x0003e2000c101542 */
[----:B------:R-:W-:Y:S02]  /*6d880*/  ISETP.LT.AND P2, PT, R60, UR4, !P0 ;  /* 0x000000043c007c0c */ /* 0x000fe4000c741270 */
[----:B------:R-:W-:Y:S01]  /*6d890*/  ISETP.LT.AND P0, PT, R0, UR4, !P0 ;  /* 0x0000000400007c0c */ /* 0x000fe2000c701270 */
[C---:B0-----:R-:W-:Y:S01]  /*6d8a0*/  VIADD R40, R38.reuse, UR5 ;  /* 0x0000000526287c36 */ /* 0x041fe20008000000 */
[----:B------:R-:W0:Y:S01]  /*6d8b0*/  LDCU UR5, c[0x0][0x3b8] ;  /* 0x00007700ff0577ac */ /* 0x000e220008000800 */
[----:B-1----:R-:W-:-:S04]  /*6d8c0*/  IMAD.WIDE R36, R38, 0x2, R56 ;  /* 0x0000000226247825 */ /* 0x002fc800078e0238 */
[----:B------:R-:W-:-:S04]  /*6d8d0*/  VIADD R39, R3, 0xa2 ;  /* 0x000000a203277836 */ /* 0x000fc80000000000 */
[----:B--2---:R1:W-:Y:S01]  /*6d8e0*/  @P2 STG.E.U16 desc[UR66][R36.64], R46 ;  /* 0x0000002e24002986 */ /* 0x0043e2000c101542 */
[----:B------:R-:W-:Y:S01]  /*6d8f0*/  ISETP.GE.AND P2, PT, R39, UR18, PT ;  /* 0x0000001227007c0c */ /* 0x000fe2000bf46270 */
[----:B------:R-:W-:Y:S01]  /*6d900*/  IMAD.WIDE R38, R38, 0x2, R58 ;  /* 0x0000000226267825 */ /* 0x000fe200078e023a */
[----:B------:R-:W2:Y:S01]  /*6d910*/  LDCU UR18, c[0x0][0x3b8] ;  /* 0x00007700ff1277ac */ /* 0x000ea20008000800 */
[----:B-1----:R-:W-:Y:S02]  /*6d920*/  PRMT R36, R46, 0x7632, R36 ;  /* 0x000076322e247816 */ /* 0x002fe40000000024 */
[----:B------:R-:W2:Y:S04]  /*6d930*/  LDL.LU R46, [R1+0x4e0] ;  /* 0x0004e000012e7983 */ /* 0x000ea80000300800 */
[----:B------:R1:W-:Y:S01]  /*6d940*/  @P0 STG.E.U16 desc[UR66][R38.64], R36 ;  /* 0x0000002426000986 */ /* 0x0003e2000c101542 */
[----:B------:R-:W-:Y:S01]  /*6d950*/  ISETP.LT.AND P0, PT, R61, UR4, !P1 ;  /* 0x000000043d007c0c */ /* 0x000fe2000cf01270 */
[----:B-1----:R-:W-:-:S12]  /*6d960*/  IMAD.WIDE R36, R40, 0x2, R52 ;  /* 0x0000000228247825 */ /* 0x002fd800078e0234 */
[----:B---3--:R1:W-:Y:S01]  /*6d970*/  @P0 STG.E.U16 desc[UR66][R36.64], R47 ;  /* 0x0000002f24000986 */ /* 0x0083e2000c101542 */
[----:B------:R-:W-:Y:S02]  /*6d980*/  ISETP.LT.AND P0, PT, R48, UR4, !P1 ;  /* 0x0000000430007c0c */ /* 0x000fe4000cf01270 */
[----:B------:R-:W-:Y:S01]  /*6d990*/  PRMT R38, R47, 0x7632, R38 ;  /* 0x000076322f267816 */ /* 0x000fe20000000026 */
[----:B-1----:R-:W-:Y:S01]  /*6d9a0*/  IMAD.WIDE R36, R40, 0x2, R54 ;  /* 0x0000000228247825 */ /* 0x002fe200078e0236 */
[----:B------:R-:W3:Y:S09]  /*6d9b0*/  LDL.LU R47, [R1+0x4f0] ;  /* 0x0004f000012f7983 */ /* 0x000ef20000300800 */
[----:B------:R1:W-:Y:S01]  /*6d9c0*/  @P0 STG.E.U16 desc[UR66][R36.64], R38 ;  /* 0x0000002624000986 */ /* 0x0003e2000c101542 */
[----:B------:R-:W-:-:S02]  /*6d9d0*/  ISETP.LT.AND P0, PT, R60, UR4, !P1 ;  /* 0x000000043c007c0c */ /* 0x000fc4000cf01270 */
[----:B------:R-:W-:Y:S01]  /*6d9e0*/  ISETP.LT.AND P1, PT, R0, UR4, !P1 ;  /* 0x0000000400007c0c */ /* 0x000fe2000cf21270 */
[----:B-1----:R-:W-:-:S04]  /*6d9f0*/  IMAD.WIDE R36, R40, 0x2, R56 ;  /* 0x0000000228247825 */ /* 0x002fc800078e0238 */
[----:B------:R-:W-:-:S06]  /*6da00*/  VIADD R38, R3, 0xa3 ;  /* 0x000000a303267836 */ /* 0x000fcc0000000000 */
[----:B----4-:R1:W-:Y:S01]  /*6da10*/  @P0 STG.E.U16 desc[UR66][R36.64], R49 ;  /* 0x0000003124000986 */ /* 0x0103e2000c101542 */
[----:B------:R-:W-:Y:S02]  /*6da20*/  PRMT R39, R49, 0x7632, R39 ;  /* 0x0000763231277816 */ /* 0x000fe40000000027 */
[----:B------:R-:W-:Y:S01]  /*6da30*/  ISETP.GE.AND P0, PT, R38, UR16, PT ;  /* 0x0000001026007c0c */ /* 0x000fe2000bf06270 */
[C---:B-1----:R-:W-:Y:S01]  /*6da40*/  IMAD.WIDE R36, R40.reuse, 0x2, R58 ;  /* 0x0000000228247825 */ /* 0x042fe200078e023a */
[----:B------:R-:W4:Y:S01]  /*6da50*/  LDL.LU R49, [R1+0x500] ;  /* 0x0005000001317983 */ /* 0x000f220000300800 */
[----:B------:R-:W1:Y:S03]  /*6da60*/  LDCU UR16, c[0x0][0x3b8] ;  /* 0x00007700ff1077ac */ /* 0x000e660008000800 */
[----:B------:R1:W-:Y:S01]  /*6da70*/  @P1 STG.E.U16 desc[UR66][R36.64], R39 ;  /* 0x0000002724001986 */ /* 0x0003e2000c101542 */
[----:B------:R-:W-:Y:S01]  /*6da80*/  ISETP.LT.AND P1, PT, R61, UR4, !P4 ;  /* 0x000000043d007c0c */ /* 0x000fe2000e721270 */
[----:B0-----:R-:W-:Y:S01]  /*6da90*/  VIADD R38, R40, UR5 ;  /* 0x0000000528267c36 */ /* 0x001fe20008000000 */
[----:B------:R-:W0:Y:S03]  /*6daa0*/  LDCU UR5, c[0x0][0x3b8] ;  /* 0x00007700ff0577ac */ /* 0x000e260008000800 */
[----:B-1----:R-:W-:-:S08]  /*6dab0*/  IMAD.WIDE R36, R38, 0x2, R52 ;  /* 0x0000000226247825 */ /* 0x002fd000078e0234 */
[----:B------:R1:W-:Y:S01]  /*6dac0*/  @P1 STG.E.U16 desc[UR66][R36.64], R4 ;  /* 0x0000000424001986 */ /* 0x0003e2000c101542 */
[----:B------:R-:W-:Y:S02]  /*6dad0*/  ISETP.LT.AND P1, PT, R48, UR4, !P4 ;  /* 0x0000000430007c0c */ /* 0x000fe4000e721270 */
[----:B-1----:R-:W-:Y:S01]  /*6dae0*/  PRMT R4, R4, 0x7632, R4 ;  /* 0x0000763204047816 */ /* 0x002fe20000000004 */
[----:B------:R-:W-:-:S10]  /*6daf0*/  IMAD.WIDE R36, R38, 0x2, R54 ;  /* 0x0000000226247825 */ /* 0x000fd400078e0236 */
[----:B------:R1:W-:Y:S01]  /*6db00*/  @P1 STG.E.U16 desc[UR66][R36.64], R4 ;  /* 0x0000000424001986 */ /* 0x0003e2000c101542 */
[----:B------:R-:W-:Y:S02]  /*6db10*/  ISETP.LT.AND P1, PT, R60, UR4, !P4 ;  /* 0x000000043c007c0c */ /* 0x000fe4000e721270 */
[----:B------:R-:W-:Y:S01]  /*6db20*/  ISETP.LT.AND P4, PT, R0, UR4, !P4 ;  /* 0x0000000400007c0c */ /* 0x000fe2000e781270 */
[----:B-1----:R-:W-:-:S04]  /*6db30*/  IMAD.WIDE R36, R38, 0x2, R56 ;  /* 0x0000000226247825 */ /* 0x002fc800078e0238 */
[----:B------:R-:W-:-:S06]  /*6db40*/  VIADD R4, R3, 0xa4 ;  /* 0x000000a403047836 */ /* 0x000fcc0000000000 */
[----:B------:R1:W-:Y:S01]  /*6db50*/  @P1 STG.E.U16 desc[UR66][R36.64], R8 ;  /* 0x0000000824001986 */ /* 0x0003e2000c101542 */
[----:B------:R-:W-:Y:S01]  /*6db60*/  ISETP.GE.AND P1, PT, R4, UR14, PT ;  /* 0x0000000e04007c0c */ /* 0x000fe2000bf26270 */
[C---:B0-----:R-:W-:Y:S01]  /*6db70*/  VIADD R4, R38.reuse, UR5 ;  /* 0x0000000526047c36 */ /* 0x041fe20008000000 */
[----:B------:R-:W0:Y:S01]  /*6db80*/  LDCU UR5, c[0x0][0x3b8] ;  /* 0x00007700ff0577ac */ /* 0x000e220008000800 */
[----:B------:R-:W-:Y:S01]  /*6db90*/  IMAD.WIDE R38, R38, 0x2, R58 ;  /* 0x0000000226267825 */ /* 0x000fe200078e023a */
[----:B------:R-:W0:Y:S01]  /*6dba0*/  LDCU UR14, c[0x0][0x3b8] ;  /* 0x00007700ff0e77ac */ /* 0x000e220008000800 */
[----:B-1----:R-:W-:-:S05]  /*6dbb0*/  PRMT R8, R8, 0x7632, R8 ;  /* 0x0000763208087816 */ /* 0x002fca0000000008 */
[----:B------:R1:W-:Y:S01]  /*6dbc0*/  @P4 STG.E.U16 desc[UR66][R38.64], R8 ;  /* 0x0000000826004986 */ /* 0x0003e2000c101542 */
[----:B------:R-:W-:Y:S01]  /*6dbd0*/  ISETP.LT.AND P4, PT, R61, UR4, !P3 ;  /* 0x000000043d007c0c */ /* 0x000fe2000df81270 */
[----:B------:R-:W-:-:S12]  /*6dbe0*/  IMAD.WIDE R36, R4, 0x2, R52 ;  /* 0x0000000204247825 */ /* 0x000fd800078e0234 */
[----:B------:R0:W-:Y:S01]  /*6dbf0*/  @P4 STG.E.U16 desc[UR66][R36.64], R12 ;  /* 0x0000000c24004986 */ /* 0x0001e2000c101542 */
[----:B------:R-:W-:Y:S02]  /*6dc00*/  ISETP.LT.AND P4, PT, R48, UR4, !P3 ;  /* 0x0000000430007c0c */ /* 0x000fe4000df81270 */
[----:B-1----:R-:W-:Y:S01]  /*6dc10*/  PRMT R8, R12, 0x7632, R8 ;  /* 0x000076320c087816 */ /* 0x002fe20000000008 */
[----:B0-----:R-:W-:-:S10]  /*6dc20*/  IMAD.WIDE R36, R4, 0x2, R54 ;  /* 0x0000000204247825 */ /* 0x001fd400078e0236 */
[----:B------:R0:W-:Y:S01]  /*6dc30*/  @P4 STG.E.U16 desc[UR66][R36.64], R8 ;  /* 0x0000000824004986 */ /* 0x0001e2000c101542 */
[----:B------:R-:W-:Y:S02]  /*6dc40*/  ISETP.LT.AND P4, PT, R60, UR4, !P3 ;  /* 0x000000043c007c0c */ /* 0x000fe4000df81270 */
[----:B------:R-:W-:Y:S02]  /*6dc50*/  ISETP.LT.AND P3, PT, R0, UR4, !P3 ;  /* 0x0000000400007c0c */ /* 0x000fe4000df61270 */
[----:B------:R-:W-:Y:S01]  /*6dc60*/  PRMT R12, R16, 0x7632, R12 ;  /* 0x00007632100c7816 */ /* 0x000fe2000000000c */
[----:B0-----:R-:W-:-:S08]  /*6dc70*/  IMAD.WIDE R36, R4, 0x2, R56 ;  /* 0x0000000204247825 */ /* 0x001fd000078e0238 */
[----:B------:R0:W-:Y:S01]  /*6dc80*/  @P4 STG.E.U16 desc[UR66][R36.64], R16 ;  /* 0x0000001024004986 */ /* 0x0001e2000c101542 */
[----:B------:R-:W-:Y:S02]  /*6dc90*/  VIADD R8, R3, 0xa5 ;  /* 0x000000a503087836 */ /* 0x000fe40000000000 */
[----:B0-----:R-:W-:-:S03]  /*6dca0*/  IMAD.WIDE R36, R4, 0x2, R58 ;  /* 0x0000000204247825 */ /* 0x001fc600078e023a */
[----:B------:R-:W-:Y:S01]  /*6dcb0*/  ISETP.GE.AND P4, PT, R8, UR12, PT ;  /* 0x0000000c08007c0c */ /* 0x000fe2000bf86270 */
[----:B------:R-:W-:Y:S01]  /*6dcc0*/  STL [R1+0x1e6c], R61 ;  /* 0x001e6c3d01007387 */ /* 0x000fe20000100800 */
[----:B------:R-:W0:Y:S03]  /*6dcd0*/  LDCU UR12, c[0x0][0x3b8] ;  /* 0x00007700ff0c77ac */ /* 0x000e260008000800 */
[----:B------:R1:W-:Y:S01]  /*6dce0*/  @P3 STG.E.U16 desc[UR66][R36.64], R12 ;  /* 0x0000000c24003986 */ /* 0x0003e2000c101542 */
[----:B------:R-:W-:Y:S01]  /*6dcf0*/  ISETP.LT.AND P3, PT, R61, UR4, !P2 ;  /* 0x000000043d007c0c */ /* 0x000fe2000d761270 */
[----:B------:R-:W-:Y:S01]  /*6dd00*/  VIADD R8, R4, UR5 ;  /* 0x0000000504087c36 */ /* 0x000fe20008000000 */
[----:B------:R-:W0:Y:S03]  /*6dd10*/  LDCU UR5, c[0x0][0x3b8] ;  /* 0x00007700ff0577ac */ /* 0x000e260008000800 */
[----:B-1----:R-:W-:-:S08]  /*6dd20*/  IMAD.WIDE R36, R8, 0x2, R52 ;  /* 0x0000000208247825 */ /* 0x002fd000078e0234 */
[----:B------:R1:W-:Y:S01]  /*6dd30*/  @P3 STG.E.U16 desc[UR66][R36.64], R5 ;  /* 0x0000000524003986 */ /* 0x0003e2000c101542 */
[----:B------:R-:W-:Y:S02]  /*6dd40*/  ISETP.LT.AND P3, PT, R48, UR4, !P2 ;  /* 0x0000000430007c0c */ /* 0x000fe4000d761270 */
[----:B------:R-:W-:Y:S01]  /*6dd50*/  PRMT R12, R5, 0x7632, R12 ;  /* 0x00007632050c7816 */ /* 0x000fe2000000000c */
[----:B-1----:R-:W-:-:S10]  /*6dd60*/  IMAD.WIDE R4, R8, 0x2, R54 ;  /* 0x0000000208047825 */ /* 0x002fd400078e0236 */
[----:B------:R1:W-:Y:S01]  /*6dd70*/  @P3 STG.E.U16 desc[UR66][R4.64], R12 ;  /* 0x0000000c04003986 */ /* 0x0003e2000c101542 */
[----:B------:R-:W-:Y:S02]  /*6dd80*/  ISETP.LT.AND P3, PT, R60, UR4, !P2 ;  /* 0x000000043c007c0c */ /* 0x000fe4000d761270 */
[----:B------:R-:W-:Y:S01]  /*6dd90*/  ISETP.LT.AND P2, PT, R0, UR4, !P2 ;  /* 0x0000000400007c0c */ /* 0x000fe2000d741270 */
[----:B-1----:R-:W-:-:S10]  /*6dda0*/  IMAD.WIDE R4, R8, 0x2, R56 ;  /* 0x0000000208047825 */ /* 0x002fd400078e0238 */
[----:B------:R1:W-:Y:S01]  /*6ddb0*/  @P3 STG.E.U16 desc[UR66][R4.64], R9 ;  /* 0x0000000904003986 */ /* 0x0003e2000c101542 */
[----:B------:R-:W-:Y:S01]  /*6ddc0*/  VIADD R12, R3, 0xa6 ;  /* 0x000000a6030c7836 */ /* 0x000fe20000000000 */
[----:B-1----:R-:W-:Y:S01]  /*6ddd0*/  PRMT R9, R9, 0x7632, R9 ;  /* 0x0000763209097816 */ /* 0x002fe20000000009 */
[----:B------:R-:W-:-:S03]  /*6dde0*/  IMAD.WIDE R4, R8, 0x2, R58 ;  /* 0x0000000208047825 */ /* 0x000fc600078e023a */
[----:B------:R-:W-:Y:S01]  /*6ddf0*/  ISETP.GE.AND P3, PT, R12, UR10, PT ;  /* 0x0000000a0c007c0c */ /* 0x000fe2000bf66270 */
[----:B------:R-:W1:Y:S01]  /*6de00*/  LDCU UR10, c[0x0][0x3b8] ;  /* 0x00007700ff0a77ac */ /* 0x000e620008000800 */
[----:B------:R2:W-:Y:S01]  /*6de10*/  @P2 STG.E.U16 desc[UR66][R4.64], R9 ;  /* 0x0000000904002986 */ /* 0x0005e2000c101542 */
[----:B------:R-:W-:Y:S01]  /*6de20*/  ISETP.LT.AND P2, PT, R61, UR4, !P0 ;  /* 0x000000043d007c0c */ /* 0x000fe2000c741270 */
[----:B0-----:R-:W-:Y:S01]  /*6de30*/  VIADD R12, R8, UR5 ;  /* 0x00000005080c7c36 */ /* 0x001fe20008000000 */
[----:B------:R-:W-:Y:S01]  /*6de40*/  PRMT R8, R13, 0x7632, R8 ;  /* 0x000076320d087816 */ /* 0x000fe20000000008 */
[----:B------:R-:W0:Y:S02]  /*6de50*/  LDCU UR5, c[0x0][0x3b8] ;  /* 0x00007700ff0577ac */ /* 0x000e240008000800 */
[----:B--2---:R-:W-:-:S08]  /*6de60*/  IMAD.WIDE R4, R12, 0x2, R52 ;  /* 0x000000020c047825 */ /* 0x004fd000078e0234 */
[----:B------:R2:W-:Y:S01]  /*6de70*/  @P2 STG.E.U16 desc[UR66][R4.64], R13 ;  /* 0x0000000d04002986 */ /* 0x0005e2000c101542 */
[----:B------:R-:W-:Y:S01]  /*6de80*/  ISETP.LT.AND P2, PT, R48, UR4, !P0 ;  /* 0x0000000430007c0c */ /* 0x000fe2000c741270 */
[----:B--2---:R-:W-:-:S12]  /*6de90*/  IMAD.WIDE R4, R12, 0x2, R54 ;  /* 0x000000020c047825 */ /* 0x004fd800078e0236 */
[----:B------:R2:W-:Y:S01]  /*6dea0*/  @P2 STG.E.U16 desc[UR66][R4.64], R8 ;  /* 0x0000000804002986 */ /* 0x0005e2000c101542 */
[----:B------:R-:W-:Y:S02]  /*6deb0*/  ISETP.LT.AND P2, PT, R60, UR4, !P0 ;  /* 0x000000043c007c0c */ /* 0x000fe4000c741270 */
[----:B------:R-:W-:Y:S01]  /*6dec0*/  ISETP.LT.AND P0, PT, R0, UR4, !P0 ;  /* 0x0000000400007c0c */ /* 0x000fe2000c701270 */
[----:B--2---:R-:W-:-:S04]  /*6ded0*/  IMAD.WIDE R4, R12, 0x2, R56 ;  /* 0x000000020c047825 */ /* 0x004fc800078e0238 */
[----:B------:R-:W-:-:S06]  /*6dee0*/  VIADD R8, R3, 0xa7 ;  /* 0x000000a703087836 */ /* 0x000fcc0000000000 */
[----:B------:R2:W-:Y:S01]  /*6def0*/  @P2 STG.E.U16 desc[UR66][R4.64], R17 ;  /* 0x0000001104002986 */ /* 0x0005e2000c101542 */
[----:B------:R-:W-:Y:S01]  /*6df00*/  ISETP.GE.AND P2, PT, R8, UR8, PT ;  /* 0x0000000808007c0c */ /* 0x000fe2000bf46270 */
[----:B------:R-:W-:Y:S01]  /*6df10*/  IMAD.WIDE R8, R12, 0x2, R58 ;  /* 0x000000020c087825 */ /* 0x000fe200078e023a */
[----:B------:R-:W-:Y:S01]  /*6df20*/  PRMT R13, R24, 0x7632, R13 ;  /* 0x00007632180d7816 */ /* 0x000fe2000000000d */
[----:B------:R-:W1:Y:S01]  /*6df30*/  LDCU UR8, c[0x0][0x3b8] ;  /* 0x00007700ff0877ac */ /* 0x000e620008000800 */
[----:B--2---:R-:W-:-:S05]  /*6df40*/  PRMT R5, R17, 0x7632, R5 ;  /* 0x0000763211057816 */ /* 0x004fca0000000005 */
[----:B------:R2:W-:Y:S01]  /*6df50*/  @P0 STG.E.U16 desc[UR66][R8.64], R5 ;  /* 0x0000000508000986 */ /* 0x0005e2000c101542 */
[----:B------:R-:W-:Y:S01]  /*6df60*/  ISETP.LT.AND P0, PT, R61, UR4, !P1 ;  /* 0x000000043d007c0c */ /* 0x000fe2000cf01270 */
[----:B0-----:R-:W-:Y:S01]  /*6df70*/  VIADD R4, R12, UR5 ;  /* 0x000000050c047c36 */ /* 0x001fe20008000000 */
[----:B------:R-:W0:Y:S03]  /*6df80*/  LDCU UR5, c[0x0][0x3b8] ;  /* 0x00007700ff0577ac */ /* 0x000e260008000800 */
[----:B--2---:R-:W-:-:S08]  /*6df90*/  IMAD.WIDE R8, R4, 0x2, R52 ;  /* 0x0000000204087825 */ /* 0x004fd000078e0234 */
[----:B------:R2:W-:Y:S01]  /*6dfa0*/  @P0 STG.E.U16 desc[UR66][R8.64], R6 ;  /* 0x0000000608000986 */ /* 0x0005e2000c101542 */
[----:B------:R-:W-:Y:S02]  /*6dfb0*/  ISETP.LT.AND P0, PT, R48, UR4, !P1 ;  /* 0x0000000430007c0c */ /* 0x000fe4000cf01270 */
[----:B--2---:R-:W-:Y:S01]  /*6dfc0*/  PRMT R6, R6, 0x7632, R6 ;  /* 0x0000763206067816 */ /* 0x004fe20000000006 */
[----:B------:R-:W-:-:S10]  /*6dfd0*/  IMAD.WIDE R8, R4, 0x2, R54 ;  /* 0x0000000204087825 */ /* 0x000fd400078e0236 */
[----:B------:R2:W-:Y:S01]  /*6dfe0*/  @P0 STG.E.U16 desc[UR66][R8.64], R6 ;  /* 0x0000000608000986 */ /* 0x0005e2000c101542 */
[----:B------:R-:W-:Y:S02]  /*6dff0*/  ISETP.LT.AND P0, PT, R60, UR4, !P1 ;  /* 0x000000043c007c0c */ /* 0x000fe4000cf01270 */
[----:B------:R-:W-:Y:S01]  /*6e000*/  ISETP.LT.AND P1, PT, R0, UR4, !P1 ;  /* 0x0000000400007c0c */ /* 0x000fe2000cf21270 */
[----:B--2---:R-:W-:-:S10]  /*6e010*/  IMAD.WIDE R8, R4, 0x2, R56 ;  /* 0x0000000204087825 */ /* 0x004fd400078e0238 */
[----:B------:R2:W-:Y:S01]  /*6e020*/  @P0 STG.E.U16 desc[UR66][R8.64], R10 ;  /* 0x0000000a08000986 */ /* 0x0005e2000c101542 */
[----:B0-----:R-:W-:Y:S01]  /*6e030*/  VIADD R12, R4, UR5 ;  /* 0x00000005040c7c36 */ /* 0x001fe20008000000 */
[----:B------:R-:W0:Y:S01]  /*6e040*/  LDCU UR5, c[0x0][0x3b8] ;  /* 0x00007700ff0577ac */ /* 0x000e220008000800 */
[----:B--2---:R-:W-:Y:S01]  /*6e050*/  PRMT R10, R10, 0x7632, R10 ;  /* 0x000076320a0a7816 */ /* 0x004fe2000000000a */
[----:B------:R-:W-:-:S05]  /*6e060*/  IMAD.WIDE R8, R4, 0x2, R58 ;  /* 0x0000000204087825 */ /* 0x000fca00078e023a */
[----:B------:R2:W-:Y:S01]  /*6e070*/  @P1 STG.E.U16 desc[UR66][R8.64], R10 ;  /* 0x0000000a08001986 */ /* 0x0005e2000c101542 */
[----:B------:R-:W-:Y:S01]  /*6e080*/  ISETP.LT.AND P1, PT, R61, UR4, !P4 ;  /* 0x000000043d007c0c */ /* 0x000fe2000e721270 */
[----:B--2---:R-:W-:-:S12]  /*6e090*/  IMAD.WIDE R8, R12, 0x2, R52 ;  /* 0x000000020c087825 */ /* 0x004fd800078e0234 */
[----:B------:R2:W-:Y:S01]  /*6e0a0*/  @P1 STG.E.U16 desc[UR66][R8.64], R14 ;  /* 0x0000000e08001986 */ /* 0x0005e2000c101542 */
[----:B------:R-:W-:Y:S02]  /*6e0b0*/  ISETP.LT.AND P1, PT, R48, UR4, !P4 ;  /* 0x0000000430007c0c */ /* 0x000fe4000e721270 */
[----:B------:R-:W-:Y:S01]  /*6e0c0*/  PRMT R4, R14, 0x7632, R4 ;  /* 0x000076320e047816 */ /* 0x000fe20000000004 */
[----:B--2---:R-:W-:-:S10]  /*6e0d0*/  IMAD.WIDE R8, R12, 0x2, R54 ;  /* 0x000000020c087825 */ /* 0x004fd400078e0236 */
[----:B------:R2:W-:Y:S01]  /*6e0e0*/  @P1 STG.E.U16 desc[UR66][R8.64], R4 ;  /* 0x0000000408001986 */ /* 0x0005e2000c101542 */
[----:B------:R-:W-:Y:S02]  /*6e0f0*/  ISETP.LT.AND P1, PT, R60, UR4, !P4 ;  /* 0x000000043c007c0c */ /* 0x000fe4000e721270 */
[----:B------:R-:W-:Y:S01]  /*6e100*/  ISETP.LT.AND P4, PT, R0, UR4, !P4 ;  /* 0x0000000400007c0c */ /* 0x000fe2000e781270 */
[----:B--2---:R-:W-:Y:S01]  /*6e110*/  IMAD.WIDE R8, R12, 0x2, R56 ;  /* 0x000000020c087825 */ /* 0x004fe200078e0238 */
[----:B------:R-:W-:-:S09]  /*6e120*/  PRMT R4, R18, 0x7632, R4 ;  /* 0x0000763212047816 */ /* 0x000fd20000000004 */
[----:B------:R2:W-:Y:S01]  /*6e130*/  @P1 STG.E.U16 desc[UR66][R8.64], R18 ;  /* 0x0000001208001986 */ /* 0x0005e2000c101542 */
[----:B------:R-:W-:Y:S01]  /*6e140*/  ISETP.LT.AND P1, PT, R61, UR4, !P3 ;  /* 0x000000043d007c0c */ /* 0x000fe2000df21270 */
[C---:B0-----:R-:W-:Y:S01]  /*6e150*/  VIADD R6, R12.reuse, UR5 ;  /* 0x000000050c067c36 */ /* 0x041fe20008000000 */
[----:B------:R-:W0:Y:S01]  /*6e160*/  LDCU UR5, c[0x0][0x3b8] ;  /* 0x00007700ff0577ac */ /* 0x000e220008000800 */
[----:B--2---:R-:W-:-:S05]  /*6e170*/  IMAD.WIDE R8, R12, 0x2, R58 ;  /* 0x000000020c087825 */ /* 0x004fca00078e023a */
[----:B------:R2:W-:Y:S01]  /*6e180*/  @P4 STG.E.U16 desc[UR66][R8.64], R4 ;  /* 0x0000000408004986 */ /* 0x0005e2000c101542 */
[----:B------:R-:W-:Y:S01]  /*6e190*/  ISETP.LT.AND P4, PT, R48, UR4, !P3 ;  /* 0x0000000430007c0c */ /* 0x000fe2000df81270 */
[----:B------:R-:W-:Y:S02]  /*6e1a0*/  VIADD R5, R3, 0xa8 ;  /* 0x000000a803057836 */ /* 0x000fe40000000000 */
[----:B--2---:R-:W-:Y:S01]  /*6e1b0*/  IMAD.WIDE R8, R6, 0x2, R52 ;  /* 0x0000000206087825 */ /* 0x004fe200078e0234 */
[----:B------:R-:W-:-:S04]  /*6e1c0*/  PRMT R4, R7, 0x7632, R4 ;  /* 0x0000763207047816 */ /* 0x000fc80000000004 */
[----:B------:R2:W-:Y:S01]  /*6e1d0*/  @P1 STG.E.U16 desc[UR66][R8.64], R7 ;  /* 0x0000000708001986 */ /* 0x0005e2000c101542 */
[----:B------:R-:W-:Y:S02]  /*6e1e0*/  ISETP.LT.AND P1, PT, R60, UR4, !P3 ;  /* 0x000000043c007c0c */ /* 0x000fe4000df21270 */
[----:B------:R-:W-:Y:S01]  /*6e1f0*/  ISETP.LT.AND P3, PT, R0, UR4, !P3 ;  /* 0x0000000400007c0c */ /* 0x000fe2000df61270 */
[C---:B--2---:R-:W-:Y:S01]  /*6e200*/  IMAD.WIDE R8, R6.reuse, 0x2, R54 ;  /* 0x0000000206087825 */ /* 0x044fe200078e0236 */
[----:B------:R-:W-:Y:S01]  /*6e210*/  ISETP.GE.AND P0, PT, R5, UR6, PT ;  /* 0x0000000605007c0c */ /* 0x000fe2000bf06270 */
[----:B------:R-:W2:Y:S03]  /*6e220*/  LDCU UR6, c[0x0][0x3b8] ;  /* 0x00007700ff0677ac */ /* 0x000ea60008000800 */
[----:B------:R1:W-:Y:S01]  /*6e230*/  @P4 STG.E.U16 desc[UR66][R8.64], R4 ;  /* 0x0000000408004986 */ /* 0x0003e2000c101542 */
[----:B------:R-:W-:Y:S01]  /*6e240*/  ISETP.LT.AND P4, PT, R61, UR4, !P2 ;  /* 0x000000043d007c0c */ /* 0x000fe2000d781270 */
[C---:B0-----:R-:W-:Y:S01]  /*6e250*/  VIADD R5, R6.reuse, UR5 ;  /* 0x0000000506057c36 */ /* 0x041fe20008000000 */
[----:B------:R-:W0:Y:S01]  /*6e260*/  LDCU UR5, c[0x0][0x3b8] ;  /* 0x00007700ff0577ac */ /* 0x000e220008000800 */
[----:B------:R-:W-:Y:S01]  /*6e270*/  PRMT R10, R11, 0x7632, R10 ;  /* 0x000076320b0a7816 */ /* 0x000fe2000000000a */
[----:B-1----:R-:W-:-:S04]  /*6e280*/  IMAD.WIDE R8, R6, 0x2, R56 ;  /* 0x0000000206087825 */ /* 0x002fc800078e0238 */
[----:B------:R-:W-:Y:S01]  /*6e290*/  IMAD.WIDE R6, R6, 0x2, R58 ;  /* 0x0000000206067825 */ /* 0x000fe200078e023a */
[----:B------:R1:W-:Y:S04]  /*6e2a0*/  @P1 STG.E.U16 desc[UR66][R8.64], R11 ;  /* 0x0000000b08001986 */ /* 0x0003e8000c101542 */
[----:B------:R0:W-:Y:S01]  /*6e2b0*/  @P3 STG.E.U16 desc[UR66][R6.64], R10 ;  /* 0x0000000a06003986 */ /* 0x0001e2000c101542 */
[----:B------:R-:W-:Y:S01]  /*6e2c0*/  ISETP.LT.AND P3, PT, R48, UR4, !P2 ;  /* 0x0000000430007c0c */ /* 0x000fe2000d761270 */
[----:B-1----:R-:W-:-:S05]  /*6e2d0*/  IMAD.WIDE R8, R5, 0x2, R52 ;  /* 0x0000000205087825 */ /* 0x002fca00078e0234 */
[----:B------:R1:W-:Y:S01]  /*6e2e0*/  @P4 STG.E.U16 desc[UR66][R8.64], R15 ;  /* 0x0000000f08004986 */ /* 0x0003e2000c101542 */
[----:B------:R-:W-:Y:S01]  /*6e2f0*/  ISETP.LT.AND P4, PT, R60, UR4, !P2 ;  /* 0x000000043c007c0c */ /* 0x000fe2000d781270 */
[----:B------:R-:W-:Y:S01]  /*6e300*/  VIADD R4, R3, 0xa9 ;  /* 0x000000a903047836 */ /* 0x000fe20000000000 */
[----:B------:R-:W-:Y:S01]  /*6e310*/  ISETP.LT.AND P2, PT, R0, UR4, !P2 ;  /* 0x0000000400007c0c */ /* 0x000fe2000d741270 */
[----:B0-----:R-:W-:-:S03]  /*6e320*/  IMAD.WIDE R6, R5, 0x2, R54 ;  /* 0x0000000205067825 */ /* 0x001fc600078e0236 */
[----:B------:R-:W-:Y:S02]  /*6e330*/  ISETP.GE.AND P1, PT, R4, UR59, PT ;  /* 0x0000003b04007c0c */ /* 0x000fe4000bf26270 */
[----:B------:R-:W-:Y:S01]  /*6e340*/  PRMT R4, R15, 0x7632, R4 ;  /* 0x000076320f047816 */ /* 0x000fe20000000004 */
[C---:B------:R-:W-:Y:S01]  /*6e350*/  VIADD R10, R5.reuse, UR5 ;  /* 0x00000005050a7c36 */ /* 0x040fe20008000000 */
[----:B------:R-:W0:Y:S01]  /*6e360*/  LDCU UR5, c[0x0][0x3b8] ;  /* 0x00007700ff0577ac */ /* 0x000e220008000800 */
[----:B-1----:R-:W-:Y:S02]  /*6e370*/  IMAD.WIDE R8, R5, 0x2, R56 ;  /* 0x0000000205087825 */ /* 0x002fe400078e0238 */
[----:B------:R1:W-:Y:S01]  /*6e380*/  @P3 STG.E.U16 desc[UR66][R6.64], R4 ;  /* 0x0000000406003986 */ /* 0x0003e2000c101542 */
[----:B------:R-:W-:-:S03]  /*6e390*/  ISETP.LT.AND P3, PT, R61, UR4, !P0 ;  /* 0x000000043d007c0c */ /* 0x000fc6000c761270 */
[----:B------:R0:W-:Y:S01]  /*6e3a0*/  @P4 STG.E.U16 desc[UR66][R8.64], R19 ;  /* 0x0000001308004986 */ /* 0x0001e2000c101542 */
[----:B------:R-:W-:Y:S02]  /*6e3b0*/  ISETP.LT.AND P4, PT, R48, UR4, !P0 ;  /* 0x0000000430007c0c */ /* 0x000fe4000c781270 */
[----:B-1----:R-:W-:Y:S01]  /*6e3c0*/  PRMT R4, R19, 0x7632, R4 ;  /* 0x0000763213047816 */ /* 0x002fe20000000004 */
[----:B------:R-:W-:Y:S01]  /*6e3d0*/  IMAD.WIDE R6, R5, 0x2, R58 ;  /* 0x0000000205067825 */ /* 0x000fe200078e023a */
[----:B------:R-:W-:-:S04]  /*6e3e0*/  PRMT R11, R20, 0x7632, R11 ;  /* 0x00007632140b7816 */ /* 0x000fc8000000000b */
[----:B------:R1:W-:Y:S01]  /*6e3f0*/  @P2 STG.E.U16 desc[UR66][R6.64], R4 ;  /* 0x0000000406002986 */ /* 0x0003e2000c101542 */
[----:B------:R-:W-:Y:S02]  /*6e400*/  ISETP.LT.AND P2, PT, R60, UR4, !P0 ;  /* 0x000000043c007c0c */ /* 0x000fe4000c741270 */
[----:B------:R-:W-:Y:S01]  /*6e410*/  ISETP.LT.AND P0, PT, R0, UR4, !P0 ;  /* 0x0000000400007c0c */ /* 0x000fe2000c701270 */
[----:B0-----:R-:W-:-:S04]  /*6e420*/  IMAD.WIDE R8, R10, 0x2, R56 ;  /* 0x000000020a087825 */ /* 0x001fc800078e0238 */
[----:B-1----:R-:W-:-:S04]  /*6e430*/  IMAD.WIDE R4, R10, 0x2, R52 ;  /* 0x000000020a047825 */ /* 0x002fc800078e0234 */
[----:B------:R-:W-:Y:S01]  /*6e440*/  IMAD.WIDE R6, R10, 0x2, R54 ;  /* 0x000000020a067825 */ /* 0x000fe200078e0236 */
[----:B------:R-:W-:Y:S01]  /*6e450*/  @P3 STG.E.U16 desc[UR66][R4.64], R20 ;  /* 0x0000001404003986 */ /* 0x000fe2000c101542 */
[----:B------:R-:W-:-:S03]  /*6e460*/  ISETP.LT.AND P3, PT, R61, UR4, !P1 ;  /* 0x000000043d007c0c */ /* 0x000fc6000cf61270 */
[----:B------:R0:W-:Y:S01]  /*6e470*/  @P4 STG.E.U16 desc[UR66][R6.64], R11 ;  /* 0x0000000b06004986 */ /* 0x0001e2000c101542 */
[----:B------:R-:W-:-:S03]  /*6e480*/  ISETP.LT.AND P4, PT, R48, UR4, !P1 ;  /* 0x0000000430007c0c */ /* 0x000fc6000cf81270 */
[----:B------:R1:W-:Y:S01]  /*6e490*/  @P2 STG.E.U16 desc[UR66][R8.64], R24 ;  /* 0x0000001808002986 */ /* 0x0003e2000c101542 */
[----:B------:R-:W-:Y:S01]  /*6e4a0*/  ISETP.LT.AND P2, PT, R60, UR4, !P1 ;  /* 0x000000043c007c0c */ /* 0x000fe2000cf41270 */
[C---:B0-----:R-:W-:Y:S01]  /*6e4b0*/  VIADD R11, R10.reuse, UR5 ;  /* 0x000000050a0b7c36 */ /* 0x041fe20008000000 */
[----:B------:R-:W0:Y:S01]  /*6e4c0*/  LDCU UR5, c[0x0][0x3b8] ;  /* 0x00007700ff0577ac */ /* 0x000e220008000800 */
[----:B-1----:R-:W-:-:S04]  /*6e4d0*/  IMAD.WIDE R8, R10, 0x2, R58 ;  /* 0x000000020a087825 */ /* 0x002fc800078e023a */
[----:B------:R-:W-:Y:S01]  /*6e4e0*/  VIADD R10, R3, 0xaa ;  /* 0x000000aa030a7836 */ /* 0x000fe20000000000 */
[----:B------:R-:W-:Y:S01]  /*6e4f0*/  PRMT R12, R28, 0x7632, R12 ;  /* 0x000076321c0c7816 */ /* 0x000fe2000000000c */
[C---:B------:R-:W-:Y:S01]  /*6e500*/  IMAD.WIDE R6, R11.reuse, 0x2, R52 ;  /* 0x000000020b067825 */ /* 0x040fe200078e0234 */
[----:B------:R1:W-:Y:S01]  /*6e510*/  @P0 STG.E.U16 desc[UR66][R8.64], R13 ;  /* 0x0000000d08000986 */ /* 0x0003e2000c101542 */
[----:B------:R-:W-:Y:S02]  /*6e520*/  ISETP.LT.AND P1, PT, R0, UR4, !P1 ;  /* 0x0000000400007c0c */ /* 0x000fe4000cf21270 */
[----:B------:R-:W-:Y:S01]  /*6e530*/  IMAD.WIDE R4, R11, 0x2, R54 ;  /* 0x000000020b047825 */ /* 0x000fe200078e0236 */
[----:B------:R-:W-:Y:S01]  /*6e540*/  ISETP.GE.AND P0, PT, R10, UR49, PT ;  /* 0x000000310a007c0c */ /* 0x000fe2000bf06270 */
[----:B------:R2:W-:Y:S03]  /*6e550*/  @P3 STG.E.U16 desc[UR66][R6.64], R28 ;  /* 0x0000001c06003986 */ /* 0x0005e6000c101542 */
[----:B------:R-:W-:Y:S01]  /*6e560*/  ISETP.LT.AND P3, PT, R61, UR4, !P0 ;  /* 0x000000043d007c0c */ /* 0x000fe2000c761270 */
[----:B------:R3:W-:Y:S01]  /*6e570*/  @P4 STG.E.U16 desc[UR66][R4.64], R12 ;  /* 0x0000000c04004986 */ /* 0x0007e2000c101542 */
[----:B-1----:R-:W-:Y:S01]  /*6e580*/  IMAD.WIDE R8, R11, 0x2, R56 ;  /* 0x000000020b087825 */ /* 0x002fe200078e0238 */
[----:B------:R-:W-:-:S02]  /*6e590*/  ISETP.LT.AND P4, PT, R48, UR4, !P0 ;  /* 0x0000000430007c0c */ /* 0x000fc4000c781270 */
[----:B------:R-:W-:Y:S01]  /*6e5a0*/  PRMT R13, R32, 0x7632, R13 ;  /* 0x00007632200d7816 */ /* 0x000fe2000000000d */
[----:B0-----:R-:W-:Y:S01]  /*6e5b0*/  VIADD R10, R11, UR5 ;  /* 0x000000050b0a7c36 */ /* 0x001fe20008000000 */
[----:B------:R0:W-:Y:S01]  /*6e5c0*/  @P2 STG.E.U16 desc[UR66][R8.64], R32 ;  /* 0x0000002008002986 */ /* 0x0001e2000c101542 */
[----:B------:R-:W-:Y:S01]  /*6e5d0*/  ISETP.LT.AND P2, PT, R60, UR4, !P0 ;  /* 0x000000043c007c0c */ /* 0x000fe2000c741270 */
[----:B------:R-:W1:Y:S01]  /*6e5e0*/  LDCU UR5, c[0x0][0x3b8] ;  /* 0x00007700ff0577ac */ /* 0x000e620008000800 */
[----:B--2---:R-:W-:Y:S01]  /*6e5f0*/  IMAD.WIDE R6, R10, 0x2, R52 ;  /* 0x000000020a067825 */ /* 0x004fe200078e0234 */
[----:B---3--:R-:W-:Y:S02]  /*6e600*/  PRMT R12, R21, 0x7632, R12 ;  /* 0x00007632150c7816 */ /* 0x008fe4000000000c */
[----:B------:R-:W-:Y:S01]  /*6e610*/  ISETP.LT.AND P0, PT, R0, UR4, !P0 ;  /* 0x0000000400007c0c */ /* 0x000fe2000c701270 */
[----:B------:R-:W-:-:S04]  /*6e620*/  IMAD.WIDE R4, R10, 0x2, R54 ;  /* 0x000000020a047825 */ /* 0x000fc800078e0236 */
[----:B0-----:R-:W-:-:S04]  /*6e630*/  IMAD.WIDE R8, R11, 0x2, R58 ;  /* 0x000000020b087825 */ /* 0x001fc800078e023a */
[----:B------:R-:W-:Y:S01]  /*6e640*/  VIADD R11, R3, 0xab ;  /* 0x000000ab030b7836 */ /* 0x000fe20000000000 */
[----:B------:R0:W-:Y:S04]  /*6e650*/  @P1 STG.E.U16 desc[UR66][R8.64], R13 ;  /* 0x0000000d08001986 */ /* 0x0001e8000c101542 */
[----:B------:R-:W-:Y:S01]  /*6e660*/  ISETP.GE.AND P1, PT, R11, UR57, PT ;  /* 0x000000390b007c0c */ /* 0x000fe2000bf26270 */
[----:B------:R2:W-:Y:S03]  /*6e670*/  @P3 STG.E.U16 desc[UR66][R6.64], R21 ;  /* 0x0000001506003986 */ /* 0x0005e6000c101542 */
[----:B------:R-:W-:Y:S01]  /*6e680*/  ISETP.LT.AND P3, PT, R61, UR4, !P1 ;  /* 0x000000043d007c0c */ /* 0x000fe2000cf61270 */
[----:B------:R3:W-:Y:S01]  /*6e690*/  @P4 STG.E.U16 desc[UR66][R4.64], R12 ;  /* 0x0000000c04004986 */ /* 0x0007e2000c101542 */
[----:B0-----:R-:W-:Y:S01]  /*6e6a0*/  IMAD.WIDE R8, R10, 0x2, R56 ;  /* 0x000000020a087825 */ /* 0x001fe200078e0238 */
[----:B------:R-:W-:-:S02]  /*6e6b0*/  ISETP.LT.AND P4, PT, R48, UR4, !P1 ;  /* 0x0000000430007c0c */ /* 0x000fc4000cf81270 */
[----:B------:R-:W-:Y:S01]  /*6e6c0*/  PRMT R13, R25, 0x7632, R13 ;  /* 0x00007632190d7816 */ /* 0x000fe2000000000d */
[----:B------:R-:W-:Y:S01]  /*6e6d0*/  VIADD R11, R10, UR6 ;  /* 0x000000060a0b7c36 */ /* 0x000fe20008000000 */
        /* <DEDUP_REMOVED lines=17> */
[----:B-1----:R-:W-:Y:S01]  /*6e7f0*/  VIADD R10, R11, UR5 ;  /* 0x000000050b0a7c36 */ /* 0x002fe20008000000 */
        /* <DEDUP_REMOVED lines=21> */
[----:B------:R-:W-:Y:S01]  /*6e950*/  ISETP.LT.AND P1, PT, R0, UR4, !P1 ;  /* 0x0000000400007c0c */ /* 0x000fe2000cf21270 */
[----:B--2---:R-:W-:Y:S01]  /*6e960*/  IMAD.WIDE R6, R11, 0x2, R52 ;  /* 0x000000020b067825 */ /* 0x004fe200078e0234 */
[----:B---3--:R-:W-:-:S03]  /*6e970*/  PRMT R12, R30, 0x7632, R12 ;  /* 0x000076321e0c7816 */ /* 0x008fc6000000000c */
[----:B0-----:R-:W-:-:S04]  /*6e980*/  IMAD.WIDE R8, R10, 0x2, R58 ;  /* 0x000000020a087825 */ /* 0x001fc800078e023a */
[----:B------:R-:W-:Y:S01]  /*6e990*/  VIADD R10, R3, 0xae ;  /* 0x000000ae030a7836 */ /* 0x000fe20000000000 */
[----:B------:R0:W-:Y:S01]  /*6e9a0*/  @P0 STG.E.U16 desc[UR66][R8.64], R13 ;  /* 0x0000000d08000986 */ /* 0x0001e2000c101542 */
[----:B------:R-:W-:-:S03]  /*6e9b0*/  IMAD.WIDE R4, R11, 0x2, R54 ;  /* 0x000000020b047825 */ /* 0x000fc600078e0236 */
[----:B------:R-:W-:Y:S01]  /*6e9c0*/  ISETP.GE.AND P0, PT, R10, UR51, PT ;  /* 0x000000330a007c0c */ /* 0x000fe2000bf06270 */
[----:B------:R2:W-:Y:S03]  /*6e9d0*/  @P3 STG.E.U16 desc[UR66][R6.64], R30 ;  /* 0x0000001e06003986 */ /* 0x0005e6000c101542 */
[----:B------:R-:W-:Y:S01]  /*6e9e0*/  ISETP.LT.AND P3, PT, R61, UR4, !P0 ;  /* 0x000000043d007c0c */ /* 0x000fe2000c761270 */
[----:B------:R3:W-:Y:S01]  /*6e9f0*/  @P4 STG.E.U16 desc[UR66][R4.64], R12 ;  /* 0x0000000c04004986 */ /* 0x0007e2000c101542 */
[----:B------:R-:W-:Y:S01]  /*6ea00*/  ISETP.LT.AND P4, PT, R48, UR4, !P0 ;  /* 0x0000000430007c0c */ /* 0x000fe2000c781270 */
[----:B0-----:R-:W-:-:S04]  /*6ea10*/  IMAD.WIDE R8, R11, 0x2, R56 ;  /* 0x000000020b087825 */ /* 0x001fc800078e0238 */
[----:B--2---:R-:W-:Y:S01]  /*6ea20*/  VIADD R6, R3, 0xaf ;  /* 0x000000af03067836 */ /* 0x004fe20000000000 */
[----:B---3--:R-:W-:Y:S01]  /*6ea30*/  PRMT R12, R34, 0x7632, R12 ;  /* 0x00007632220c7816 */ /* 0x008fe2000000000c */
[C---:B------:R-:W-:Y:S01]  /*6ea40*/  IMAD.WIDE R4, R11.reuse, 0x2, R58 ;  /* 0x000000020b047825 */ /* 0x040fe200078e023a */
[----:B------:R0:W-:Y:S03]  /*6ea50*/  @P2 STG.E.U16 desc[UR66][R8.64], R34 ;  /* 0x0000002208002986 */ /* 0x0001e6000c101542 */
[----:B-1----:R-:W-:Y:S01]  /*6ea60*/  VIADD R10, R11, UR5 ;  /* 0x000000050b0a7c36 */ /* 0x002fe20008000000 */
[----:B------:R1:W-:Y:S01]  /*6ea70*/  @P1 STG.E.U16 desc[UR66][R4.64], R12 ;  /* 0x0000000c04001986 */ /* 0x0003e2000c101542 */
[----:B------:R-:W-:Y:S02]  /*6ea80*/  ISETP.GE.AND P2, PT, R6, UR41, PT ;  /* 0x0000002906007c0c */ /* 0x000fe4000bf46270 */
[----:B------:R-:W-:Y:S01]  /*6ea90*/  LOP3.LUT R2, R2, 0xffffffbf, RZ, 0xc0, !PT ;  /* 0xffffffbf02027812 */ /* 0x000fe200078ec0ff */
[----:B------:R-:W-:Y:S01]  /*6eaa0*/  IMAD.WIDE R6, R10, 0x2, R52 ;  /* 0x000000020a067825 */ /* 0x000fe200078e0234 */
[----:B------:R-:W-:Y:S01]  /*6eab0*/  ISETP.LT.AND P1, PT, R60, UR4, !P0 ;  /* 0x000000043c007c0c */ /* 0x000fe2000c721270 */
[----:B------:R-:W2:Y:S01]  /*6eac0*/  LDCU UR5, c[0x0][0x39c] ;  /* 0x00007380ff0577ac */ /* 0x000ea20008000800 */
[----:B------:R-:W-:Y:S01]  /*6ead0*/  ISETP.LT.AND P0, PT, R0, UR4, !P0 ;  /* 0x0000000400007c0c */ /* 0x000fe2000c701270 */
[----:B0-----:R-:W-:Y:S01]  /*6eae0*/  IMAD.WIDE R8, R10, 0x2, R54 ;  /* 0x000000020a087825 */ /* 0x001fe200078e0236 */
[----:B------:R-:W-:Y:S01]  /*6eaf0*/  PRMT R11, R23, 0x7632, R11 ;  /* 0x00007632170b7816 */ /* 0x000fe2000000000b */
[----:B------:R0:W-:Y:S01]  /*6eb00*/  @P3 STG.E.U16 desc[UR66][R6.64], R23 ;  /* 0x0000001706003986 */ /* 0x0001e2000c101542 */
[----:B------:R-:W-:Y:S01]  /*6eb10*/  ISETP.LT.AND P3, PT, R48, UR4, !P2 ;  /* 0x0000000430007c0c */ /* 0x000fe2000d761270 */
[----:B-1----:R-:W-:-:S02]  /*6eb20*/  IMAD.WIDE R4, R10, 0x2, R58 ;  /* 0x000000020a047825 */ /* 0x002fc400078e023a */
[----:B------:R1:W-:Y:S01]  /*6eb30*/  @P4 STG.E.U16 desc[UR66][R8.64], R11 ;  /* 0x0000000b08004986 */ /* 0x0003e2000c101542 */
[----:B------:R-:W-:Y:S01]  /*6eb40*/  ISETP.LT.AND P4, PT, R61, UR4, !P2 ;  /* 0x000000043d007c0c */ /* 0x000fe2000d781270 */
[----:B0-----:R-:W-:Y:S01]  /*6eb50*/  IMAD.WIDE R6, R10, 0x2, R56 ;  /* 0x000000020a067825 */ /* 0x001fe200078e0238 */
[----:B-1----:R-:W-:-:S03]  /*6eb60*/  PRMT R9, R27, 0x7632, R9 ;  /* 0x000076321b097816 */ /* 0x002fc60000000009 */
[----:B------:R-:W-:Y:S01]  /*6eb70*/  VIADD R8, R10, UR6 ;  /* 0x000000060a087c36 */ /* 0x000fe20008000000 */
[----:B------:R0:W-:Y:S01]  /*6eb80*/  @P1 STG.E.U16 desc[UR66][R6.64], R27 ;  /* 0x0000001b06001986 */ /* 0x0001e2000c101542 */
[----:B------:R-:W-:Y:S01]  /*6eb90*/  VIADD R11, R3, 0xb0 ;  /* 0x000000b0030b7836 */ /* 0x000fe20000000000 */
[----:B------:R-:W1:Y:S02]  /*6eba0*/  LDCU UR6, c[0x0][0x3b8] ;  /* 0x00007700ff0677ac */ /* 0x000e640008000800 */
[----:B------:R3:W-:Y:S01]  /*6ebb0*/  @P0 STG.E.U16 desc[UR66][R4.64], R9 ;  /* 0x0000000904000986 */ /* 0x0007e2000c101542 */
[----:B------:R-:W-:Y:S02]  /*6ebc0*/  ISETP.LT.AND P0, PT, R60, UR4, !P2 ;  /* 0x000000043c007c0c */ /* 0x000fe4000d701270 */
[----:B------:R-:W-:Y:S02]  /*6ebd0*/  ISETP.LT.AND P2, PT, R0, UR4, !P2 ;  /* 0x0000000400007c0c */ /* 0x000fe4000d741270 */
[----:B------:R-:W-:Y:S01]  /*6ebe0*/  ISETP.GE.AND P1, PT, R11, UR35, PT ;  /* 0x000000230b007c0c */ /* 0x000fe2000bf26270 */
[----:B0-----:R-:W-:-:S04]  /*6ebf0*/  IMAD.WIDE R6, R8, 0x2, R52 ;  /* 0x0000000208067825 */ /* 0x001fc800078e0234 */
[----:B---3--:R-:W-:Y:S01]  /*6ec00*/  IMAD.WIDE R4, R8, 0x2, R54 ;  /* 0x0000000208047825 */ /* 0x008fe200078e0236 */
[----:B------:R-:W-:Y:S01]  /*6ec10*/  PRMT R9, R31, 0x7632, R9 ;  /* 0x000076321f097816 */ /* 0x000fe20000000009 */
[----:B------:R0:W-:Y:S01]  /*6ec20*/  @P4 STG.E.U16 desc[UR66][R6.64], R31 ;  /* 0x0000001f06004986 */ /* 0x0001e2000c101542 */
[----:B------:R-:W-:-:S03]  /*6ec30*/  ISETP.LT.AND P4, PT, R61, UR4, !P1 ;  /* 0x000000043d007c0c */ /* 0x000fc6000cf81270 */
[----:B------:R3:W-:Y:S01]  /*6ec40*/  @P3 STG.E.U16 desc[UR66][R4.64], R9 ;  /* 0x0000000904003986 */ /* 0x0007e2000c101542 */
[----:B------:R-:W-:Y:S02]  /*6ec50*/  PRMT R12, R35, 0x7632, R12 ;  /* 0x00007632230c7816 */ /* 0x000fe4000000000c */
[----:B------:R-:W-:Y:S01]  /*6ec60*/  ISETP.LT.AND P3, PT, R48, UR4, !P1 ;  /* 0x0000000430007c0c */ /* 0x000fe2000cf61270 */
[C---:B------:R-:W-:Y:S01]  /*6ec70*/  VIADD R10, R8.reuse, UR14 ;  /* 0x0000000e080a7c36 */ /* 0x040fe20008000000 */
[----:B------:R-:W1:Y:S01]  /*6ec80*/  LDCU UR14, c[0x0][0x3b8] ;  /* 0x00007700ff0e77ac */ /* 0x000e620008000800 */
[----:B0-----:R-:W-:-:S04]  /*6ec90*/  IMAD.WIDE R6, R8, 0x2, R58 ;  /* 0x0000000208067825 */ /* 0x001fc800078e023a */
[----:B---3--:R-:W-:-:S05]  /*6eca0*/  IMAD.WIDE R4, R8, 0x2, R56 ;  /* 0x0000000208047825 */ /* 0x008fca00078e0238 */
[----:B------:R0:W-:Y:S01]  /*6ecb0*/  @P0 STG.E.U16 desc[UR66][R4.64], R35 ;  /* 0x0000002304000986 */ /* 0x0001e2000c101542 */
[----:B------:R-:W-:-:S03]  /*6ecc0*/  IMAD.WIDE R8, R10, 0x2, R52 ;  /* 0x000000020a087825 */ /* 0x000fc600078e0234 */
[----:B------:R3:W-:Y:S01]  /*6ecd0*/  @P2 STG.E.U16 desc[UR66][R6.64], R12 ;  /* 0x0000000c06002986 */ /* 0x0007e2000c101542 */
[----:B------:R-:W-:Y:S01]  /*6ece0*/  ISETP.LT.AND P2, PT, R60, UR4, !P1 ;  /* 0x000000043c007c0c */ /* 0x000fe2000cf41270 */
[----:B------:R-:W-:Y:S01]  /*6ecf0*/  VIADD R11, R3, 0xb1 ;  /* 0x000000b1030b7836 */ /* 0x000fe20000000000 */
[----:B------:R-:W-:Y:S01]  /*6ed00*/  ISETP.LT.AND P1, PT, R0, UR4, !P1 ;  /* 0x0000000400007c0c */ /* 0x000fe2000cf21270 */
[----:B------:R-:W-:Y:S01]  /*6ed10*/  @P4 STG.E.U16 desc[UR66][R8.64], R46 ;  /* 0x0000002e08004986 */ /* 0x000fe2000c101542 */
[----:B0-----:R-:W-:Y:S01]  /*6ed20*/  IMAD.WIDE R4, R10, 0x2, R54 ;  /* 0x000000020a047825 */ /* 0x001fe200078e0236 */
[----:B---3--:R-:W-:-:S03]  /*6ed30*/  PRMT R6, R46, 0x7632, R6 ;  /* 0x000076322e067816 */ /* 0x008fc60000000006 */
[----:B------:R-:W-:Y:S01]  /*6ed40*/  VIADD R7, R3, 0xba ;  /* 0x000000ba03077836 */ /* 0x000fe20000000000 */
[----:B------:R-:W-:Y:S01]  /*6ed50*/  ISETP.GE.AND P0, PT, R11, UR43, PT ;  /* 0x0000002b0b007c0c */ /* 0x000fe2000bf06270 */
[C---:B-1----:R-:W-:Y:S01]  /*6ed60*/  VIADD R11, R10.reuse, UR6 ;  /* 0x000000060a0b7c36 */ /* 0x042fe20008000000 */
[----:B------:R-:W0:Y:S01]  /*6ed70*/  LDCU UR6, c[0x0][0x3b8] ;  /* 0x00007700ff0677ac */ /* 0x000e220008000800 */
[----:B------:R1:W-:Y:S01]  /*6ed80*/  @P3 STG.E.U16 desc[UR66][R4.64], R6 ;  /* 0x0000000604003986 */ /* 0x0003e2000c101542 */
[----:B------:R-:W-:Y:S01]  /*6ed90*/  ISETP.GE.AND P4, PT, R7, UR37, PT ;  /* 0x0000002507007c0c */ /* 0x000fe2000bf86270 */
[----:B-1----:R-:W-:-:S04]  /*6eda0*/  IMAD.WIDE R4, R10, 0x2, R56 ;  /* 0x000000020a047825 */ /* 0x002fc800078e0238 */
[----:B------:R-:W-:Y:S01]  /*6edb0*/  IMAD.WIDE R6, R10, 0x2, R58 ;  /* 0x000000020a067825 */ /* 0x000fe200078e023a */
[----:B------:R-:W-:Y:S01]  /*6edc0*/  PRMT R10, R47, 0x7632, R10 ;  /* 0x000076322f0a7816 */ /* 0x000fe2000000000a */
[----:B------:R-:W-:Y:S04]  /*6edd0*/  @P2 STG.E.U16 desc[UR66][R4.64], R47 ;  /* 0x0000002f04002986 */ /* 0x000fe8000c101542 */
[----:B------:R4:W-:Y:S01]  /*6ede0*/  @P1 STG.E.U16 desc[UR66][R6.64], R10 ;  /* 0x0000000a06001986 */ /* 0x0009e2000c101542 */
[----:B------:R-:W-:-:S03]  /*6edf0*/  ISETP.LT.AND P1, PT, R60, UR4, !P0 ;  /* 0x000000043c007c0c */ /* 0x000fc6000c721270 */
[----:B------:R-:W3:Y:S01]  /*6ee00*/  LDL.LU R60, [R1+0x1f1c] ;  /* 0x001f1c00013c7983 */ /* 0x000ee20000300800 */
[----:B------:R-:W-:Y:S01]  /*6ee10*/  VIADD R38, R11, UR12 ;  /* 0x0000000c0b267c36 */ /* 0x000fe20008000000 */
[----:B------:R-:W-:Y:S01]  /*6ee20*/  ISETP.LT.AND P3, PT, R61, UR4, !P0 ;  /* 0x000000043d007c0c */ /* 0x000fe2000c761270 */
[----:B------:R-:W-:Y:S01]  /*6ee30*/  IMAD.WIDE R8, R11, 0x2, R52 ;  /* 0x000000020b087825 */ /* 0x000fe200078e0234 */
[----:B------:R-:W-:Y:S01]  /*6ee40*/  ISETP.LT.AND P2, PT, R48, UR4, !P0 ;  /* 0x0000000430007c0c */ /* 0x000fe2000c741270 */
[----:B------:R-:W1:Y:S02]  /*6ee50*/  LDCU UR12, c[0x0][0x3b8] ;  /* 0x00007700ff0c77ac */ /* 0x000e640008000800 */
[----:B------:R-:W-:Y:S01]  /*6ee60*/  VIADD R35, R38, UR10 ;  /* 0x0000000a26237c36 */ /* 0x000fe20008000000 */
[----:B----4-:R-:W-:Y:S01]  /*6ee70*/  PRMT R6, R49, 0x7632, R6 ;  /* 0x0000763231067816 */ /* 0x010fe20000000006 */
[----:B------:R-:W-:Y:S01]  /*6ee80*/  IMAD.WIDE R4, R11, 0x2, R54 ;  /* 0x000000020b047825 */ /* 0x000fe200078e0236 */
[----:B------:R-:W4:Y:S03]  /*6ee90*/  LDCU UR10, c[0x0][0x3b8] ;  /* 0x00007700ff0a77ac */ /* 0x000f260008000800 */
[----:B------:R-:W-:Y:S01]  /*6eea0*/  VIADD R28, R35, UR8 ;  /* 0x00000008231c7c36 */ /* 0x000fe20008000000 */
[----:B------:R-:W0:Y:S03]  /*6eeb0*/  LDCU UR8, c[0x0][0x3b8] ;  /* 0x00007700ff0877ac */ /* 0x000e260008000800 */
[----:B------:R-:W-:Y:S01]  /*6eec0*/  VIADD R27, R28, UR16 ;  /* 0x000000101c1b7c36 */ /* 0x000fe20008000000 */
[----:B------:R1:W-:Y:S01]  /*6eed0*/  @P3 STG.E.U16 desc[UR66][R8.64], R49 ;  /* 0x0000003108003986 */ /* 0x0003e2000c101542 */
[----:B------:R-:W0:Y:S02]  /*6eee0*/  LDCU UR16, c[0x0][0x3b8] ;  /* 0x00007700ff1077ac */ /* 0x000e240008000800 */
[----:B------:R-:W-:Y:S01]  /*6eef0*/  VIADD R26, R27, UR14 ;  /* 0x0000000e1b1a7c36 */ /* 0x000fe20008000000 */
[----:B------:R2:W-:Y:S01]  /*6ef00*/  @P2 STG.E.U16 desc[UR66][R4.64], R6 ;  /* 0x0000000604002986 */ /* 0x0005e2000c101542 */
[----:B------:R-:W0:Y:S02]  /*6ef10*/  LDCU UR14, c[0x0][0x3b8] ;  /* 0x00007700ff0e77ac */ /* 0x000e240008000800 */
[----:B------:R-:W-:Y:S01]  /*6ef20*/  VIADD R25, R26, UR18 ;  /* 0x000000121a197c36 */ /* 0x000fe20008000000 */
[----:B------:R-:W-:Y:S01]  /*6ef30*/  STL [R1+0x1e74], R54 ;  /* 0x001e743601007387 */ /* 0x000fe20000100800 */
[----:B------:R-:W0:Y:S01]  /*6ef40*/  LDCU UR18, c[0x0][0x3b8] ;  /* 0x00007700ff1277ac */ /* 0x000e220008000800 */
[----:B-1----:R-:W-:-:S02]  /*6ef50*/  VIADD R9, R3, 0xbd ;  /* 0x000000bd03097836 */ /* 0x002fc40000000000 */
[----:B--2---:R-:W-:-:S04]  /*6ef60*/  IMAD.WIDE R4, R11, 0x2, R56 ;  /* 0x000000020b047825 */ /* 0x004fc800078e0238 */
[----:B------:R-:W-:Y:S01]  /*6ef70*/  VIADD R24, R25, UR22 ;  /* 0x0000001619187c36 */ /* 0x000fe20008000000 */
[----:B------:R-:W-:Y:S01]  /*6ef80*/  STL [R1+0x1e70], R55 ;  /* 0x001e703701007387 */ /* 0x000fe20000100800 */
[----:B------:R-:W-:Y:S01]  /*6ef90*/  ISETP.LT.AND P0, PT, R0, UR4, !P0 ;  /* 0x0000000400007c0c */ /* 0x000fe2000c701270 */
[----:B------:R-:W1:Y:S01]  /*6efa0*/  LDCU UR22, c[0x0][0x3b8] ;  /* 0x00007700ff1677ac */ /* 0x000e620008000800 */
[----:B------:R-:W-:Y:S01]  /*6efb0*/  VIADD R21, R24, UR20 ;  /* 0x0000001418157c36 */ /* 0x000fe20008000000 */
[----:B------:R-:W-:Y:S01]  /*6efc0*/  STL [R1+0x1e7c], R56 ;  /* 0x001e7c3801007387 */ /* 0x000fe20000100800 */
[----:B------:R-:W2:Y:S02]  /*6efd0*/  LDCU UR20, c[0x0][0x3b8] ;  /* 0x00007700ff1477ac */ /* 0x000ea40008000800 */
[----:B0-----:R-:W-:Y:S01]  /*6efe0*/  VIADD R29, R21, UR6 ;  /* 0x00000006151d7c36 */ /* 0x001fe20008000000 */
[----:B------:R-:W-:Y:S01]  /*6eff0*/  STL [R1+0x1e78], R57 ;  /* 0x001e783901007387 */ /* 0x000fe20000100800 */
[----:B------:R-:W0:Y:S02]  /*6f000*/  LDCU UR6, c[0x0][0x3b8] ;  /* 0x00007700ff0677ac */ /* 0x000e240008000800 */
[----:B------:R-:W-:Y:S01]  /*6f010*/  VIADD R30, R29, UR24 ;  /* 0x000000181d1e7c36 */ /* 0x000fe20008000000 */
[----:B------:R-:W-:Y:S01]  /*6f020*/  STL [R1+0x1e84], R58 ;  /* 0x001e843a01007387 */ /* 0x000fe20000100800 */
[----:B------:R-:W0:Y:S02]  /*6f030*/  LDCU UR24, c[0x0][0x3b8] ;  /* 0x00007700ff1877ac */ /* 0x000e240008000800 */
[----:B------:R-:W-:Y:S01]  /*6f040*/  VIADD R31, R30, UR26 ;  /* 0x0000001a1e1f7c36 */ /* 0x000fe20008000000 */
[----:B------:R-:W-:Y:S01]  /*6f050*/  STL [R1+0x1e80], R59 ;  /* 0x001e803b01007387 */ /* 0x000fe20000100800 */
[----:B------:R-:W0:Y:S03]  /*6f060*/  LDCU UR26, c[0x0][0x3b8] ;  /* 0x00007700ff1a77ac */ /* 0x000e260008000800 */
        /* <DEDUP_REMOVED lines=10> */
[----:B---3--:R-:W-:Y:S01]  /*6f110*/  @P1 STG.E.U16 desc[UR66][R4.64], R60 ;  /* 0x0000003c04001986 */ /* 0x008fe2000c101542 */
[----:B------:R-:W-:Y:S01]  /*6f120*/  ISETP.GE.AND P1, PT, R9, UR7, PT ;  /* 0x0000000709007c0c */ /* 0x000fe2000bf26270 */
[----:B------:R-:W3:Y:S02]  /*6f130*/  LDCU UR7, c[0x0][0x3b8] ;  /* 0x00007700ff0777ac */ /* 0x000ee40008000800 */
[----:B---3--:R-:W-:Y:S01]  /*6f140*/  VIADD R32, R31, UR7 ;  /* 0x000000071f207c36 */ /* 0x008fe20008000000 */
[----:B------:R-:W3:Y:S03]  /*6f150*/  LDCU UR7, c[0x0][0x3b8] ;  /* 0x00007700ff0777ac */ /* 0x000ee60008000800 */
[----:B------:R-:W-:Y:S01]  /*6f160*/  VIADD R33, R32, UR28 ;  /* 0x0000001c20217c36 */ /* 0x000fe20008000000 */
[----:B------:R-:W-:Y:S01]  /*6f170*/  STL [R1+0x1eb0], R32 ;  /* 0x001eb02001007387 */ /* 0x000fe20000100800 */
[----:B------:R-:W0:Y:S02]  /*6f180*/  LDCU UR28, c[0x0][0x3b8] ;  /* 0x00007700ff1c77ac */ /* 0x000e240008000800 */
[----:B------:R-:W-:Y:S01]  /*6f190*/  VIADD R34, R33, UR12 ;  /* 0x0000000c21227c36 */ /* 0x000fe20008000000 */
[----:B------:R-:W-:Y:S01]  /*6f1a0*/  STL [R1+0x1eb4], R33 ;  /* 0x001eb42101007387 */ /* 0x000fe20000100800 */
[----:B------:R-:W0:Y:S02]  /*6f1b0*/  LDCU UR12, c[0x0][0x3b8] ;  /* 0x00007700ff0c77ac */ /* 0x000e240008000800 */
[----:B----4-:R-:W-:Y:S01]  /*6f1c0*/  VIADD R36, R34, UR10 ;  /* 0x0000000a22247c36 */ /* 0x010fe20008000000 */
[----:B------:R-:W-:Y:S01]  /*6f1d0*/  STL [R1+0x1eb8], R34 ;  /* 0x001eb82201007387 */ /* 0x000fe20000100800 */
[----:B------:R-:W4:Y:S02]  /*6f1e0*/  LDCU UR10, c[0x0][0x3b8] ;  /* 0x00007700ff0a77ac */ /* 0x000f240008000800 */
[----:B------:R-:W-:Y:S01]  /*6f1f0*/  VIADD R37, R36, UR8 ;  /* 0x0000000824257c36 */ /* 0x000fe20008000000 */
[----:B------:R-:W-:Y:S01]  /*6f200*/  STL [R1+0x1ebc], R36 ;  /* 0x001ebc2401007387 */ /* 0x000fe20000100800 */
[----:B------:R-:W0:Y:S02]  /*6f210*/  LDCU UR8, c[0x0][0x3b8] ;  /* 0x00007700ff0877ac */ /* 0x000e240008000800 */
[----:B------:R-:W-:Y:S01]  /*6f220*/  VIADD R0, R37, UR16 ;  /* 0x0000001025007c36 */ /* 0x000fe20008000000 */
[----:B------:R-:W-:Y:S01]  /*6f230*/  STL [R1+0x1ec0], R37 ;  /* 0x001ec02501007387 */ /* 0x000fe20000100800 */
[----:B------:R-:W0:Y:S03]  /*6f240*/  LDCU UR16, c[0x0][0x3b8] ;  /* 0x00007700ff1077ac */ /* 0x000e260008000800 */
[----:B------:R1:W-:Y:S02]  /*6f250*/  STL [R1], R0 ;  /* 0x0000000001007387 */ /* 0x0003e40000100800 */
[----:B-1----:R-:W-:Y:S01]  /*6f260*/  VIADD R0, R0, UR14 ;  /* 0x0000000e00007c36 */ /* 0x002fe20008000000 */
[----:B------:R-:W1:Y:S04]  /*6f270*/  LDCU UR14, c[0x0][0x3b8] ;  /* 0x00007700ff0e77ac */ /* 0x000e680008000800 */
[----:B------:R0:W-:Y:S02]  /*6f280*/  STL [R1+0x10], R0 ;  /* 0x0000100001007387 */ /* 0x0001e40000100800 */
[----:B0-----:R-:W-:Y:S01]  /*6f290*/  VIADD R0, R0, UR18 ;  /* 0x0000001200007c36 */ /* 0x001fe20008000000 */
[----:B------:R-:W0:Y:S04]  /*6f2a0*/  LDCU UR18, c[0x0][0x3b8] ;  /* 0x00007700ff1277ac */ /* 0x000e280008000800 */
[----:B------:R1:W-:Y:S02]  /*6f2b0*/  STL [R1+0x20], R0 ;  /* 0x0000200001007387 */ /* 0x0003e40000100800 */
[----:B-1----:R-:W-:Y:S01]  /*6f2c0*/  VIADD R0, R0, UR22 ;  /* 0x0000001600007c36 */ /* 0x002fe20008000000 */
[----:B------:R-:W1:Y:S04]  /*6f2d0*/  LDCU UR22, c[0x0][0x3b8] ;  /* 0x00007700ff1677ac */ /* 0x000e680008000800 */
[----:B------:R2:W-:Y:S02]  /*6f2e0*/  STL [R1+0x30], R0 ;  /* 0x0000300001007387 */ /* 0x0005e40000100800 */
[----:B--2---:R-:W-:Y:S01]  /*6f2f0*/  VIADD R0, R0, UR20 ;  /* 0x0000001400007c36 */ /* 0x004fe20008000000 */
[----:B------:R-:W2:Y:S04]  /*6f300*/  LDCU UR20, c[0x0][0x3b8] ;  /* 0x00007700ff1477ac */ /* 0x000ea80008000800 */
[----:B------:R0:W-:Y:S02]  /*6f310*/  STL [R1+0x40], R0 ;  /* 0x0000400001007387 */ /* 0x0001e40000100800 */
[----:B0-----:R-:W-:Y:S01]  /*6f320*/  VIADD R0, R0, UR6 ;  /* 0x0000000600007c36 */ /* 0x001fe20008000000 */
[----:B------:R-:W0:Y:S04]  /*6f330*/  LDCU UR6, c[0x0][0x3b8] ;  /* 0x00007700ff0677ac */ /* 0x000e280008000800 */
[----:B------:R1:W-:Y:S02]  /*6f340*/  STL [R1+0x54], R0 ;  /* 0x0000540001007387 */ /* 0x0003e40000100800 */
[----:B-1----:R-:W-:Y:S01]  /*6f350*/  VIADD R0, R0, UR24 ;  /* 0x0000001800007c36 */ /* 0x002fe20008000000 */
[----:B------:R-:W1:Y:S04]  /*6f360*/  LDCU UR24, c[0x0][0x3b8] ;  /* 0x00007700ff1877ac */ /* 0x000e680008000800 */
[----:B------:R0:W-:Y:S02]  /*6f370*/  STL [R1+0x64], R0 ;  /* 0x0000640001007387 */ /* 0x0001e40000100800 */
[----:B0-----:R-:W-:Y:S01]  /*6f380*/  VIADD R0, R0, UR26 ;  /* 0x0000001a00007c36 */ /* 0x001fe20008000000 */
[----:B------:R-:W0:Y:S04]  /*6f390*/  LDCU UR26, c[0x0][0x3b8] ;  /* 0x00007700ff1a77ac */ /* 0x000e280008000800 */
[----:B------:R3:W-:Y:S02]  /*6f3a0*/  STL [R1+0x74], R0 ;  /* 0x0000740001007387 */ /* 0x0007e40000100800 */
[----:B---3--:R-:W-:Y:S01]  /*6f3b0*/  VIADD R0, R0, UR7 ;  /* 0x0000000700007c36 */ /* 0x008fe20008000000 */
[----:B------:R-:W3:Y:S04]  /*6f3c0*/  LDCU UR7, c[0x0][0x3b8] ;  /* 0x00007700ff0777ac */ /* 0x000ee80008000800 */
[----:B------:R0:W-:Y:S02]  /*6f3d0*/  STL [R1+0x84], R0 ;  /* 0x0000840001007387 */ /* 0x0001e40000100800 */
[----:B0-----:R-:W-:Y:S01]  /*6f3e0*/  VIADD R0, R0, UR28 ;  /* 0x0000001c00007c36 */ /* 0x001fe20008000000 */
[----:B------:R-:W0:Y:S04]  /*6f3f0*/  LDCU UR28, c[0x0][0x3b8] ;  /* 0x00007700ff1c77ac */ /* 0x000e280008000800 */
[----:B------:R1:W-:Y:S02]  /*6f400*/  STL [R1+0x94], R0 ;  /* 0x0000940001007387 */ /* 0x0003e40000100800 */
[----:B-1----:R-:W-:Y:S01]  /*6f410*/  VIADD R0, R0, UR12 ;  /* 0x0000000c00007c36 */ /* 0x002fe20008000000 */
[----:B------:R-:W1:Y:S04]  /*6f420*/  LDCU UR12, c[0x0][0x3b8] ;  /* 0x00007700ff0c77ac */ /* 0x000e680008000800 */
[----:B------:R4:W-:Y:S02]  /*6f430*/  STL [R1+0xac], R0 ;  /* 0x0000ac0001007387 */ /* 0x0009e40000100800 */
[----:B----4-:R-:W-:Y:S01]  /*6f440*/  VIADD R0, R0, UR10 ;  /* 0x0000000a00007c36 */ /* 0x010fe20008000000 */
[----:B------:R-:W4:Y:S04]  /*6f450*/  LDCU UR10, c[0x0][0x3b8] ;  /* 0x00007700ff0a77ac */ /* 0x000f280008000800 */
        /* <DEDUP_REMOVED lines=70> */
[----:B0-----:R-:W-:-:S02]  /*6f8c0*/  VIADD R0, R0, UR28 ;  /* 0x0000001c00007c36 */ /* 0x001fc40008000000 */
[C---:B------:R-:W-:Y:S01]  /*6f8d0*/  VIADD R7, R3.reuse, 0xbb ;  /* 0x000000bb03077836 */ /* 0x040fe20000000000 */
[----:B------:R-:W-:Y:S01]  /*6f8e0*/  PRMT R8, R60, 0x7632, R8 ;  /* 0x000076323c087816 */ /* 0x000fe20000000008 */
[----:B------:R-:W-:Y:S01]  /*6f8f0*/  VIADD R9, R3, 0xc9 ;  /* 0x000000c903097836 */ /* 0x000fe20000000000 */
[----:B------:R0:W-:Y:S01]  /*6f900*/  STL [R1+0x178], R0 ;  /* 0x0001780001007387 */ /* 0x0001e20000100800 */
[----:B------:R-:W1:Y:S01]  /*6f910*/  LDCU UR28, c[0x0][0x3b8] ;  /* 0x00007700ff1c77ac */ /* 0x000e620008000800 */
[----:B0-----:R-:W-:Y:S01]  /*6f920*/  VIADD R0, R0, UR12 ;  /* 0x0000000c00007c36 */ /* 0x001fe20008000000 */
[----:B------:R-:W-:Y:S01]  /*6f930*/  ISETP.GE.AND P3, PT, R7, UR39, PT ;  /* 0x0000002707007c0c */ /* 0x000fe2000bf66270 */
[----:B------:R-:W0:Y:S03]  /*6f940*/  LDCU UR12, c[0x0][0x3b8] ;  /* 0x00007700ff0c77ac */ /* 0x000e260008000800 */
        /* <DEDUP_REMOVED lines=14> */
[----:B------:R-:W1:Y:S03]  /*6fa30*/  LDCU UR18, c[0x0][0x3b8] ;  /* 0x00007700ff1277ac */ /* 0x000e660008000800 */
[----:B------:R-:W-:-:S02]  /*6fa40*/  VIADD R20, R0, UR22 ;  /* 0x0000001600147c36 */ /* 0x000fc40008000000 */
[----:B------:R-:W-:Y:S01]  /*6fa50*/  VIADD R7, R3, 0xbc ;  /* 0x000000bc03077836 */ /* 0x000fe20000000000 */
[----:B------:R-:W-:Y:S01]  /*6fa60*/  STL [R1+0xd0], R0 ;  /* 0x0000d00001007387 */ /* 0x000fe20000100800 */
[----:B--2---:R-:W-:Y:S01]  /*6fa70*/  VIADD R19, R20, UR20 ;  /* 0x0000001414137c36 */ /* 0x004fe20008000000 */
[----:B------:R-:W2:Y:S03]  /*6fa80*/  LDCU UR22, c[0x0][0x3b8] ;  /* 0x00007700ff1677ac */ /* 0x000ea60008000800 */
[----:B------:R-:W-:Y:S01]  /*6fa90*/  VIADD R18, R19, UR6 ;  /* 0x0000000613127c36 */ /* 0x000fe20008000000 */
[----:B------:R-:W-:Y:S01]  /*6faa0*/  ISETP.GE.AND P2, PT, R7, UR45, PT ;  /* 0x0000002d07007c0c */ /* 0x000fe2000bf46270 */
[----:B------:R-:W-:Y:S01]  /*6fab0*/  STL [R1+0x1ec4], R20 ;  /* 0x001ec41401007387 */ /* 0x000fe20000100800 */
[----:B------:R-:W-:Y:S01]  /*6fac0*/  VIADD R34, R3, 0xd5 ;  /* 0x000000d503227836 */ /* 0x000fe20000000000 */
[----:B------:R-:W0:Y:S01]  /*6fad0*/  LDCU UR20, c[0x0][0x3b8] ;  /* 0x00007700ff1477ac */ /* 0x000e220008000800 */
[----:B------:R-:W-:-:S02]  /*6fae0*/  VIADD R17, R18, UR24 ;  /* 0x0000001812117c36 */ /* 0x000fc40008000000 */
[----:B------:R-:W-:Y:S01]  /*6faf0*/  IMAD.WIDE R6, R11, 0x2, R58 ;  /* 0x000000020b067825 */ /* 0x000fe200078e023a */
[----:B------:R1:W-:Y:S01]  /*6fb00*/  STL [R1+0x1ec8], R19 ;  /* 0x001ec81301007387 */ /* 0x0003e20000100800 */
[----:B------:R-:W0:Y:S02]  /*6fb10*/  LDCU UR6, c[0x0][0x3b8] ;  /* 0x00007700ff0677ac */ /* 0x000e240008000800 */
[----:B------:R-:W-:Y:S01]  /*6fb20*/  VIADD R16, R17, UR26 ;  /* 0x0000001a11107c36 */ /* 0x000fe20008000000 */
[----:B------:R2:W-:Y:S01]  /*6fb30*/  @P0 STG.E.U16 desc[UR66][R6.64], R8 ;  /* 0x0000000806000986 */ /* 0x0005e2000c101542 */
[C---:B------:R-:W-:Y:S01]  /*6fb40*/  VIADD R37, R3.reuse, 0xdb ;  /* 0x000000db03257836 */ /* 0x040fe20000000000 */
[----:B------:R-:W0:Y:S01]  /*6fb50*/  LDCU UR24, c[0x0][0x3b8] ;  /* 0x00007700ff1877ac */ /* 0x000e220008000800 */
[----:B---3--:R-:W-:Y:S01]  /*6fb60*/  VIADD R15, R16, UR7 ;  /* 0x00000007100f7c36 */ /* 0x008fe20008000000 */
[----:B------:R-:W-:Y:S01]  /*6fb70*/  STL [R1+0x1ecc], R18 ;  /* 0x001ecc1201007387 */ /* 0x000fe20000100800 */
[----:B-1----:R-:W-:Y:S01]  /*6fb80*/  VIADD R19, R3, 0xda ;  /* 0x000000da03137836 */ /* 0x002fe20000000000 */
[----:B------:R-:W-:-:S02]  /*6fb90*/  @P6 LOP3.LUT R2, R2, 0x40, RZ, 0xfc, !PT ;  /* 0x0000004002026812 */ /* 0x000fc400078efcff */
[----:B------:R-:W-:Y:S01]  /*6fba0*/  STL [R1+0x1ed0], R17 ;  /* 0x001ed01101007387 */ /* 0x000fe20000100800 */
[C---:B------:R-:W-:Y:S01]  /*6fbb0*/  VIADD R32, R3.reuse, 0xdc ;  /* 0x000000dc03207836 */ /* 0x040fe20000000000 */
[----:B------:R-:W1:Y:S01]  /*6fbc0*/  LDCU UR26, c[0x0][0x3b8] ;  /* 0x00007700ff1a77ac */ /* 0x000e620008000800 */
[C---:B--2---:R-:W-:Y:S01]  /*6fbd0*/  VIADD R8, R3.reuse, 0xc7 ;  /* 0x000000c703087836 */ /* 0x044fe20000000000 */
[----:B------:R-:W-:Y:S01]  /*6fbe0*/  STL [R1+0x1ed4], R16 ;  /* 0x001ed41001007387 */ /* 0x000fe20000100800 */
[C---:B------:R-:W-:Y:S01]  /*6fbf0*/  VIADD R7, R3.reuse, 0xc8 ;  /* 0x000000c803077836 */ /* 0x040fe20000000000 */
[----:B------:R-:W2:Y:S02]  /*6fc00*/  LDCU UR7, c[0x0][0x3b8] ;  /* 0x00007700ff0777ac */ /* 0x000ea40008000800 */
[----:B------:R-:W-:Y:S04]  /*6fc10*/  STL [R1+0x1ed8], R15 ;  /* 0x001ed80f01007387 */ /* 0x000fe80000100800 */
[----:B------:R3:W-:Y:S04]  /*6fc20*/  STL [R1+0xe4], R8 ;  /* 0x0000e40801007387 */ /* 0x0007e80000100800 */
[----:B------:R0:W-:Y:S01]  /*6fc30*/  STL [R1+0xe0], R7 ;  /* 0x0000e00701007387 */ /* 0x0001e20000100800 */
[----:B---3--:R-:W-:-:S03]  /*6fc40*/  VIADD R8, R3, 0xca ;  /* 0x000000ca03087836 */ /* 0x008fc60000000000 */
[----:B------:R3:W-:Y:S01]  /*6fc50*/  STL [R1+0xdc], R9 ;  /* 0x0000dc0901007387 */ /* 0x0007e20000100800 */
[----:B0-----:R-:W-:-:S03]  /*6fc60*/  VIADD R7, R3, 0xcb ;  /* 0x000000cb03077836 */ /* 0x001fc60000000000 */
[----:B------:R0:W-:Y:S04]  /*6fc70*/  STL [R1+0xd8], R8 ;  /* 0x0000d80801007387 */ /* 0x0001e80000100800 */
[----:B------:R1:W-:Y:S01]  /*6fc80*/  STL [R1+0xcc], R7 ;  /* 0x0000cc0701007387 */ /* 0x0003e20000100800 */
[C---:B---3--:R-:W-:Y:S02]  /*6fc90*/  VIADD R9, R3.reuse, 0xcc ;  /* 0x000000cc03097836 */ /* 0x048fe40000000000 */
[----:B0-----:R-:W-:-:S03]  /*6fca0*/  VIADD R8, R3, 0xcd ;  /* 0x000000cd03087836 */ /* 0x001fc60000000000 */
[----:B------:R0:W-:Y:S01]  /*6fcb0*/  STL [R1+0xc8], R9 ;  /* 0x0000c80901007387 */ /* 0x0001e20000100800 */
[----:B-1----:R-:W-:-:S03]  /*6fcc0*/  VIADD R7, R3, 0xce ;  /* 0x000000ce03077836 */ /* 0x002fc60000000000 */
[----:B------:R1:W-:Y:S04]  /*6fcd0*/  STL [R1+0xc4], R8 ;  /* 0x0000c40801007387 */ /* 0x0003e80000100800 */
[----:B------:R3:W-:Y:S01]  /*6fce0*/  STL [R1+0xc0], R7 ;  /* 0x0000c00701007387 */ /* 0x0007e20000100800 */
[C---:B0-----:R-:W-:Y:S02]  /*6fcf0*/  VIADD R9, R3.reuse, 0xcf ;  /* 0x000000cf03097836 */ /* 0x041fe40000000000 */
[----:B-1----:R-:W-:-:S03]  /*6fd00*/  VIADD R8, R3, 0xd0 ;  /* 0x000000d003087836 */ /* 0x002fc60000000000 */
[----:B------:R0:W-:Y:S01]  /*6fd10*/  STL [R1+0xb8], R9 ;  /* 0x0000b80901007387 */ /* 0x0001e20000100800 */
[----:B---3--:R-:W-:-:S03]  /*6fd20*/  VIADD R7, R3, 0xd1 ;  /* 0x000000d103077836 */ /* 0x008fc60000000000 */
[----:B------:R1:W-:Y:S01]  /*6fd30*/  STL [R1+0xb4], R8 ;  /* 0x0000b40801007387 */ /* 0x0003e20000100800 */
[----:B------:R-:W-:Y:S02]  /*6fd40*/  VIADD R14, R15, UR28 ;  /* 0x0000001c0f0e7c36 */ /* 0x000fe40008000000 */
[C---:B------:R-:W-:Y:S01]  /*6fd50*/  VIADD R60, R3.reuse, 0xdf ;  /* 0x000000df033c7836 */ /* 0x040fe20000000000 */
[----:B------:R3:W-:Y:S01]  /*6fd60*/  STL [R1+0xb0], R7 ;  /* 0x0000b00701007387 */ /* 0x0007e20000100800 */
[C---:B0-----:R-:W-:Y:S02]  /*6fd70*/  VIADD R9, R3.reuse, 0xd2 ;  /* 0x000000d203097836 */ /* 0x041fe40000000000 */
[C---:B------:R-:W-:Y:S02]  /*6fd80*/  VIADD R18, R3.reuse, 0xe3 ;  /* 0x000000e303127836 */ /* 0x040fe40000000000 */
[C---:B------:R-:W-:Y:S02]  /*6fd90*/  VIADD R20, R3.reuse, 0xe4 ;  /* 0x000000e403147836 */ /* 0x040fe40000000000 */
[----:B-1----:R-:W-:-:S02]  /*6fda0*/  VIADD R8, R3, 0xd3 ;  /* 0x000000d303087836 */ /* 0x002fc40000000000 */
[C---:B------:R-:W-:Y:S02]  /*6fdb0*/  VIADD R36, R3.reuse, 0xe5 ;  /* 0x000000e503247836 */ /* 0x040fe40000000000 */
[C---:B------:R-:W-:Y:S02]  /*6fdc0*/  VIADD R33, R3.reuse, 0xe6 ;  /* 0x000000e603217836 */ /* 0x040fe40000000000 */
[C---:B------:R-:W-:Y:S01]  /*6fdd0*/  VIADD R31, R3.reuse, 0xe7 ;  /* 0x000000e7031f7836 */ /* 0x040fe20000000000 */
[----:B------:R-:W-:Y:S01]  /*6fde0*/  LOP3.LUT R2, R2, 0xffffff7f, RZ, 0xc0, !PT ;  /* 0xffffff7f02027812 */ /* 0x000fe200078ec0ff */
[C---:B---3--:R-:W-:Y:S01]  /*6fdf0*/  VIADD R7, R3.reuse, 0xd4 ;  /* 0x000000d403077836 */ /* 0x048fe20000000000 */
[----:B------:R0:W-:Y:S01]  /*6fe00*/  STL [R1+0xa8], R9 ;  /* 0x0000a80901007387 */ /* 0x0001e20000100800 */
[----:B------:R-:W-:Y:S01]  /*6fe10*/  VIADD R13, R14, UR12 ;  /* 0x0000000c0e0d7c36 */ /* 0x000fe20008000000 */
[----:B------:R-:W1:Y:S02]  /*6fe20*/  LDCU UR28, c[0x0][0x3b8] ;  /* 0x00007700ff1c77ac */ /* 0x000e640008000800 */
[----:B------:R3:W-:Y:S01]  /*6fe30*/  STL [R1+0xa4], R8 ;  /* 0x0000a40801007387 */ /* 0x0007e20000100800 */
[----:B------:R-:W-:-:S03]  /*6fe40*/  VIADD R17, R3, 0xd9 ;  /* 0x000000d903117836 */ /* 0x000fc60000000000 */
[----:B------:R-:W-:Y:S01]  /*6fe50*/  STL [R1+0x1efc], R34 ;  /* 0x001efc2201007387 */ /* 0x000fe20000100800 */
[----:B0-----:R-:W-:-:S03]  /*6fe60*/  VIADD R9, R3, 0xd6 ;  /* 0x000000d603097836 */ /* 0x001fc60000000000 */
[----:B------:R0:W-:Y:S01]  /*6fe70*/  STL [R1+0xa0], R7 ;  /* 0x0000a00701007387 */ /* 0x0001e20000100800 */
[----:B---3--:R-:W-:Y:S02]  /*6fe80*/  VIADD R8, R3, 0xd7 ;  /* 0x000000d703087836 */ /* 0x008fe40000000000 */
[----:B----4-:R-:W-:Y:S01]  /*6fe90*/  VIADD R12, R13, UR10 ;  /* 0x0000000a0d0c7c36 */ /* 0x010fe20008000000 */
[----:B------:R-:W-:Y:S01]  /*6fea0*/  STL [R1+0x98], R9 ;  /* 0x0000980901007387 */ /* 0x000fe20000100800 */
[----:B0-----:R-:W-:-:S03]  /*6feb0*/  VIADD R7, R3, 0xd8 ;  /* 0x000000d803077836 */ /* 0x001fc60000000000 */
[----:B------:R0:W-:Y:S01]  /*6fec0*/  STL [R1+0x90], R8 ;  /* 0x0000900801007387 */ /* 0x0001e20000100800 */
[----:B------:R-:W-:-:S03]  /*6fed0*/  VIADD R11, R12, UR8 ;  /* 0x000000080c0b7c36 */ /* 0x000fc60008000000 */
[----:B------:R-:W-:Y:S04]  /*6fee0*/  STL [R1+0x1f00], R17 ;  /* 0x001f001101007387 */ /* 0x000fe80000100800 */
[----:B------:R3:W-:Y:S01]  /*6fef0*/  STL [R1+0x8c], R7 ;  /* 0x00008c0701007387 */ /* 0x0007e20000100800 */
[----:B0-----:R-:W-:-:S03]  /*6ff00*/  VIADD R8, R3, 0xdd ;  /* 0x000000dd03087836 */ /* 0x001fc60000000000 */
[----:B------:R-:W-:Y:S01]  /*6ff10*/  STL [R1+0x1f04], R19 ;  /* 0x001f041301007387 */ /* 0x000fe20000100800 */
[----:B------:R-:W-:-:S03]  /*6ff20*/  VIADD R10, R11, UR16 ;  /* 0x000000100b0a7c36 */ /* 0x000fc60008000000 */
[----:B------:R-:W-:Y:S01]  /*6ff30*/  STL [R1+0x1f08], R37 ;  /* 0x001f082501007387 */ /* 0x000fe20000100800 */
[----:B---3--:R-:W-:-:S03]  /*6ff40*/  VIADD R7, R3, 0xde ;  /* 0x000000de03077836 */ /* 0x008fc60000000000 */
[----:B------:R-:W-:Y:S01]  /*6ff50*/  STL [R1+0x1f0c], R32 ;  /* 0x001f0c2001007387 */ /* 0x000fe20000100800 */
[----:B------:R-:W-:-:S03]  /*6ff60*/  VIADD R15, R3, 0xe1 ;  /* 0x000000e1030f7836 */ /* 0x000fc60000000000 */
[----:B------:R0:W-:Y:S01]  /*6ff70*/  STL [R1+0x70], R8 ;  /* 0x0000700801007387 */ /* 0x0001e20000100800 */
[----:B------:R-:W-:-:S03]  /*6ff80*/  VIADD R16, R3, 0xe2 ;  /* 0x000000e203107836 */ /* 0x000fc60000000000 */
[----:B------:R-:W-:Y:S01]  /*6ff90*/  STL [R1+0x1ee8], R60 ;  /* 0x001ee83c01007387 */ /* 0x000fe20000100800 */
[----:B------:R-:W-:-:S03]  /*6ffa0*/  VIADD R9, R10, UR14 ;  /* 0x0000000e0a097c36 */ /* 0x000fc60008000000 */
[----:B------:R3:W-:Y:S01]  /*6ffb0*/  STL [R1+0x6c], R7 ;  /* 0x00006c0701007387 */ /* 0x0007e20000100800 */
[----:B0-----:R-:W-:-:S03]  /*6ffc0*/  VIADD R8, R9, UR18 ;  /* 0x0000001209087c36 */ /* 0x001fc60008000000 */
[----:B------:R-:W-:Y:S01]  /*6ffd0*/  STL [R1+0x1edc], R15 ;  /* 0x001edc0f01007387 */ /* 0x000fe20000100800 */
[----:B---3--:R-:W-:-:S05]  /*6ffe0*/  VIADD R7, R3, 0xe0 ;  /* 0x000000e003077836 */ /* 0x008fca0000000000 */
[----:B------:R0:W-:Y:S04]  /*6fff0*/  STL [R1+0x60], R7 ;  /* 0x0000600701007387 */ /* 0x0001e80000100800 */
[----:B------:R-:W-:Y:S04]  /*70000*/  STL [R1+0x1ee0], R16 ;  /* 0x001ee01001007387 */ /* 0x000fe80000100800 */
[----:B------:R-:W-:Y:S01]  /*70010*/  STL [R1+0x1eec], R14 ;  /* 0x001eec0e01007387 */ /* 0x000fe20000100800 */
[----:B0-----:R-:W-:-:S03]  /*70020*/  VIADD R7, R8, UR22 ;  /* 0x0000001608077c36 */ /* 0x001fc60008000000 */
[----:B------:R-:W-:Y:S04]  /*70030*/  STL [R1+0x1ef0], R18 ;  /* 0x001ef01201007387 */ /* 0x000fe80000100800 */
[----:B------:R-:W-:Y:S04]  /*70040*/  STL [R1+0x1ef4], R20 ;  /* 0x001ef41401007387 */ /* 0x000fe80000100800 */
[----:B------:R-:W-:Y:S04]  /*70050*/  STL [R1+0x1ef8], R36 ;  /* 0x001ef82401007387 */ /* 0x000fe80000100800 */
[----:B------:R-:W-:Y:S04]  /*70060*/  STL [R1+0x1f10], R13 ;  /* 0x001f100d01007387 */ /* 0x000fe80000100800 */
[----:B------:R-:W-:Y:S01]  /*70070*/  STL [R1+0x1f14], R33 ;  /* 0x001f142101007387 */ /* 0x000fe20000100800 */
[----:B------:R-:W-:-:S03]  /*70080*/  @P5 LOP3.LUT R2, R2, 0x80, RZ, 0xfc, !PT ;  /* 0x0000008002025812 */ /* 0x000fc600078efcff */
[----:B------:R-:W-:Y:S04]  /*70090*/  STL [R1+0x1f18], R31 ;  /* 0x001f181f01007387 */ /* 0x000fe80000100800 */
[----:B------:R0:W-:Y:S01]  /*700a0*/  STL [R1+0x194], R7 ;  /* 0x0001940701007387 */ /* 0x0001e20000100800 */
[----:B------:R-:W-:Y:S01]  /*700b0*/  LOP3.LUT R2, R2, 0xfffffeff, RZ, 0xc0, !PT ;  /* 0xfffffeff02027812 */ /* 0x000fe200078ec0ff */
[----:B------:R-:W-:Y:S02]  /*700c0*/  VIADD R6, R3, 0xc3 ;  /* 0x000000c303067836 */ /* 0x000fe40000000000 */
[----:B0-----:R-:W-:Y:S02]  /*700d0*/  VIADD R7, R7, UR20 ;  /* 0x0000001407077c36 */ /* 0x001fe40008000000 */
[----:B------:R-:W-:-:S03]  /*700e0*/  VIADD R4, R3, 0xbe ;  /* 0x000000be03047836 */ /* 0x000fc60000000000 */
[----:B------:R0:W-:Y:S01]  /*700f0*/  STL [R1+0x190], R7 ;  /* 0x0001900701007387 */ /* 0x0001e20000100800 */
[----:B------:R-:W-:-:S03]  /*70100*/  @P4 LOP3.LUT R2, R2, 0x100, RZ, 0xfc, !PT ;  /* 0x0000010002024812 */ /* 0x000fc600078efcff */
[----:B------:R-:W3:Y:S01]  /*70110*/  LDL.LU R20, [R1+0x19c] ;  /* 0x00019c0001147983 */ /* 0x000ee20000300800 */
[----:B------:R-:W-:-:S03]  /*70120*/  VIADD R5, R3, 0xc6 ;  /* 0x000000c603057836 */ /* 0x000fc60000000000 */
[----:B------:R-:W4:Y:S01]  /*70130*/  LDL.LU R32, [R1+0x1a0] ;  /* 0x0001a00001207983 */ /* 0x000f220000300800 */
[----:B0-----:R-:W-:Y:S02]  /*70140*/  VIADD R7, R7, UR6 ;  /* 0x0000000607077c36 */ /* 0x001fe40008000000 */
[----:B------:R-:W-:Y:S01]  /*70150*/  IMAD.MOV.U32 R15, RZ, RZ, R6 ;  /* 0x000000ffff0f7224 */ /* 0x000fe200078e0006 */
[----:B------:R-:W-:Y:S01]  /*70160*/  ISETP.GE.AND P0, PT, R4, UR47, PT ;  /* 0x0000002f04007c0c */ /* 0x000fe2000bf06270 */
[----:B------:R-:W-:Y:S01]  /*70170*/  VIADD R6, R7, UR24 ;  /* 0x0000001807067c36 */ /* 0x000fe20008000000 */
[----:B------:R-:W-:Y:S01]  /*70180*/  LOP3.LUT R2, R2, 0xfffffdff, RZ, 0xc0, !PT ;  /* 0xfffffdff02027812 */ /* 0x000fe200078ec0ff */
[C---:B------:R-:W-:Y:S01]  /*70190*/  VIADD R4, R3.reuse, 0xc2 ;  /* 0x000000c203047836 */ /* 0x040fe20000000000 */
[----:B------:R-:W3:Y:S01]  /*701a0*/  LDL.LU R60, [R1+0x1a8] ;  /* 0x0001a800013c7983 */ /* 0x000ee20000300800 */
[----:B------:R-:W-:Y:S02]  /*701b0*/  IMAD.MOV.U32 R14, RZ, RZ, R5 ;  /* 0x000000ffff0e7224 */ /* 0x000fe400078e0005 */
[----:B------:R-:W-:Y:S01]  /*701c0*/  VIADD R5, R6, UR26 ;  /* 0x0000001a06057c36 */ /* 0x000fe20008000000 */
[----:B------:R-:W-:Y:S01]  /*701d0*/  @P3 LOP3.LUT R2, R2, 0x200, RZ, 0xfc, !PT ;  /* 0x0000020002023812 */ /* 0x000fe200078efcff */
[----:B------:R-:W-:Y:S01]  /*701e0*/  VIADD R23, R3, 0xbf ;  /* 0x000000bf03177836 */ /* 0x000fe20000000000 */
[----:B------:R-:W3:Y:S01]  /*701f0*/  LDL.LU R37, [R1+0x78c] ;  /* 0x00078c0001257983 */ /* 0x000ee20000300800 */
[----:B------:R-:W-:-:S02]  /*70200*/  IMAD.MOV.U32 R16, RZ, RZ, R4 ;  /* 0x000000ffff107224 */ /* 0x000fc400078e0004 */
[----:B------:R-:W-:Y:S01]  /*70210*/  VIADD R22, R3, 0xc4 ;  /* 0x000000c403167836 */ /* 0x000fe20000000000 */
[----:B------:R-:W-:Y:S01]  /*70220*/  LOP3.LUT R2, R2, 0xfffffbff, RZ, 0xc0, !PT ;  /* 0xfffffbff02027812 */ /* 0x000fe200078ec0ff */
[----:B--2---:R-:W-:Y:S01]  /*70230*/  VIADD R4, R5, UR7 ;  /* 0x0000000705047c36 */ /* 0x004fe20008000000 */
[----:B------:R-:W2:Y:S01]  /*70240*/  LDL.LU R19, [R1+0x798] ;  /* 0x0007980001137983 */ /* 0x000ea20000300800 */
[----:B------:R-:W-:Y:S02]  /*70250*/  IMAD.MOV.U32 R18, RZ, RZ, R23 ;  /* 0x000000ffff127224 */ /* 0x000fe400078e0017 */
[----:B------:R-:W-:Y:S02]  /*70260*/  IMAD.MOV.U32 R17, RZ, RZ, R22 ;  /* 0x000000ffff117224 */ /* 0x000fe400078e0016 */
[----:B-1----:R-:W-:Y:S01]  /*70270*/  VIADD R31, R4, UR28 ;  /* 0x0000001c041f7c36 */ /* 0x002fe20008000000 */
[----:B------:R-:W-:Y:S02]  /*70280*/  @P2 LOP3.LUT R2, R2, 0x400, RZ, 0xfc, !PT ;  /* 0x0000040002022812 */ /* 0x000fe400078efcff */
[----:B------:R-:W-:Y:S01]  /*70290*/  ISETP.GE.AND P2, PT, R18, UR33, PT ;  /* 0x0000002112007c0c */ /* 0x000fe2000bf46270 */
[----:B------:R-:W-:Y:S01]  /*702a0*/  IMAD.MOV.U32 R18, RZ, RZ, R17 ;  /* 0x000000ffff127224 */ /* 0x000fe200078e0011 */
[----:B------:R0:W-:Y:S04]  /*702b0*/  STL [R1+0x198], R31 ;  /* 0x0001981f01007387 */ /* 0x0001e80000100800 */
[----:B------:R-:W2:Y:S01]  /*702c0*/  LDL.LU R17, [R1+0x1a4] ;  /* 0x0001a40001117983 */ /* 0x000ea20000300800 */
[----:B------:R-:W-:Y:S01]  /*702d0*/  LOP3.LUT R2, R2, 0xfffff7ff, RZ, 0xc0, !PT ;  /* 0xfffff7ff02027812 */ /* 0x000fe200078ec0ff */
[----:B------:R-:W-:-:S03]  /*702e0*/  VIADD R0, R3, 0xc0 ;  /* 0x000000c003007836 */ /* 0x000fc60000000000 */
[----:B------:R-:W-:Y:S01]  /*702f0*/  @P1 LOP3.LUT R2, R2, 0x800, RZ, 0xfc, !PT ;  /* 0x0000080002021812 */ /* 0x000fe200078efcff */
[----:B------:R-:W-:-:S03]  /*70300*/  IMAD.MOV.U32 R13, RZ, RZ, R0 ;  /* 0x000000ffff0d7224 */ /* 0x000fc600078e0000 */
[----:B------:R-:W-:Y:S01]  /*70310*/  LOP3.LUT R2, R2, 0xffffdfff, RZ, 0xc0, !PT ;  /* 0xffffdfff02027812 */ /* 0x000fe200078ec0ff */
[----:B------:R-:W-:-:S03]  /*70320*/  VIADD R39, R3, 0xc1 ;  /* 0x000000c103277836 */ /* 0x000fc60000000000 */
[----:B------:R-:W-:Y:S02]  /*70330*/  @P0 LOP3.LUT R2, R2, 0x2000, RZ, 0xfc, !PT ;  /* 0x0000200002020812 */ /* 0x000fe400078efcff */
[----:B------:R-:W-:Y:S02]  /*70340*/  ISETP.GE.AND P1, PT, R13, UR31, PT ;  /* 0x0000001f0d007c0c */ /* 0x000fe4000bf26270 */
[----:B------:R-:W-:Y:S01]  /*70350*/  LOP3.LUT R2, R2, 0xffff7fff, RZ, 0xc0, !PT ;  /* 0xffff7fff02027812 */ /* 0x000fe200078ec0ff */
[----:B------:R-:W-:Y:S01]  /*70360*/  IMAD.MOV.U32 R36, RZ, RZ, R39 ;  /* 0x000000ffff247224 */ /* 0x000fe200078e0027 */
[----:B------:R-:W2:Y:S02]  /*70370*/  LDL.LU R13, [R1+0x1b0] ;  /* 0x0001b000010d7983 */ /* 0x000ea40000300800 */
[----:B------:R-:W-:Y:S02]  /*70380*/  @P2 LOP3.LUT R2, R2, 0x8000, RZ, 0xfc, !PT ;  /* 0x0000800002022812 */ /* 0x000fe400078efcff */
[----:B------:R-:W-:-:S02]  /*70390*/  ISETP.GE.AND P0, PT, R36, UR23, PT ;  /* 0x0000001724007c0c */ /* 0x000fc4000bf06270 */
[----:B------:R-:W-:Y:S01]  /*703a0*/  LOP3.LUT R2, R2, 0xfffbffff, RZ, 0xc0, !PT ;  /* 0xfffbffff02027812 */ /* 0x000fe200078ec0ff */
[----:B------:R-:W2:Y:S03]  /*703b0*/  LDL.LU R36, [R1+0x1ac] ;  /* 0x0001ac0001247983 */ /* 0x000ea60000300800 */
[----:B------:R-:W-:Y:S02]  /*703c0*/  @P1 LOP3.LUT R2, R2, 0x40000, RZ, 0xfc, !PT ;  /* 0x0004000002021812 */ /* 0x000fe400078efcff */
[----:B------:R-:W-:Y:S02]  /*703d0*/  ISETP.GE.AND P1, PT, R16, UR21, PT ;  /* 0x0000001510007c0c */ /* 0x000fe4000bf26270 */
[----:B------:R-:W-:Y:S01]  /*703e0*/  LOP3.LUT R2, R2, 0xffffefff, RZ, 0xc0, !PT ;  /* 0xffffefff02027812 */ /* 0x000fe200078ec0ff */
[----:B------:R-:W2:Y:S03]  /*703f0*/  LDL.LU R16, [R1+0xe4] ;  /* 0x0000e40001107983 */ /* 0x000ea60000300800 */
[----:B------:R-:W-:-:S02]  /*70400*/  @P0 LOP3.LUT R2, R2, 0x1000, RZ, 0xfc, !PT ;  /* 0x0000100002020812 */ /* 0x000fc400078efcff */
[----:B------:R-:W-:Y:S02]  /*70410*/  ISETP.GE.AND P0, PT, R15, UR29, PT ;  /* 0x0000001d0f007c0c */ /* 0x000fe4000bf06270 */
[----:B------:R-:W-:Y:S02]  /*70420*/  LOP3.LUT R2, R2, 0xffffbfff, RZ, 0xc0, !PT ;  /* 0xffffbfff02027812 */ /* 0x000fe400078ec0ff */
[----:B------:R-:W-:Y:S02]  /*70430*/  R2UR.FILL UR25, R44 ;  /* 0x000000002c1972ca */ /* 0x000fe400004e0000 */
[----:B------:R-:W-:Y:S01]  /*70440*/  @P1 LOP3.LUT R2, R2, 0x4000, RZ, 0xfc, !PT ;  /* 0x0000400002021812 */ /* 0x000fe200078efcff */
[----:B------:R-:W-:-:S03]  /*70450*/  VIADD R40, R3, 0xc5 ;  /* 0x000000c503287836 */ /* 0x000fc60000000000 */
[----:B------:R-:W-:Y:S01]  /*70460*/  LOP3.LUT R2, R2, 0xfffeffff, RZ, 0xc0, !PT ;  /* 0xfffeffff02027812 */ /* 0x000fe200078ec0ff */
[----:B------:R-:W-:-:S03]  /*70470*/  IMAD.MOV.U32 R34, RZ, RZ, R40 ;  /* 0x000000ffff227224 */ /* 0x000fc600078e0028 */
[----:B------:R-:W-:Y:S02]  /*70480*/  @P0 LOP3.LUT R2, R2, 0x10000, RZ, 0xfc, !PT ;  /* 0x0001000002020812 */ /* 0x000fe400078efcff */
[----:B------:R-:W-:Y:S02]  /*70490*/  ISETP.GE.AND P0, PT, R18, UR27, PT ;  /* 0x0000001b12007c0c */ /* 0x000fe4000bf06270 */
[----:B------:R-:W-:Y:S02]  /*704a0*/  ISETP.GE.AND P1, PT, R34, UR25, PT ;  /* 0x0000001922007c0c */ /* 0x000fe4000bf26270 */
[----:B----4-:R-:W-:Y:S02]  /*704b0*/  R2UR.FILL UR21, R32 ;  /* 0x00000000201572ca */ /* 0x010fe400004e0000 */
[----:B------:R-:W4:Y:S04]  /*704c0*/  LDL.LU R32, [R1+0x1b8] ;  /* 0x0001b80001207983 */ /* 0x000f280000300800 */
[----:B------:R-:W4:Y:S01]  /*704d0*/  LDL.LU R15, [R1+0xe0] ;  /* 0x0000e000010f7983 */ /* 0x000f220000300800 */
[----:B---3--:R-:W-:-:S03]  /*704e0*/  R2UR.FILL UR29, R60 ;  /* 0x000000003c1d72ca */ /* 0x008fc600004e0000 */
[----:B------:R-:W3:Y:S01]  /*704f0*/  LDL.LU R60, [R1+0x1b4] ;  /* 0x0001b400013c7983 */ /* 0x000ee20000300800 */
[----:B------:R-:W-:Y:S02]  /*70500*/  R2UR.FILL UR23, R20 ;  /* 0x00000000141772ca */ /* 0x000fe400004e0000 */
[----:B------:R-:W-:Y:S02]  /*70510*/  R2UR UR40, R37 ;  /* 0x00000000252872ca */ /* 0x000fe400000e0000 */
[----:B------:R-:W3:Y:S01]  /*70520*/  LDL.LU R37, [R1+0x7b4] ;  /* 0x0007b40001257983 */ /* 0x000ee20000300800 */
[----:B--2---:R-:W-:-:S03]  /*70530*/  R2UR UR42, R19 ;  /* 0x00000000132a72ca */ /* 0x004fc600000e0000 */
[----:B------:R-:W2:Y:S04]  /*70540*/  LDL.LU R19, [R1+0x7ac] ;  /* 0x0007ac0001137983 */ /* 0x000ea80000300800 */
[----:B------:R-:W2:Y:S04]  /*70550*/  LDL.LU R20, [R1+0xdc] ;  /* 0x0000dc0001147983 */ /* 0x000ea80000300800 */
[----:B------:R-:W2:Y:S01]  /*70560*/  LDL.LU R18, [R1+0x1bc] ;  /* 0x0001bc0001127983 */ /* 0x000ea20000300800 */
[----:B------:R-:W-:-:S03]  /*70570*/  R2UR.FILL UR27, R17 ;  /* 0x00000000111b72ca */ /* 0x000fc600004e0000 */
[----:B------:R-:W2:Y:S04]  /*70580*/  LDL.LU R17, [R1+0xd8] ;  /* 0x0000d80001117983 */ /* 0x000ea80000300800 */
[----:B------:R-:W2:Y:S01]  /*70590*/  LDL.LU R34, [R1+0x770] ;  /* 0x0007700001227983 */ /* 0x000ea20000300800 */
[----:B------:R-:W-:-:S04]  /*705a0*/  LOP3.LUT R2, R2, 0xfffdffff, RZ, 0xc0, !PT ;  /* 0xfffdffff02027812 */ /* 0x000fc800078ec0ff */
[----:B------:R-:W-:Y:S02]  /*705b0*/  @P0 LOP3.LUT R2, R2, 0x20000, RZ, 0xfc, !PT ;  /* 0x0002000002020812 */ /* 0x000fe400078efcff */
[----:B------:R-:W-:Y:S02]  /*705c0*/  ISETP.GE.AND P0, PT, R14, UR23, PT ;  /* 0x000000170e007c0c */ /* 0x000fe4000bf06270 */
[----:B------:R-:W-:Y:S01]  /*705d0*/  LOP3.LUT R2, R2, 0xfff7ffff, RZ, 0xc0, !PT ;  /* 0xfff7ffff02027812 */ /* 0x000fe200078ec0ff */
[----:B------:R-:W2:Y:S03]  /*705e0*/  LDL.LU R14, [R1+0xcc] ;  /* 0x0000cc00010e7983 */ /* 0x000ea60000300800 */
[----:B------:R-:W-:-:S04]  /*705f0*/  @P1 LOP3.LUT R2, R2, 0x80000, RZ, 0xfc, !PT ;  /* 0x0008000002021812 */ /* 0x000fc800078efcff */
[----:B------:R-:W-:Y:S02]  /*70600*/  LOP3.LUT R2, R2, 0xffefffff, RZ, 0xc0, !PT ;  /* 0xffefffff02027812 */ /* 0x000fe400078ec0ff */
[----:B------:R-:W-:Y:S02]  /*70610*/  R2UR.FILL UR25, R13 ;  /* 0x000000000d1972ca */ /* 0x000fe400004e0000 */
[----:B------:R-:W-:Y:S02]  /*70620*/  @P0 LOP3.LUT R2, R2, 0x100000, RZ, 0xfc, !PT ;  /* 0x0010000002020812 */ /* 0x000fe400078efcff */
[----:B------:R-:W-:Y:S02]  /*70630*/  ISETP.GE.AND P1, PT, R16, UR21, PT ;  /* 0x0000001510007c0c */ /* 0x000fe4000bf26270 */
[----:B------:R-:W2:Y:S01]  /*70640*/  LDL.LU R16, [R1+0x774] ;  /* 0x0007740001107983 */ /* 0x000ea20000300800 */
[----:B------:R-:W-:-:S10]  /*70650*/  LOP3.LUT R2, R2, 0xffdfffff, RZ, 0xc0, !PT ;  /* 0xffdfffff02027812 */ /* 0x000fd400078ec0ff */
[----:B------:R-:W-:Y:S02]  /*70660*/  @P1 LOP3.LUT R2, R2, 0x200000, RZ, 0xfc, !PT ;  /* 0x0020000002021812 */ /* 0x000fe400078efcff */
[----:B----4-:R-:W-:Y:S02]  /*70670*/  R2UR.FILL UR21, R32 ;  /* 0x00000000201572ca */ /* 0x010fe400004e0000 */
[----:B------:R-:W4:Y:S01]  /*70680*/  LDL.LU R32, [R1+0xc8] ;  /* 0x0000c80001207983 */ /* 0x000f220000300800 */
[----:B------:R-:W-:-:S03]  /*70690*/  ISETP.GE.AND P0, PT, R15, UR29, PT ;  /* 0x0000001d0f007c0c */ /* 0x000fc6000bf06270 */
[----:B------:R-:W4:Y:S01]  /*706a0*/  LDL.LU R15, [R1+0x778] ;  /* 0x00077800010f7983 */ /* 0x000f220000300800 */
[----:B---3--:R-:W-:-:S03]  /*706b0*/  R2UR.FILL UR29, R60 ;  /* 0x000000003c1d72ca */ /* 0x008fc600004e0000 */
[----:B------:R-:W3:Y:S01]  /*706c0*/  LDL.LU R60, [R1+0xc4] ;  /* 0x0000c400013c7983 */ /* 0x000ee20000300800 */
[----:B------:R-:W-:-:S03]  /*706d0*/  R2UR UR64, R37 ;  /* 0x00000000254072ca */ /* 0x000fc600000e0000 */
[----:B------:R-:W3:Y:S01]  /*706e0*/  LDL.LU R37, [R1+0x780] ;  /* 0x0007800001257983 */ /* 0x000ee20000300800 */
[----:B--2---:R-:W-:-:S03]  /*706f0*/  R2UR UR62, R19 ;  /* 0x00000000133e72ca */ /* 0x004fc600000e0000 */
[----:B------:R-:W2:Y:S01]  /*70700*/  LDL.LU R19, [R1+0x7c8] ;  /* 0x0007c80001137983 */ /* 0x000ea20000300800 */
[----:B------:R-:W-:-:S03]  /*70710*/  ISETP.GE.AND P1, PT, R17, UR25, PT ;  /* 0x0000001911007c0c */ /* 0x000fc6000bf26270 */
[----:B------:R-:W2:Y:S01]  /*70720*/  LDL.LU R17, [R1+0x7cc] ;  /* 0x0007cc0001117983 */ /* 0x000ea20000300800 */
[----:B------:R-:W-:-:S03]  /*70730*/  R2UR.FILL UR25, R34 ;  /* 0x00000000221972ca */ /* 0x000fc600004e0000 */
[----:B0-----:R-:W2:Y:S04]  /*70740*/  LDL.LU R31, [R1+0x7d0] ;  /* 0x0007d000011f7983 */ /* 0x001ea80000300800 */
[----:B------:R-:W2:Y:S01]  /*70750*/  LDL.LU R34, [R1+0x7d8] ;  /* 0x0007d80001227983 */ /* 0x000ea20000300800 */
[----:B------:R-:W-:Y:S02]  /*70760*/  LOP3.LUT R2, R2, 0xffbfffff, RZ, 0xc0, !PT ;  /* 0xffbfffff02027812 */ /* 0x000fe400078ec0ff */
[----:B------:R-:W-:Y:S01]  /*70770*/  R2UR.FILL UR23, R36 ;  /* 0x00000000241772ca */ /* 0x000fe200004e0000 */
[----:B------:R-:W2:Y:S01]  /*70780*/  LDL.LU R33, [R1+0x7d4] ;  /* 0x0007d40001217983 */ /* 0x000ea20000300800 */
[----:B------:R-:W-:Y:S02]  /*70790*/  @P0 LOP3.LUT R2, R2, 0x400000, RZ, 0xfc, !PT ;  /* 0x0040000002020812 */ /* 0x000fe400078efcff */
[----:B------:R-:W-:Y:S01]  /*707a0*/  ISETP.GE.AND P0, PT, R20, UR27, PT ;  /* 0x0000001b14007c0c */ /* 0x000fe2000bf06270 */
[----:B------:R-:W2:Y:S01]  /*707b0*/  LDL.LU R13, [R1+0x7dc] ;  /* 0x0007dc00010d7983 */ /* 0x000ea20000300800 */
[----:B------:R-:W-:-:S03]  /*707c0*/  LOP3.LUT R2, R2, 0xff7fffff, RZ, 0xc0, !PT ;  /* 0xff7fffff02027812 */ /* 0x000fc600078ec0ff */
[----:B------:R-:W2:Y:S01]  /*707d0*/  LDL.LU R36, [R1+0xc0] ;  /* 0x0000c00001247983 */ /* 0x000ea20000300800 */
[----:B------:R-:W-:-:S03]  /*707e0*/  R2UR.FILL UR27, R18 ;  /* 0x00000000121b72ca */ /* 0x000fc600004e0000 */
[----:B------:R-:W2:Y:S04]  /*707f0*/  LDL.LU R20, [R1+0x77c] ;  /* 0x00077c0001147983 */ /* 0x000ea80000300800 */
[----:B------:R-:W-:Y:S01]  /*70800*/  @P0 LOP3.LUT R2, R2, 0x800000, RZ, 0xfc, !PT ;  /* 0x0080000002020812 */ /* 0x000fe200078efcff */
[----:B------:R-:W2:Y:S01]  /*70810*/  LDL.LU R18, [R1+0xb8] ;  /* 0x0000b80001127983 */ /* 0x000ea20000300800 */
[----:B------:R-:W-:Y:S02]  /*70820*/  ISETP.GE.AND P0, PT, R14, UR23, PT ;  /* 0x000000170e007c0c */ /* 0x000fe4000bf06270 */
[----:B------:R-:W-:Y:S01]  /*70830*/  LOP3.LUT R2, R2, 0xfeffffff, RZ, 0xc0, !PT ;  /* 0xfeffffff02027812 */ /* 0x000fe200078ec0ff */
[----:B------:R-:W2:Y:S03]  /*70840*/  LDL.LU R14, [R1+0x788] ;  /* 0x00078800010e7983 */ /* 0x000ea60000300800 */
[----:B------:R-:W-:-:S04]  /*70850*/  @P1 LOP3.LUT R2, R2, 0x1000000, RZ, 0xfc, !PT ;  /* 0x0100000002021812 */ /* 0x000fc800078efcff */
[----:B------:R-:W-:Y:S02]  /*70860*/  LOP3.LUT R2, R2, 0xfdffffff, RZ, 0xc0, !PT ;  /* 0xfdffffff02027812 */ /* 0x000fe400078ec0ff */
[----:B------:R-:W-:Y:S02]  /*70870*/  R2UR.FILL UR23, R16 ;  /* 0x00000000101772ca */ /* 0x000fe400004e0000 */
[----:B------:R-:W-:Y:S02]  /*70880*/  @P0 LOP3.LUT R2, R2, 0x2000000, RZ, 0xfc, !PT ;  /* 0x0200000002020812 */ /* 0x000fe400078efcff */
[----:B----4-:R-:W-:Y:S02]  /*70890*/  ISETP.GE.AND P1, PT, R32, UR21, PT ;  /* 0x0000001520007c0c */ /* 0x010fe4000bf26270 */
[----:B------:R-:W4:Y:S04]  /*708a0*/  LDL.LU R32, [R1+0xb4] ;  /* 0x0000b40001207983 */ /* 0x000f280000300800 */
[----:B------:R-:W4:Y:S01]  /*708b0*/  LDL.LU R16, [R1+0x784] ;  /* 0x0007840001107983 */ /* 0x000f220000300800 */
[----:B---3--:R-:W-:-:S03]  /*708c0*/  ISETP.GE.AND P0, PT, R60, UR29, PT ;  /* 0x0000001d3c007c0c */ /* 0x008fc6000bf06270 */
[----:B------:R-:W3:Y:S01]  /*708d0*/  LDL.LU R60, [R1+0xb0] ;  /* 0x0000b000013c7983 */ /* 0x000ee20000300800 */
[----:B------:R-:W-:Y:S02]  /*708e0*/  R2UR.FILL UR21, R15 ;  /* 0x000000000f1572ca */ /* 0x000fe400004e0000 */
[----:B------:R-:W-:Y:S02]  /*708f0*/  R2UR.FILL UR29, R37 ;  /* 0x00000000251d72ca */ /* 0x000fe400004e0000 */
[----:B------:R-:W3:Y:S01]  /*70900*/  LDL.LU R37, [R1+0x790] ;  /* 0x0007900001257983 */ /* 0x000ee20000300800 */
[----:B--2---:R-:W-:-:S03]  /*70910*/  R2UR UR36, R19 ;  /* 0x00000000132472ca */ /* 0x004fc600000e0000 */
[----:B------:R-:W2:Y:S04]  /*70920*/  LDL.LU R15, [R1+0xa8] ;  /* 0x0000a800010f7983 */ /* 0x000ea80000300800 */
[----:B------:R-:W2:Y:S01]  /*70930*/  LDL.LU R19, [R1+0xa4] ;  /* 0x0000a40001137983 */ /* 0x000ea20000300800 */
[----:B------:R-:W-:-:S03]  /*70940*/  R2UR UR38, R17 ;  /* 0x00000000112672ca */ /* 0x000fc600000e0000 */
[----:B------:R-:W2:Y:S01]  /*70950*/  LDL.LU R17, [R1+0xa0] ;  /* 0x0000a00001117983 */ /* 0x000ea20000300800 */
[----:B------:R-:W-:-:S03]  /*70960*/  R2UR UR44, R31 ;  /* 0x000000001f2c72ca */ /* 0x000fc600000e0000 */
[----:B------:R-:W2:Y:S01]  /*70970*/  LDL.LU R31, [R1+0x1f18] ;  /* 0x001f1800011f7983 */ /* 0x000ea20000300800 */
[----:B------:R-:W-:-:S03]  /*70980*/  R2UR UR46, R34 ;  /* 0x00000000222e72ca */ /* 0x000fc600000e0000 */
[----:B------:R-:W2:Y:S01]  /*70990*/  LDL.LU R34, [R1+0x794] ;  /* 0x0007940001227983 */ /* 0x000ea20000300800 */
[----:B------:R-:W-:-:S04]  /*709a0*/  LOP3.LUT R2, R2, 0xfbffffff, RZ, 0xc0, !PT ;  /* 0xfbffffff02027812 */ /* 0x000fc800078ec0ff */
[----:B------:R-:W-:-:S04]  /*709b0*/  @P1 LOP3.LUT R2, R2, 0x4000000, RZ, 0xfc, !PT ;  /* 0x0400000002021812 */ /* 0x000fc800078efcff */
[----:B------:R-:W-:Y:S02]  /*709c0*/  LOP3.LUT R2, R2, 0xf7ffffff, RZ, 0xc0, !PT ;  /* 0xf7ffffff02027812 */ /* 0x000fe400078ec0ff */
[----:B------:R-:W-:Y:S02]  /*709d0*/  ISETP.GE.AND P1, PT, R36, UR27, PT ;  /* 0x0000001b24007c0c */ /* 0x000fe4000bf26270 */
[----:B------:R-:W-:-:S04]  /*709e0*/  @P0 LOP3.LUT R2, R2, 0x8000000, RZ, 0xfc, !PT ;  /* 0x0800000002020812 */ /* 0x000fc800078efcff */
[----:B------:R-:W-:Y:S02]  /*709f0*/  LOP3.LUT R2, R2, 0xefffffff, RZ, 0xc0, !PT ;  /* 0xefffffff02027812 */ /* 0x000fe400078ec0ff */
[----:B------:R-:W-:-:S05]  /*70a00*/  ISETP.GE.AND P0, PT, R18, UR25, PT ;  /* 0x0000001912007c0c */ /* 0x000fca000bf06270 */
[----:B------:R-:W-:-:S04]  /*70a10*/  @P1 LOP3.LUT R2, R2, 0x10000000, RZ, 0xfc, !PT ;  /* 0x1000000002021812 */ /* 0x000fc800078efcff */
[----:B------:R-:W-:-:S04]  /*70a20*/  LOP3.LUT R2, R2, 0xdfffffff, RZ, 0xc0, !PT ;  /* 0xdfffffff02027812 */ /* 0x000fc800078ec0ff */
[----:B------:R-:W-:Y:S02]  /*70a30*/  @P0 LOP3.LUT R2, R2, 0x20000000, RZ, 0xfc, !PT ;  /* 0x2000000002020812 */ /* 0x000fe400078efcff */
[----:B------:R-:W-:Y:S02]  /*70a40*/  R2UR UR32, R33 ;  /* 0x00000000212072ca */ /* 0x000fe400000e0000 */
[----:B------:R-:W-:Y:S01]  /*70a50*/  LOP3.LUT R2, R2, 0xbfffffff, RZ, 0xc0, !PT ;  /* 0xbfffffff02027812 */ /* 0x000fe200078ec0ff */
[----:B------:R-:W2:Y:S01]  /*70a60*/  LDL.LU R33, [R1+0x1f14] ;  /* 0x001f140001217983 */ /* 0x000ea20000300800 */
[----:B------:R-:W-:Y:S02]  /*70a70*/  R2UR UR30, R13 ;  /* 0x000000000d1e72ca */ /* 0x000fe400000e0000 */
[----:B------:R-:W-:Y:S01]  /*70a80*/  R2UR.FILL UR27, R20 ;  /* 0x00000000141b72ca */ /* 0x000fe200004e0000 */
[----:B------:R-:W2:Y:S01]  /*70a90*/  LDL.LU R13, [R1+0x1f10] ;  /* 0x001f1000010d7983 */ /* 0x000ea20000300800 */
[----:B------:R-:W-:-:S03]  /*70aa0*/  R2UR.FILL UR25, R14 ;  /* 0x000000000e1972ca */ /* 0x000fc600004e0000 */
[----:B------:R-:W2:Y:S04]  /*70ab0*/  LDL.LU R36, [R1+0x7a0] ;  /* 0x0007a00001247983 */ /* 0x000ea80000300800 */
[----:B------:R-:W2:Y:S04]  /*70ac0*/  LDL.LU R20, [R1+0x98] ;  /* 0x0000980001147983 */ /* 0x000ea80000300800 */
[----:B------:R-:W2:Y:S04]  /*70ad0*/  LDL.LU R18, [R1+0x79c] ;  /* 0x00079c0001127983 */ /* 0x000ea80000300800 */
[----:B------:R-:W2:Y:S01]  /*70ae0*/  LDL.LU R14, [R1+0x90] ;  /* 0x00009000010e7983 */ /* 0x000ea20000300800 */
[----:B----4-:R-:W-:-:S03]  /*70af0*/  ISETP.GE.AND P1, PT, R32, UR23, PT ;  /* 0x0000001720007c0c */ /* 0x010fc6000bf26270 */
[----:B------:R-:W4:Y:S01]  /*70b00*/  LDL.LU R32, [R1+0x1f0c] ;  /* 0x001f0c0001207983 */ /* 0x000f220000300800 */
[----:B---3--:R-:W-:-:S09]  /*70b10*/  ISETP.GE.AND P0, PT, R60, UR21, PT ;  /* 0x000000153c007c0c */ /* 0x008fd2000bf06270 */
[----:B------:R-:W-:Y:S02]  /*70b20*/  @P1 LOP3.LUT R2, R2, 0x40000000, RZ, 0xfc, !PT ;  /* 0x4000000002021812 */ /* 0x000fe400078efcff */
[----:B------:R-:W-:Y:S02]  /*70b30*/  R2UR.FILL UR23, R16 ;  /* 0x00000000101772ca */ /* 0x000fe400004e0000 */
[----:B------:R-:W-:Y:S01]  /*70b40*/  LOP3.LUT R2, R2, 0x7fffffff, RZ, 0xc0, !PT ;  /* 0x7fffffff02027812 */ /* 0x000fe200078ec0ff */
[----:B------:R-:W3:Y:S01]  /*70b50*/  LDL.LU R16, [R1+0x7a8] ;  /* 0x0007a80001107983 */ /* 0x000ee20000300800 */
[----:B------:R-:W-:Y:S02]  /*70b60*/  R2UR.FILL UR21, R37 ;  /* 0x00000000251572ca */ /* 0x000fe400004e0000 */
[----:B--2---:R-:W-:Y:S01]  /*70b70*/  ISETP.GE.AND P2, PT, R15, UR52, PT ;  /* 0x000000340f007c0c */ /* 0x004fe2000bf46270 */
[----:B------:R-:W2:Y:S01]  /*70b80*/  LDL.LU R60, [R1+0x8c] ;  /* 0x00008c00013c7983 */ /* 0x000ea20000300800 */
[----:B------:R-:W-:-:S02]  /*70b90*/  @P0 LOP3.LUT R2, R2, 0x80000000, RZ, 0xfc, !PT ;  /* 0x8000000002020812 */ /* 0x000fc400078efcff */
[----:B------:R-:W-:Y:S01]  /*70ba0*/  ISETP.GE.AND P1, PT, R19, UR34, PT ;  /* 0x0000002213007c0c */ /* 0x000fe2000bf26270 */
[----:B------:R-:W2:Y:S04]  /*70bb0*/  LDL.LU R37, [R1+0x1f08] ;  /* 0x001f080001257983 */ /* 0x000ea80000300800 */
[----:B------:R-:W2:Y:S04]  /*70bc0*/  LDL.LU R15, [R1+0x7a4] ;  /* 0x0007a400010f7983 */ /* 0x000ea80000300800 */
[----:B------:R-:W2:Y:S01]  /*70bd0*/  LDL.LU R19, [R1+0x1f04] ;  /* 0x001f040001137983 */ /* 0x000ea20000300800 */
[----:B------:R-:W-:-:S03]  /*70be0*/  ISETP.GE.AND P0, PT, R17, UR29, PT ;  /* 0x0000001d11007c0c */ /* 0x000fc6000bf06270 */
[----:B------:R-:W2:Y:S01]  /*70bf0*/  LDL.LU R17, [R1+0x1f00] ;  /* 0x001f000001117983 */ /* 0x000ea20000300800 */
[----:B------:R-:W-:-:S03]  /*70c00*/  R2UR.FILL UR29, R34 ;  /* 0x00000000221d72ca */ /* 0x000fc600004e0000 */
[----:B------:R-:W2:Y:S01]  /*70c10*/  LDL.LU R34, [R1+0x1efc] ;  /* 0x001efc0001227983 */ /* 0x000ea20000300800 */
[C---:B------:R-:W-:Y:S02]  /*70c20*/  VIADD R30, R3.reuse, 0xe8 ;  /* 0x000000e8031e7836 */ /* 0x040fe40000000000 */
[C---:B------:R-:W-:Y:S02]  /*70c30*/  VIADD R29, R3.reuse, 0xe9 ;  /* 0x000000e9031d7836 */ /* 0x040fe40000000000 */
[C---:B------:R-:W-:Y:S02]  /*70c40*/  VIADD R21, R3.reuse, 0xea ;  /* 0x000000ea03157836 */ /* 0x040fe40000000000 */
[C---:B------:R-:W-:Y:S02]  /*70c50*/  VIADD R24, R3.reuse, 0xeb ;  /* 0x000000eb03187836 */ /* 0x040fe40000000000 */
[C---:B------:R-:W-:Y:S02]  /*70c60*/  VIADD R25, R3.reuse, 0xec ;  /* 0x000000ec03197836 */ /* 0x040fe40000000000 */
[----:B------:R-:W-:-:S02]  /*70c70*/  VIADD R26, R3, 0xed ;  /* 0x000000ed031a7836 */ /* 0x000fc40000000000 */
        /* <DEDUP_REMOVED lines=23> */
[C---:B------:R-:W-:Y:S01]  /*70df0*/  VIADD R48, R3.reuse, 0xff ;  /* 0x000000ff03307836 */ /* 0x040fe20000000000 */
[----:B------:R-:W-:-:S04]  /*70e00*/  LOP3.LUT R3, R3, 0xffffffdf, RZ, 0xc0, !PT ;  /* 0xffffffdf03037812 */ /* 0x000fc800078ec0ff */
[----:B------:R-:W-:-:S04]  /*70e10*/  @P2 LOP3.LUT R3, R3, 0x20, RZ, 0xfc, !PT ;  /* 0x0000002003032812 */ /* 0x000fc800078efcff */
[----:B------:R-:W-:-:S04]  /*70e20*/  LOP3.LUT R3, R3, 0xfffffeff, RZ, 0xc0, !PT ;  /* 0xfffffeff03037812 */ /* 0x000fc800078ec0ff */
[----:B------:R-:W-:-:S04]  /*70e30*/  @P1 LOP3.LUT R3, R3, 0x100, RZ, 0xfc, !PT ;  /* 0x0000010003031812 */ /* 0x000fc800078efcff */
[----:B------:R-:W-:-:S04]  /*70e40*/  LOP3.LUT R3, R3, 0xfffffffe, RZ, 0xc0, !PT ;  /* 0xfffffffe03037812 */ /* 0x000fc800078ec0ff */
[----:B------:R-:W-:Y:S02]  /*70e50*/  @P0 LOP3.LUT R3, R3, 0x1, RZ, 0xfc, !PT ;  /* 0x0000000103030812 */ /* 0x000fe400078efcff */
[----:B------:R-:W-:Y:S02]  /*70e60*/  ISETP.GE.AND P0, PT, R20, UR25, PT ;  /* 0x0000001914007c0c */ /* 0x000fe4000bf06270 */
[----:B------:R-:W-:Y:S02]  /*70e70*/  LOP3.LUT R3, R3, 0xfffffffd, RZ, 0xc0, !PT ;  /* 0xfffffffd03037812 */ /* 0x000fe400078ec0ff */
[----:B------:R-:W-:Y:S02]  /*70e80*/  R2UR.FILL UR25, R18 ;  /* 0x00000000121972ca */ /* 0x000fe400004e0000 */
[----:B--2---:R-:W-:Y:S02]  /*70e90*/  ISETP.GE.AND P1, PT, R34, UR27, PT ;  /* 0x0000001b22007c0c */ /* 0x004fe4000bf26270 */
[----:B------:R-:W2:Y:S01]  /*70ea0*/  LDL.LU R34, [R1+0x7b0] ;  /* 0x0007b00001227983 */ /* 0x000ea20000300800 */
[----:B------:R-:W-:-:S03]  /*70eb0*/  R2UR.FILL UR27, R36 ;  /* 0x00000000241b72ca */ /* 0x000fc600004e0000 */
[----:B------:R-:W2:Y:S04]  /*70ec0*/  LDL.LU R36, [R1+0x7c0] ;  /* 0x0007c00001247983 */ /* 0x000ea80000300800 */
[----:B------:R-:W2:Y:S03]  /*70ed0*/  LDL.LU R20, [R1+0x70] ;  /* 0x0000700001147983 */ /* 0x000ea60000300800 */
[----:B------:R-:W-:Y:S01]  /*70ee0*/  @P1 LOP3.LUT R3, R3, 0x2, RZ, 0xfc, !PT ;  /* 0x0000000203031812 */ /* 0x000fe200078efcff */
[----:B------:R-:W2:Y:S03]  /*70ef0*/  LDL.LU R18, [R1+0x7b8] ;  /* 0x0007b80001127983 */ /* 0x000ea60000300800 */
[----:B------:R-:W-:-:S02]  /*70f00*/  LOP3.LUT R3, R3, 0xfffffffb, RZ, 0xc0, !PT ;  /* 0xfffffffb03037812 */ /* 0x000fc400078ec0ff */
[----:B------:R-:W-:Y:S02]  /*70f10*/  ISETP.GE.AND P1, PT, R14, UR23, PT ;  /* 0x000000170e007c0c */ /* 0x000fe4000bf26270 */
[----:B------:R-:W-:Y:S01]  /*70f20*/  @P0 LOP3.LUT R3, R3, 0x4, RZ, 0xfc, !PT ;  /* 0x0000000403030812 */ /* 0x000fe200078efcff */
[----:B------:R-:W2:Y:S01]  /*70f30*/  LDL.LU R14, [R1+0x6c] ;  /* 0x00006c00010e7983 */ /* 0x000ea20000300800 */
[----:B------:R-:W-:-:S03]  /*70f40*/  ISETP.GE.AND P0, PT, R60, UR21, PT ;  /* 0x000000153c007c0c */ /* 0x000fc6000bf06270 */
[----:B------:R-:W2:Y:S01]  /*70f50*/  LDL.LU R60, [R1+0x7bc] ;  /* 0x0007bc00013c7983 */ /* 0x000ea20000300800 */
[----:B------:R-:W-:Y:S02]  /*70f60*/  LOP3.LUT R3, R3, 0xfffffff7, RZ, 0xc0, !PT ;  /* 0xfffffff703037812 */ /* 0x000fe400078ec0ff */
[----:B------:R-:W-:-:S03]  /*70f70*/  ISETP.GE.AND P2, PT, R17, UR40, PT ;  /* 0x0000002811007c0c */ /* 0x000fc6000bf46270 */
[----:B------:R-:W-:-:S04]  /*70f80*/  @P1 LOP3.LUT R3, R3, 0x8, RZ, 0xfc, !PT ;  /* 0x0000000803031812 */ /* 0x000fc800078efcff */
[----:B------:R-:W-:-:S04]  /*70f90*/  LOP3.LUT R3, R3, 0xffffffef, RZ, 0xc0, !PT ;  /* 0xffffffef03037812 */ /* 0x000fc800078ec0ff */
[----:B------:R-:W-:Y:S02]  /*70fa0*/  @P0 LOP3.LUT R3, R3, 0x10, RZ, 0xfc, !PT ;  /* 0x0000001003030812 */ /* 0x000fe400078efcff */
[----:B------:R-:W-:Y:S02]  /*70fb0*/  ISETP.GE.AND P0, PT, R19, UR42, PT ;  /* 0x0000002a13007c0c */ /* 0x000fe4000bf06270 */
[----:B------:R-:W-:-:S04]  /*70fc0*/  LOP3.LUT R3, R3, 0xfffff7ff, RZ, 0xc0, !PT ;  /* 0xfffff7ff03037812 */ /* 0x000fc800078ec0ff */
[----:B------:R-:W-:Y:S02]  /*70fd0*/  @P2 LOP3.LUT R3, R3, 0x800, RZ, 0xfc, !PT ;  /* 0x0000080003032812 */ /* 0x000fe400078efcff */
[----:B------:R-:W-:Y:S02]  /*70fe0*/  ISETP.GE.AND P1, PT, R37, UR29, PT ;  /* 0x0000001d25007c0c */ /* 0x000fe4000bf26270 */
[----:B------:R-:W-:-:S04]  /*70ff0*/  LOP3.LUT R3, R3, 0xffffefff, RZ, 0xc0, !PT ;  /* 0xffffefff03037812 */ /* 0x000fc800078ec0ff */
[----:B------:R-:W-:Y:S02]  /*71000*/  @P0 LOP3.LUT R3, R3, 0x1000, RZ, 0xfc, !PT ;  /* 0x0000100003030812 */ /* 0x000fe400078efcff */
[----:B----4-:R-:W-:Y:S02]  /*71010*/  ISETP.GE.AND P0, PT, R32, UR27, PT ;  /* 0x0000001b20007c0c */ /* 0x010fe4000bf06270 */
[----:B---3--:R-:W-:Y:S02]  /*71020*/  R2UR.FILL UR23, R16 ;  /* 0x00000000101772ca */ /* 0x008fe400004e0000 */
[----:B------:R-:W-:Y:S01]  /*71030*/  LOP3.LUT R3, R3, 0xffffffbf, RZ, 0xc0, !PT ;  /* 0xffffffbf03037812 */ /* 0x000fe200078ec0ff */
[----:B------:R-:W3:Y:S01]  /*71040*/  LDL.LU R16, [R1+0x7c4] ;  /* 0x0007c40001107983 */ /* 0x000ee20000300800 */
[----:B------:R-:W-:Y:S02]  /*71050*/  R2UR.FILL UR21, R15 ;  /* 0x000000000f1572ca */ /* 0x000fe400004e0000 */
[----:B------:R-:W-:Y:S01]  /*71060*/  @P1 LOP3.LUT R3, R3, 0x40, RZ, 0xfc, !PT ;  /* 0x0000004003031812 */ /* 0x000fe200078efcff */
[----:B------:R-:W4:Y:S04]  /*71070*/  LDL.LU R15, [R1+0x60] ;  /* 0x00006000010f7983 */ /* 0x000f280000300800 */
[----:B------:R-:W3:Y:S01]  /*71080*/  LDL.LU R17, [R1+0x7e0] ;  /* 0x0007e00001117983 */ /* 0x000ee20000300800 */
[----:B------:R-:W-:-:S03]  /*71090*/  LOP3.LUT R3, R3, 0xffffff7f, RZ, 0xc0, !PT ;  /* 0xffffff7f03037812 */ /* 0x000fc600078ec0ff */
[----:B------:R-:W3:Y:S04]  /*710a0*/  LDL.LU R19, [R1+0x7e4] ;  /* 0x0007e40001137983 */ /* 0x000ee80000300800 */
[----:B------:R-:W3:Y:S01]  /*710b0*/  LDL.LU R37, [R1+0x7e8] ;  /* 0x0007e80001257983 */ /* 0x000ee20000300800 */
[----:B------:R-:W-:Y:S02]  /*710c0*/  @P0 LOP3.LUT R3, R3, 0x80, RZ, 0xfc, !PT ;  /* 0x0000008003030812 */ /* 0x000fe400078efcff */
[----:B--2---:R-:W-:Y:S02]  /*710d0*/  R2UR.FILL UR29, R34 ;  /* 0x00000000221d72ca */ /* 0x004fe400004e0000 */
[----:B------:R-:W2:Y:S01]  /*710e0*/  LDL.LU R34, [R1+0x7f0] ;  /* 0x0007f00001227983 */ /* 0x000ea20000300800 */
[----:B------:R-:W-:-:S03]  /*710f0*/  R2UR.FILL UR27, R36 ;  /* 0x00000000241b72ca */ /* 0x000fc600004e0000 */
[----:B------:R-:W2:Y:S01]  /*71100*/  LDL.LU R32, [R1+0x7ec] ;  /* 0x0007ec0001207983 */ /* 0x000ea20000300800 */
[----:B------:R-:W-:-:S03]  /*71110*/  ISETP.GE.AND P1, PT, R20, UR25, PT ;  /* 0x0000001914007c0c */ /* 0x000fc6000bf26270 */
[----:B------:R-:W2:Y:S01]  /*71120*/  LDL.LU R36, [R1+0x1ef8] ;  /* 0x001ef80001247983 */ /* 0x000ea20000300800 */
[----:B------:R-:W-:-:S03]  /*71130*/  R2UR.FILL UR25, R18 ;  /* 0x00000000121972ca */ /* 0x000fc600004e0000 */
[----:B------:R-:W2:Y:S04]  /*71140*/  LDL.LU R20, [R1+0x1ef4] ;  /* 0x001ef40001147983 */ /* 0x000ea80000300800 */
[----:B------:R-:W2:Y:S01]  /*71150*/  LDL.LU R18, [R1+0x1ef0] ;  /* 0x001ef00001127983 */ /* 0x000ea20000300800 */
[----:B------:R-:W-:-:S03]  /*71160*/  ISETP.GE.AND P0, PT, R14, UR23, PT ;  /* 0x000000170e007c0c */ /* 0x000fc6000bf06270 */
[----:B------:R-:W2:Y:S01]  /*71170*/  LDL.LU R14, [R1+0x1eec] ;  /* 0x001eec00010e7983 */ /* 0x000ea20000300800 */
[----:B------:R-:W-:-:S03]  /*71180*/  R2UR.FILL UR23, R60 ;  /* 0x000000003c1772ca */ /* 0x000fc600004e0000 */
[----:B------:R-:W2:Y:S01]  /*71190*/  LDL.LU R60, [R1+0x1ee8] ;  /* 0x001ee800013c7983 */ /* 0x000ea20000300800 */
[----:B------:R-:W-:-:S04]  /*711a0*/  LOP3.LUT R3, R3, 0xfffffdff, RZ, 0xc0, !PT ;  /* 0xfffffdff03037812 */ /* 0x000fc800078ec0ff */
[----:B------:R-:W-:Y:S02]  /*711b0*/  @P1 LOP3.LUT R3, R3, 0x200, RZ, 0xfc, !PT ;  /* 0x0000020003031812 */ /* 0x000fe400078efcff */
[----:B----4-:R-:W-:Y:S02]  /*711c0*/  ISETP.GE.AND P1, PT, R15, UR64, PT ;  /* 0x000000400f007c0c */ /* 0x010fe4000bf26270 */
[----:B--2---:R-:W-:Y:S02]  /*711d0*/  ISETP.GE.AND P5, PT, R60, UR21, PT ;  /* 0x000000153c007c0c */ /* 0x004fe4000bfa6270 */
[----:B------:R-:W2:Y:S01]  /*711e0*/  LDL.LU R60, [R1+0x1ee4] ;  /* 0x001ee400013c7983 */ /* 0x000ea20000300800 */
[----:B---3--:R-:W-:-:S03]  /*711f0*/  R2UR.FILL UR21, R16 ;  /* 0x00000000101572ca */ /* 0x008fc600004e0000 */
[----:B------:R-:W3:Y:S04]  /*71200*/  LDL.LU R16, [R1+0x1ee0] ;  /* 0x001ee00001107983 */ /* 0x000ee80000300800 */
[----:B------:R-:W4:Y:S01]  /*71210*/  LDL.LU R15, [R1+0x1edc] ;  /* 0x001edc00010f7983 */ /* 0x000f220000300800 */
[----:B------:R-:W-:-:S04]  /*71220*/  LOP3.LUT R3, R3, 0xfffffbff, RZ, 0xc0, !PT ;  /* 0xfffffbff03037812 */ /* 0x000fc800078ec0ff */
[----:B------:R-:W-:-:S04]  /*71230*/  @P0 LOP3.LUT R3, R3, 0x400, RZ, 0xfc, !PT ;  /* 0x0000040003030812 */ /* 0x000fc800078efcff */
[----:B------:R-:W-:-:S04]  /*71240*/  LOP3.LUT R3, R3, 0xffffbfff, RZ, 0xc0, !PT ;  /* 0xffffbfff03037812 */ /* 0x000fc800078ec0ff */
[----:B------:R-:W-:Y:S02]  /*71250*/  @P1 LOP3.LUT R3, R3, 0x4000, RZ, 0xfc, !PT ;  /* 0x0000400003031812 */ /* 0x000fe400078efcff */
[----:B------:R-:W-:Y:S02]  /*71260*/  ISETP.GE.AND P6, PT, R31, UR36, PT ;  /* 0x000000241f007c0c */ /* 0x000fe4000bfc6270 */
[----:B------:R-:W-:Y:S02]  /*71270*/  LOP3.LUT R3, R3, 0xffff7fff, RZ, 0xc0, !PT ;  /* 0xffff7fff03037812 */ /* 0x000fe400078ec0ff */
[----:B------:R-:W-:Y:S02]  /*71280*/  ISETP.GE.AND P3, PT, R18, UR27, PT ;  /* 0x0000001b12007c0c */ /* 0x000fe4000bf66270 */
[----:B------:R-:W-:Y:S02]  /*71290*/  R2UR.FILL UR27, R19 ;  /* 0x00000000131b72ca */ /* 0x000fe400004e0000 */
[----:B------:R-:W-:-:S02]  /*712a0*/  ISETP.GE.AND P2, PT, R20, UR25, PT ;  /* 0x0000001914007c0c */ /* 0x000fc4000bf46270 */
[----:B------:R-:W-:Y:S02]  /*712b0*/  R2UR.FILL UR25, R37 ;  /* 0x00000000251972ca */ /* 0x000fe400004e0000 */
[----:B------:R-:W-:Y:S02]  /*712c0*/  ISETP.GE.AND P1, PT, R36, UR23, PT ;  /* 0x0000001724007c0c */ /* 0x000fe4000bf26270 */
[----:B------:R-:W-:Y:S02]  /*712d0*/  R2UR.FILL UR23, R34 ;  /* 0x00000000221772ca */ /* 0x000fe400004e0000 */
[----:B------:R-:W-:Y:S02]  /*712e0*/  LOP3.LUT R2, R2, 0xfffffffb, RZ, 0xc0, !PT ;  /* 0xfffffffb02027812 */ /* 0x000fe400078ec0ff */
[----:B----4-:R-:W-:Y:S02]  /*712f0*/  ISETP.GE.AND P0, PT, R15, UR62, PT ;  /* 0x0000003e0f007c0c */ /* 0x010fe4000bf06270 */
[----:B--2---:R-:W-:Y:S01]  /*71300*/  LOP3.LUT R60, R60, 0xfffffeff, RZ, 0xc0, !PT ;  /* 0xfffffeff3c3c7812 */ /* 0x004fe200078ec0ff */
[----:B------:R-:W2:Y:S03]  /*71310*/  LDL.LU R15, [R1+0x1ed8] ;  /* 0x001ed800010f7983 */ /* 0x000ea60000300800 */
[----:B------:R-:W-:-:S02]  /*71320*/  @P5 LOP3.LUT R60, R60, 0x100, RZ, 0xfc, !PT ;  /* 0x000001003c3c5812 */ /* 0x000fc400078efcff */
[----:B------:R-:W-:-:S05]  /*71330*/  ISETP.GE.AND P5, PT, R30, UR38, PT ;  /* 0x000000261e007c0c */ /* 0x000fca000bfa6270 */
        /* <DEDUP_REMOVED lines=9> */
[----:B------:R-:W-:Y:S02]  /*713d0*/  ISETP.GE.AND P6, PT, R24, UR32, PT ;  /* 0x0000002018007c0c */ /* 0x000fe4000bfc6270 */
[----:B------:R-:W-:Y:S02]  /*713e0*/  LOP3.LUT R3, R3, 0xfeffffff, RZ, 0xc0, !PT ;  /* 0xfeffffff03037812 */ /* 0x000fe400078ec0ff */
[----:B---3--:R-:W-:Y:S02]  /*713f0*/  ISETP.GE.AND P4, PT, R16, UR29, PT ;  /* 0x0000001d10007c0c */ /* 0x008fe4000bf86270 */
[----:B------:R-:W-:Y:S01]  /*71400*/  R2UR.FILL UR29, R17 ;  /* 0x00000000111d72ca */ /* 0x000fe200004e0000 */
[----:B------:R-:W3:Y:S01]  /*71410*/  LDL.LU R16, [R1+0x1ed4] ;  /* 0x001ed40001107983 */ /* 0x000ee20000300800 */
[----:B------:R-:W-:-:S02]  /*71420*/  @P5 LOP3.LUT R3, R3, 0x1000000, RZ, 0xfc, !PT ;  /* 0x0100000003035812 */ /* 0x000fc400078efcff */
[----:B------:R-:W-:Y:S01]  /*71430*/  ISETP.GE.AND P5, PT, R25, UR30, PT ;  /* 0x0000001e19007c0c */ /* 0x000fe2000bfa6270 */
[----:B------:R-:W4:Y:S01]  /*71440*/  LDL.LU R17, [R1+0x1ed0] ;  /* 0x001ed00001117983 */ /* 0x000f220000300800 */
[----:B------:R-:W-:Y:S02]  /*71450*/  LOP3.LUT R3, R3, 0xfdffffff, RZ, 0xc0, !PT ;  /* 0xfdffffff03037812 */ /* 0x000fe400078ec0ff */
[----:B------:R-:W-:Y:S01]  /*71460*/  ISETP.GE.AND P0, PT, R33, UR21, PT ;  /* 0x0000001521007c0c */ /* 0x000fe2000bf06270 */
[----:B------:R-:W2:Y:S01]  /*71470*/  LDL.LU R18, [R1+0x1ecc] ;  /* 0x001ecc0001127983 */ /* 0x000ea20000300800 */
[----:B------:R-:W-:-:S03]  /*71480*/  @P6 LOP3.LUT R3, R3, 0x2000000, RZ, 0xfc, !PT ;  /* 0x0200000003036812 */ /* 0x000fc600078efcff */
[----:B------:R-:W-:Y:S01]  /*71490*/  ISETP.GE.AND P6, PT, R26, UR29, PT ;  /* 0x0000001d1a007c0c */ /* 0x000fe2000bfc6270 */
        /* <DEDUP_REMOVED lines=31> */
[----:B------:R-:W2:Y:S04]  /*71690*/  LDL.LU R25, [R1+0x1e98] ;  /* 0x001e980001197983 */ /* 0x000ea80000300800 */
[----:B------:R-:W-:Y:S01]  /*716a0*/  @P5 LOP3.LUT R2, R2, 0x4, RZ, 0xfc, !PT ;  /* 0x0000000402025812 */ /* 0x000fe200078efcff */
[----:B------:R-:W2:Y:S01]  /*716b0*/  LDL.LU R26, [R1+0x1e94] ;  /* 0x001e9400011a7983 */ /* 0x000ea20000300800 */
[----:B------:R-:W-:-:S02]  /*716c0*/  ISETP.GE.AND P5, PT, R57, UR15, PT ;  /* 0x0000000f39007c0c */ /* 0x000fc4000bfa6270 */
[----:B------:R-:W-:Y:S01]  /*716d0*/  LOP3.LUT R2, R2, 0xfffffffd, RZ, 0xc0, !PT ;  /* 0xfffffffd02027812 */ /* 0x000fe200078ec0ff */
[----:B------:R-:W2:Y:S03]  /*716e0*/  LDL.LU R27, [R1+0x1e90] ;  /* 0x001e9000011b7983 */ /* 0x000ea60000300800 */
[----:B------:R-:W-:Y:S01]  /*716f0*/  @P6 LOP3.LUT R2, R2, 0x2, RZ, 0xfc, !PT ;  /* 0x0000000202026812 */ /* 0x000fe200078efcff */
[----:B------:R-:W2:Y:S03]  /*71700*/  LDL.LU R28, [R1+0x1e8c] ;  /* 0x001e8c00011c7983 */ /* 0x000ea60000300800 */
[----:B------:R-:W-:Y:S01]  /*71710*/  LOP3.LUT R2, R2, 0xfffffffe, RZ, 0xc0, !PT ;  /* 0xfffffffe02027812 */ /* 0x000fe200078ec0ff */
[----:B------:R-:W2:Y:S03]  /*71720*/  LDL.LU R35, [R1+0x1e88] ;  /* 0x001e880001237983 */ /* 0x000ea60000300800 */
[----:B------:R-:W-:Y:S01]  /*71730*/  @P5 LOP3.LUT R2, R2, 0x1, RZ, 0xfc, !PT ;  /* 0x0000000102025812 */ /* 0x000fe200078efcff */
[----:B------:R-:W2:Y:S01]  /*71740*/  LDL.LU R58, [R1+0x1e84] ;  /* 0x001e8400013a7983 */ /* 0x000ea20000300800 */
[----:B------:R-:W-:-:S02]  /*71750*/  ISETP.GE.AND P5, PT, R55, UR11, PT ;  /* 0x0000000b37007c0c */ /* 0x000fc4000bfa6270 */
[----:B------:R-:W-:Y:S01]  /*71760*/  LOP3.LUT R2, R2, 0xffffffef, RZ, 0xc0, !PT ;  /* 0xffffffef02027812 */ /* 0x000fe200078ec0ff */
[----:B------:R-:W2:Y:S01]  /*71770*/  LDL.LU R59, [R1+0x1e80] ;  /* 0x001e8000013b7983 */ /* 0x000ea20000300800 */
[----:B------:R-:W-:-:S03]  /*71780*/  ISETP.GE.AND P6, PT, R54, UR13, PT ;  /* 0x0000000d36007c0c */ /* 0x000fc6000bfc6270 */
[----:B------:R-:W2:Y:S04]  /*71790*/  LDL.LU R56, [R1+0x1e7c] ;  /* 0x001e7c0001387983 */ /* 0x000ea80000300800 */
[----:B------:R-:W2:Y:S02]  /*717a0*/  LDL.LU R57, [R1+0x1e78] ;  /* 0x001e780001397983 */ /* 0x000ea40000300800 */
[----:B------:R-:W-:Y:S02]  /*717b0*/  @P5 LOP3.LUT R2, R2, 0x10, RZ, 0xfc, !PT ;  /* 0x0000001002025812 */ /* 0x000fe400078efcff */
[----:B------:R-:W-:Y:S01]  /*717c0*/  ISETP.GE.AND P5, PT, R61, UR9, PT ;  /* 0x000000093d007c0c */ /* 0x000fe2000bfa6270 */
[----:B------:R-:W2:Y:S01]  /*717d0*/  LDL.LU R54, [R1+0x1e74] ;  /* 0x001e740001367983 */ /* 0x000ea20000300800 */
[----:B------:R-:W-:-:S03]  /*717e0*/  LOP3.LUT R2, R2, 0xffffffdf, RZ, 0xc0, !PT ;  /* 0xffffffdf02027812 */ /* 0x000fc600078ec0ff */
[----:B------:R-:W2:Y:S04]  /*717f0*/  LDL.LU R55, [R1+0x1e70] ;  /* 0x001e700001377983 */ /* 0x000ea80000300800 */
[----:B------:R-:W2:Y:S04]  /*71800*/  LDL.LU R61, [R1+0x1e6c] ;  /* 0x001e6c00013d7983 */ /* 0x000ea80000300800 */
[----:B------:R-:W-:Y:S02]  /*71810*/  @P5 LOP3.LUT R2, R2, 0x20, RZ, 0xfc, !PT ;  /* 0x0000002002025812 */ /* 0x000fe400078efcff */
[----:B------:R-:W-:-:S02]  /*71820*/  ISETP.GE.AND P5, PT, R0, UR5, PT ;  /* 0x0000000500007c0c */ /* 0x000fc4000bfa6270 */
[----:B------:R-:W2:Y:S01]  /*71830*/  LDL.LU R0, [R1+0x1e68] ;  /* 0x001e680001007983 */ /* 0x000ea20000300800 */
[----:B------:R-:W-:-:S10]  /*71840*/  LOP3.LUT R60, R60, 0xfffffffe, RZ, 0xc0, !PT ;  /* 0xfffffffe3c3c7812 */ /* 0x000fd400078ec0ff */
[----:B------:R-:W-:Y:S02]  /*71850*/  @P5 LOP3.LUT R60, R60, 0x1, RZ, 0xfc, !PT ;  /* 0x000000013c3c5812 */ /* 0x000fe400078efcff */
[----:B------:R-:W-:Y:S02]  /*71860*/  ISETP.GE.AND P5, PT, R51, UR5, PT ;  /* 0x0000000533007c0c */ /* 0x000fe4000bfa6270 */
[----:B------:R-:W-:-:S11]  /*71870*/  LOP3.LUT R60, R60, 0xfffffffd, RZ, 0xc0, !PT ;  /* 0xfffffffd3c3c7812 */ /* 0x000fd600078ec0ff */
        /* <DEDUP_REMOVED lines=35> */
[----:B------:R-:W-:Y:S01]  /*71ab0*/  LOP3.LUT R3, R3, 0xffffdfff, RZ, 0xc0, !PT ;  /* 0xffffdfff03037812 */ /* 0x000fe200078ec0ff */
[----:B------:R-:W-:-:S10]  /*71ac0*/  IMAD.WIDE R22, R38, 0x2, R52 ;  /* 0x0000000226167825 */ /* 0x000fd400078e0234 */
[----:B------:R-:W-:Y:S02]  /*71ad0*/  @P5 LOP3.LUT R3, R3, 0x2000, RZ, 0xfc, !PT ;  /* 0x0000200003035812 */ /* 0x000fe400078efcff */
[----:B------:R-:W-:Y:S01]  /*71ae0*/  LOP3.LUT P5, RZ, R60, 0x100, RZ, 0xc0, !PT ;  /* 0x000001003cff7812 */ /* 0x000fe200078ac0ff */
[----:B------:R0:W-:Y:S04]  /*71af0*/  STL [R1+0x1e7c], R8 ;  /* 0x001e7c0801007387 */ /* 0x0001e80000100800 */
[----:B0-----:R-:W3:Y:S04]  /*71b00*/  LDL.LU R8, [R1+0x4e4] ;  /* 0x0004e40001087983 */ /* 0x001ee80000300800 */
[----:B--2---:R0:W-:Y:S04]  /*71b10*/  STL [R1+0x1e78], R0 ;  /* 0x001e780001007387 */ /* 0x0041e80000100800 */
[----:B0-----:R-:W2:Y:S04]  /*71b20*/  LDL.LU R0, [R1+0x4f4] ;  /* 0x0004f40001007983 */ /* 0x001ea80000300800 */
[----:B------:R-:W2:Y:S04]  /*71b30*/  LDL.LU R48, [R1+0x518] ;  /* 0x0005180001307983 */ /* 0x000ea80000300800 */
[----:B------:R-:W2:Y:S04]  /*71b40*/  LDL.LU R45, [R1+0x4ec] ;  /* 0x0004ec00012d7983 */ /* 0x000ea80000300800 */
[----:B------:R-:W2:Y:S04]  /*71b50*/  LDL.LU R47, [R1+0x4fc] ;  /* 0x0004fc00012f7983 */ /* 0x000ea80000300800 */
[----:B------:R-:W2:Y:S04]  /*71b60*/  LDL.LU R50, [R1+0x50c] ;  /* 0x00050c0001327983 */ /* 0x000ea80000300800 */
[----:B------:R-:W2:Y:S04]  /*71b70*/  LDL.LU R51, [R1+0x51c] ;  /* 0x00051c0001337983 */ /* 0x000ea80000300800 */
        /* <DEDUP_REMOVED lines=8> */
[----:B------:R-:W2:Y:S01]  /*71c00*/  LDL.LU R44, [R1+0x1140] ;  /* 0x00114000012c7983 */ /* 0x000ea20000300800 */
[----:B------:R-:W-:-:S03]  /*71c10*/  P2R R43, PR, RZ, 0x1 ;  /* 0x00000001ff2b7803 */ /* 0x000fc60000000000 */
[----:B------:R-:W4:Y:S01]  /*71c20*/  LDL.LU R46, [R1+0x1144] ;  /* 0x00114400012e7983 */ /* 0x000f220000300800 */
[C---:B------:R-:W-:Y:S02]  /*71c30*/  LOP3.LUT P0, RZ, R2.reuse, 0x4, RZ, 0xc0, !PT ;  /* 0x0000000402ff7812 */ /* 0x040fe4000780c0ff */
[----:B------:R-:W-:Y:S01]  /*71c40*/  P2R R39, PR, RZ, 0x8 ;  /* 0x00000008ff277803 */ /* 0x000fe20000000000 */
[----:B------:R-:W4:Y:S01]  /*71c50*/  LDL.LU R49, [R1+0x1148] ;  /* 0x0011480001317983 */ /* 0x000f220000300800 */
[----:B------:R-:W-:Y:S02]  /*71c60*/  ISETP.LT.AND P3, PT, R61, UR4, !P0 ;  /* 0x000000043d007c0c */ /* 0x000fe4000c761270 */
[----:B------:R-:W-:Y:S02]  /*71c70*/  P2R R42, PR, RZ, 0x2 ;  /* 0x00000002ff2a7803 */ /* 0x000fe40000000000 */
[----:B------:R-:W-:Y:S02]  /*71c80*/  LOP3.LUT P1, RZ, R2, 0x2, RZ, 0xc0, !PT ;  /* 0x0000000202ff7812 */ /* 0x000fe4000782c0ff */
[----:B------:R-:W-:-:S02]  /*71c90*/  P2R R41, PR, RZ, 0x4 ;  /* 0x00000004ff297803 */ /* 0x000fc40000000000 */
[----:B------:R-:W-:-:S05]  /*71ca0*/  LOP3.LUT P2, RZ, R2, 0x1, RZ, 0xc0, !PT ;  /* 0x0000000102ff7812 */ /* 0x000fca000784c0ff */
[----:B---3--:R0:W-:Y:S01]  /*71cb0*/  @P3 STG.E.U16 desc[UR66][R22.64], R8 ;  /* 0x0000000816003986 */ /* 0x0081e2000c101542 */
[----:B------:R-:W-:Y:S01]  /*71cc0*/  PRMT R40, R8, 0x7632, R40 ;  /* 0x0000763208287816 */ /* 0x000fe20000000028 */
[----:B0-----:R-:W-:Y:S02]  /*71cd0*/  IMAD.WIDE R22, R38, 0x2, R54 ;  /* 0x0000000226167825 */ /* 0x001fe400078e0236 */
[----:B------:R-:W3:Y:S01]  /*71ce0*/  LDL.LU R8, [R1+0x1e7c] ;  /* 0x001e7c0001087983 */ /* 0x000ee20000300800 */
[----:B--2---:R-:W-:-:S13]  /*71cf0*/  ISETP.LT.AND P3, PT, R44, UR4, !P0 ;  /* 0x000000042c007c0c */ /* 0x004fda000c761270 */
[----:B------:R0:W-:Y:S04]  /*71d00*/  @P3 STG.E.U16 desc[UR66][R22.64], R40 ;  /* 0x0000002816003986 */ /* 0x0001e8000c101542 */
[----:B0-----:R-:W2:Y:S01]  /*71d10*/  LDL.LU R40, [R1+0x504] ;  /* 0x0005040001287983 */ /* 0x001ea20000300800 */
[----:B----4-:R-:W-:Y:S01]  /*71d20*/  ISETP.LT.AND P3, PT, R46, UR4, !P0 ;  /* 0x000000042e007c0c */ /* 0x010fe2000c761270 */
[----:B------:R-:W-:Y:S01]  /*71d30*/  IMAD.WIDE R22, R38, 0x2, R56 ;  /* 0x0000000226167825 */ /* 0x000fe200078e0238 */
[----:B------:R-:W-:-:S11]  /*71d40*/  ISETP.LT.AND P0, PT, R49, UR4, !P0 ;  /* 0x0000000431007c0c */ /* 0x000fd6000c701270 */
[----:B------:R0:W-:Y:S01]  /*71d50*/  @P3 STG.E.U16 desc[UR66][R22.64], R0 ;  /* 0x0000000016003986 */ /* 0x0001e2000c101542 */
[----:B------:R-:W-:Y:S02]  /*71d60*/  ISETP.NE.AND P3, PT, R39, RZ, PT ;  /* 0x000000ff2700720c */ /* 0x000fe40003f65270 */
[----:B------:R-:W-:Y:S01]  /*71d70*/  PRMT R39, R0, 0x7632, R39 ;  /* 0x0000763200277816 */ /* 0x000fe20000000027 */
[----:B0-----:R-:W-:Y:S01]  /*71d80*/  IMAD.WIDE R22, R38, 0x2, R58 ;  /* 0x0000000226167825 */ /* 0x001fe200078e023a */
[----:B------:R-:W4:Y:S04]  /*71d90*/  LDL.LU R0, [R1+0x1e78] ;  /* 0x001e780001007983 */ /* 0x000f280000300800 */
[----:B------:R0:W-:Y:S01]  /*71da0*/  @P0 STG.E.U16 desc[UR66][R22.64], R39 ;  /* 0x0000002716000986 */ /* 0x0001e2000c101542 */
[----:B------:R-:W-:Y:S01]  /*71db0*/  ISETP.LT.AND P0, PT, R61, UR4, !P1 ;  /* 0x000000043d007c0c */ /* 0x000fe2000cf01270 */
[----:B0-----:R-:W-:-:S12]  /*71dc0*/  IMAD.WIDE R22, R35, 0x2, R52 ;  /* 0x0000000223167825 */ /* 0x001fd800078e0234 */
[----:B--2---:R0:W-:Y:S01]  /*71dd0*/  @P0 STG.E.U16 desc[UR66][R22.64], R40 ;  /* 0x0000002816000986 */ /* 0x0041e2000c101542 */
[----:B------:R-:W-:Y:S02]  /*71de0*/  ISETP.LT.AND P0, PT, R44, UR4, !P1 ;  /* 0x000000042c007c0c */ /* 0x000fe4000cf01270 */
[----:B------:R-:W-:Y:S01]  /*71df0*/  PRMT R38, R40, 0x7632, R38 ;  /* 0x0000763228267816 */ /* 0x000fe20000000026 */
[----:B0-----:R-:W-:-:S10]  /*71e00*/  IMAD.WIDE R22, R35, 0x2, R54 ;  /* 0x0000000223167825 */ /* 0x001fd400078e0236 */
[----:B------:R0:W-:Y:S01]  /*71e10*/  @P0 STG.E.U16 desc[UR66][R22.64], R38 ;  /* 0x0000002616000986 */ /* 0x0001e2000c101542 */
[----:B------:R-:W-:Y:S01]  /*71e20*/  ISETP.LT.AND P0, PT, R46, UR4, !P1 ;  /* 0x000000042e007c0c */ /* 0x000fe2000cf01270 */
[----:B0-----:R-:W-:Y:S01]  /*71e30*/  IMAD.WIDE R22, R35, 0x2, R56 ;  /* 0x0000000223167825 */ /* 0x001fe200078e0238 */
[----:B------:R-:W-:-:S11]  /*71e40*/  PRMT R38, R4, 0x7632, R38 ;  /* 0x0000763204267816 */ /* 0x000fd60000000026 */
[----:B------:R0:W-:Y:S01]  /*71e50*/  @P0 STG.E.U16 desc[UR66][R22.64], R4 ;  /* 0x0000000416000986 */ /* 0x0001e2000c101542 */
[----:B------:R-:W-:Y:S02]  /*71e60*/  ISETP.LT.AND P0, PT, R49, UR4, !P1 ;  /* 0x0000000431007c0c */ /* 0x000fe4000cf01270 */
[----:B------:R-:W-:Y:S01]  /*71e70*/  ISETP.LT.AND P1, PT, R61, UR4, !P2 ;  /* 0x000000043d007c0c */ /* 0x000fe2000d721270 */
[----:B0-----:R-:W-:Y:S01]  /*71e80*/  IMAD.WIDE R22, R35, 0x2, R58 ;  /* 0x0000000223167825 */ /* 0x001fe200078e023a */
[----:B------:R-:W-:-:S09]  /*71e90*/  PRMT R35, R5, 0x7632, R35 ;  /* 0x0000763205237816 */ /* 0x000fd20000000023 */
[----:B------:R0:W-:Y:S01]  /*71ea0*/  @P0 STG.E.U16 desc[UR66][R22.64], R38 ;  /* 0x0000002616000986 */ /* 0x0001e2000c101542 */
[----:B------:R-:W-:Y:S01]  /*71eb0*/  LOP3.LUT P0, RZ, R2, 0x10, RZ, 0xc0, !PT ;  /* 0x0000001002ff7812 */ /* 0x000fe2000780c0ff */
[----:B0-----:R-:W-:-:S05]  /*71ec0*/  IMAD.WIDE R22, R28, 0x2, R52 ;  /* 0x000000021c167825 */ /* 0x001fca00078e0234 */
[----:B------:R0:W-:Y:S01]  /*71ed0*/  @P1 STG.E.U16 desc[UR66][R22.64], R5 ;  /* 0x0000000516001986 */ /* 0x0001e2000c101542 */
[----:B------:R-:W-:Y:S01]  /*71ee0*/  ISETP.LT.AND P1, PT, R44, UR4, !P2 ;  /* 0x000000042c007c0c */ /* 0x000fe2000d721270 */
[----:B0-----:R-:W-:-:S12]  /*71ef0*/  IMAD.WIDE R22, R28, 0x2, R54 ;  /* 0x000000021c167825 */ /* 0x001fd800078e0236 */
        /* <DEDUP_REMOVED lines=13> */
[----:B------:R-:W-:-:S03]  /*71fd0*/  ISETP.LT.AND P2, PT, R44, UR4, !P6 ;  /* 0x000000042c007c0c */ /* 0x000fc6000f741270 */
[----:B0-----:R-:W2:Y:S01]  /*71fe0*/  LDL.LU R7, [R1+0x520] ;  /* 0x0005200001077983 */ /* 0x001ea20000300800 */
[----:B------:R-:W-:-:S03]  /*71ff0*/  IMAD.WIDE R22, R27, 0x2, R54 ;  /* 0x000000021b167825 */ /* 0x000fc600078e0236 */
[----:B------:R-:W3:Y:S06]  /*72000*/  LDL.LU R6, [R1+0x530] ;  /* 0x0005300001067983 */ /* 0x000eec0000300800 */
[----:B------:R0:W-:Y:S01]  /*72010*/  @P2 STG.E.U16 desc[UR66][R22.64], R28 ;  /* 0x0000001c16002986 */ /* 0x0001e2000c101542 */
[----:B------:R-:W-:Y:S02]  /*72020*/  ISETP.LT.AND P2, PT, R46, UR4, !P6 ;  /* 0x000000042e007c0c */ /* 0x000fe4000f741270 */
[----:B------:R-:W-:Y:S01]  /*72030*/  ISETP.LT.AND P6, PT, R49, UR4, !P6 ;  /* 0x0000000431007c0c */ /* 0x000fe2000f7c1270 */
[----:B------:R-:W3:Y:S04]  /*72040*/  LDL.LU R5, [R1+0x540] ;  /* 0x0005400001057983 */ /* 0x000ee80000300800 */
[----:B------:R-:W3:Y:S01]  /*72050*/  LDL.LU R4, [R1+0x550] ;  /* 0x0005500001047983 */ /* 0x000ee20000300800 */
[----:B0-----:R-:W-:Y:S01]  /*72060*/  IMAD.WIDE R22, R27, 0x2, R56 ;  /* 0x000000021b167825 */ /* 0x001fe200078e0238 */
[----:B------:R-:W-:-:S04]  /*72070*/  PRMT R28, R48, 0x7632, R28 ;  /* 0x00007632301c7816 */ /* 0x000fc8000000001c */
[----:B------:R0:W-:Y:S01]  /*72080*/  @P2 STG.E.U16 desc[UR66][R22.64], R48 ;  /* 0x0000003016002986 */ /* 0x0001e2000c101542 */
[----:B------:R-:W-:Y:S01]  /*72090*/  LOP3.LUT P2, RZ, R2, 0x40, RZ, 0xc0, !PT ;  /* 0x0000004002ff7812 */ /* 0x000fe2000784c0ff */
[----:B0-----:R-:W-:Y:S01]  /*720a0*/  IMAD.WIDE R22, R27, 0x2, R58 ;  /* 0x000000021b167825 */ /* 0x001fe200078e023a */
[----:B------:R-:W-:-:S04]  /*720b0*/  PRMT R27, R45, 0x7632, R27 ;  /* 0x000076322d1b7816 */ /* 0x000fc8000000001b */
[----:B------:R0:W-:Y:S01]  /*720c0*/  @P6 STG.E.U16 desc[UR66][R22.64], R28 ;  /* 0x0000001c16006986 */ /* 0x0001e2000c101542 */
[----:B------:R-:W-:Y:S01]  /*720d0*/  ISETP.LT.AND P6, PT, R61, UR4, !P0 ;  /* 0x000000043d007c0c */ /* 0x000fe2000c7c1270 */
[----:B0-----:R-:W-:Y:S02]  /*720e0*/  IMAD.WIDE R22, R26, 0x2, R52 ;  /* 0x000000021a167825 */ /* 0x001fe400078e0234 */
[----:B------:R-:W4:Y:S10]  /*720f0*/  LDL.LU R28, [R1+0x544] ;  /* 0x00054400011c7983 */ /* 0x000f340000300800 */
[----:B------:R0:W-:Y:S01]  /*72100*/  @P6 STG.E.U16 desc[UR66][R22.64], R45 ;  /* 0x0000002d16006986 */ /* 0x0001e2000c101542 */
[----:B------:R-:W-:-:S03]  /*72110*/  ISETP.LT.AND P6, PT, R44, UR4, !P0 ;  /* 0x000000042c007c0c */ /* 0x000fc6000c7c1270 */
[----:B------:R-:W4:Y:S04]  /*72120*/  LDL.LU R35, [R1+0x554] ;  /* 0x0005540001237983 */ /* 0x000f280000300800 */
[----:B------:R-:W4:Y:S01]  /*72130*/  LDL.LU R38, [R1+0x528] ;  /* 0x0005280001267983 */ /* 0x000f220000300800 */
[----:B0-----:R-:W-:-:S03]  /*72140*/  IMAD.WIDE R22, R26, 0x2, R54 ;  /* 0x000000021a167825 */ /* 0x001fc600078e0236 */
[----:B------:R-:W4:Y:S04]  /*72150*/  LDL.LU R39, [R1+0x538] ;  /* 0x0005380001277983 */ /* 0x000f280000300800 */
[----:B------:R0:W-:Y:S01]  /*72160*/  @P6 STG.E.U16 desc[UR66][R22.64], R27 ;  /* 0x0000001b16006986 */ /* 0x0001e2000c101542 */
[----:B------:R-:W-:-:S03]  /*72170*/  ISETP.LT.AND P6, PT, R46, UR4, !P0 ;  /* 0x000000042e007c0c */ /* 0x000fc6000c7c1270 */
[----:B------:R-:W4:Y:S04]  /*72180*/  LDL.LU R40, [R1+0x548] ;  /* 0x0005480001287983 */ /* 0x000f280000300800 */
[----:B------:R-:W4:Y:S01]  /*72190*/  LDL.LU R48, [R1+0x558] ;  /* 0x0005580001307983 */ /* 0x000f220000300800 */
[----:B0-----:R-:W-:Y:S01]  /*721a0*/  IMAD.WIDE R22, R26, 0x2, R56 ;  /* 0x000000021a167825 */ /* 0x001fe200078e0238 */
[----:B------:R-:W-:Y:S02]  /*721b0*/  PRMT R27, R47, 0x7632, R27 ;  /* 0x000076322f1b7816 */ /* 0x000fe4000000001b */
[----:B------:R-:W4:Y:S04]  /*721c0*/  LDL.LU R45, [R1+0x52c] ;  /* 0x00052c00012d7983 */ /* 0x000f280000300800 */
[----:B------:R0:W-:Y:S01]  /*721d0*/  @P6 STG.E.U16 desc[UR66][R22.64], R47 ;  /* 0x0000002f16006986 */ /* 0x0001e2000c101542 */
[----:B------:R-:W-:-:S02]  /*721e0*/  ISETP.LT.AND P6, PT, R49, UR4, !P0 ;  /* 0x0000000431007c0c */ /* 0x000fc4000c7c1270 */
[----:B------:R-:W-:Y:S01]  /*721f0*/  LOP3.LUT P0, RZ, R2, 0x80, RZ, 0xc0, !PT ;  /* 0x0000008002ff7812 */ /* 0x000fe2000780c0ff */
[----:B0-----:R-:W-:Y:S01]  /*72200*/  IMAD.WIDE R22, R26, 0x2, R58 ;  /* 0x000000021a167825 */ /* 0x001fe200078e023a */
[----:B------:R-:W4:Y:S09]  /*72210*/  LDL.LU R47, [R1+0x53c] ;  /* 0x00053c00012f7983 */ /* 0x000f320000300800 */
[----:B------:R0:W-:Y:S01]  /*72220*/  @P6 STG.E.U16 desc[UR66][R22.64], R27 ;  /* 0x0000001b16006986 */ /* 0x0001e2000c101542 */
[----:B------:R-:W-:Y:S01]  /*72230*/  ISETP.LT.AND P6, PT, R61, UR4, !P1 ;  /* 0x000000043d007c0c */ /* 0x000fe2000cfc1270 */
[----:B0-----:R-:W-:-:S12]  /*72240*/  IMAD.WIDE R22, R25, 0x2, R52 ;  /* 0x0000000219167825 */ /* 0x001fd800078e0234 */
[----:B------:R0:W-:Y:S01]  /*72250*/  @P6 STG.E.U16 desc[UR66][R22.64], R50 ;  /* 0x0000003216006986 */ /* 0x0001e2000c101542 */
[----:B------:R-:W-:Y:S02]  /*72260*/  ISETP.LT.AND P6, PT, R44, UR4, !P1 ;  /* 0x000000042c007c0c */ /* 0x000fe4000cfc1270 */
[----:B------:R-:W-:Y:S01]  /*72270*/  PRMT R26, R50, 0x7632, R26 ;  /* 0x00007632321a7816 */ /* 0x000fe2000000001a */
[C---:B0-----:R-:W-:Y:S01]  /*72280*/  IMAD.WIDE R22, R25.reuse, 0x2, R54 ;  /* 0x0000000219167825 */ /* 0x041fe200078e0236 */
[----:B------:R-:W4:Y:S09]  /*72290*/  LDL.LU R50, [R1+0x54c] ;  /* 0x00054c0001327983 */ /* 0x000f320000300800 */
[----:B------:R0:W-:Y:S01]  /*722a0*/  @P6 STG.E.U16 desc[UR66][R22.64], R26 ;  /* 0x0000001a16006986 */ /* 0x0001e2000c101542 */
[----:B------:R-:W-:Y:S01]  /*722b0*/  ISETP.LT.AND P6, PT, R46, UR4, !P1 ;  /* 0x000000042e007c0c */ /* 0x000fe2000cfc1270 */
[----:B0-----:R-:W-:-:S12]  /*722c0*/  IMAD.WIDE R22, R25, 0x2, R56 ;  /* 0x0000000219167825 */ /* 0x001fd800078e0238 */
[----:B------:R0:W-:Y:S01]  /*722d0*/  @P6 STG.E.U16 desc[UR66][R22.64], R51 ;  /* 0x0000003316006986 */ /* 0x0001e2000c101542 */
[----:B------:R-:W-:Y:S02]  /*722e0*/  ISETP.LT.AND P6, PT, R49, UR4, !P1 ;  /* 0x0000000431007c0c */ /* 0x000fe4000cfc1270 */
[----:B------:R-:W-:Y:S01]  /*722f0*/  PRMT R26, R51, 0x7632, R26 ;  /* 0x00007632331a7816 */ /* 0x000fe2000000001a */
[----:B0-----:R-:W-:Y:S01]  /*72300*/  IMAD.WIDE R22, R25, 0x2, R58 ;  /* 0x0000000219167825 */ /* 0x001fe200078e023a */
[----:B------:R-:W4:Y:S09]  /*72310*/  LDL.LU R51, [R1+0x55c] ;  /* 0x00055c0001337983 */ /* 0x000f320000300800 */
[----:B------:R0:W-:Y:S01]  /*72320*/  @P6 STG.E.U16 desc[UR66][R22.64], R26 ;  /* 0x0000001a16006986 */ /* 0x0001e2000c101542 */
[----:B------:R-:W-:Y:S01]  /*72330*/  ISETP.LT.AND P6, PT, R61, UR4, !P2 ;  /* 0x000000043d007c0c */ /* 0x000fe2000d7c1270 */
[----:B0-----:R-:W-:-:S02]  /*72340*/  IMAD.WIDE R22, R24, 0x2, R52 ;  /* 0x0000000218167825 */ /* 0x001fc400078e0234 */
[----:B------:R-:W4:Y:S10]  /*72350*/  LDL.LU R26, [R1+0x534] ;  /* 0x00053400011a7983 */ /* 0x000f340000300800 */
[----:B--2---:R0:W-:Y:S01]  /*72360*/  @P6 STG.E.U16 desc[UR66][R22.64], R7 ;  /* 0x0000000716006986 */ /* 0x0041e2000c101542 */
[----:B------:R-:W-:-:S02]  /*72370*/  ISETP.LT.AND P6, PT, R44, UR4, !P2 ;  /* 0x000000042c007c0c */ /* 0x000fc4000d7c1270 */
[----:B------:R-:W-:Y:S01]  /*72380*/  PRMT R25, R7, 0x7632, R25 ;  /* 0x0000763207197816 */ /* 0x000fe20000000019 */
[----:B0-----:R-:W-:Y:S01]  /*72390*/  IMAD.WIDE R22, R24, 0x2, R54 ;  /* 0x0000000218167825 */ /* 0x001fe200078e0236 */
[----:B------:R-:W2:Y:S09]  /*723a0*/  LDL.LU R7, [R1+0x1e74] ;  /* 0x001e740001077983 */ /* 0x000eb20000300800 */
[----:B------:R0:W-:Y:S01]  /*723b0*/  @P6 STG.E.U16 desc[UR66][R22.64], R25 ;  /* 0x0000001916006986 */ /* 0x0001e2000c101542 */
[----:B------:R-:W-:Y:S01]  /*723c0*/  ISETP.LT.AND P6, PT, R46, UR4, !P2 ;  /* 0x000000042e007c0c */ /* 0x000fe2000d7c1270 */
[----:B0-----:R-:W-:-:S12]  /*723d0*/  IMAD.WIDE R22, R24, 0x2, R56 ;  /* 0x0000000218167825 */ /* 0x001fd800078e0238 */
[----:B---3--:R0:W-:Y:S01]  /*723e0*/  @P6 STG.E.U16 desc[UR66][R22.64], R6 ;  /* 0x0000000616006986 */ /* 0x0081e2000c101542 */
[----:B------:R-:W-:Y:S01]  /*723f0*/  ISETP.LT.AND P6, PT, R49, UR4, !P2 ;  /* 0x0000000431007c0c */ /* 0x000fe2000d7c1270 */
[----:B0-----:R-:W-:Y:S02]  /*72400*/  IMAD.MOV.U32 R23, RZ, RZ, R6 ;  /* 0x000000ffff177224 */ /* 0x001fe400078e0006 */
[----:B------:R-:W3:Y:S03]  /*72410*/  LDL.LU R6, [R1+0x1e70] ;  /* 0x001e700001067983 */ /* 0x000ee60000300800 */
[----:B------:R-:W-:Y:S01]  /*72420*/  PRMT R25, R23, 0x7632, R25 ;  /* 0x0000763217197816 */ /* 0x000fe20000000019 */
[----:B------:R-:W-:-:S06]  /*72430*/  IMAD.WIDE R22, R24, 0x2, R58 ;  /* 0x0000000218167825 */ /* 0x000fcc00078e023a */
[----:B------:R0:W-:Y:S04]  /*72440*/  @P6 STG.E.U16 desc[UR66][R22.64], R25 ;  /* 0x0000001916006986 */ /* 0x0001e8000c101542 */
[----:B0-----:R-:W2:Y:S01]  /*72450*/  LDL.LU R25, [R1+0x524] ;  /* 0x0005240001197983 */ /* 0x001ea20000300800 */
[----:B------:R-:W-:Y:S01]  /*72460*/  ISETP.LT.AND P6, PT, R61, UR4, !P0 ;  /* 0x000000043d007c0c */ /* 0x000fe2000c7c1270 */
[----:B------:R-:W-:Y:S01]  /*72470*/  IMAD.WIDE R22, R21, 0x2, R52 ;  /* 0x0000000215167825 */ /* 0x000fe200078e0234 */
[----:B------:R-:W-:-:S11]  /*72480*/  PRMT R24, R5, 0x7632, R24 ;  /* 0x0000763205187816 */ /* 0x000fd60000000018 */
[----:B------:R0:W-:Y:S01]  /*72490*/  @P6 STG.E.U16 desc[UR66][R22.64], R5 ;  /* 0x0000000516006986 */ /* 0x0001e2000c101542 */
[----:B------:R-:W-:Y:S01]  /*724a0*/  ISETP.LT.AND P6, PT, R44, UR4, !P0 ;  /* 0x000000042c007c0c */ /* 0x000fe2000c7c1270 */
[C---:B0-----:R-:W-:Y:S01]  /*724b0*/  IMAD.WIDE R22, R21.reuse, 0x2, R54 ;  /* 0x0000000215167825 */ /* 0x041fe200078e0236 */
[----:B------:R-:W-:Y:S01]  /*724c0*/  LOP3.LUT P1, RZ, R2, 0x100, RZ, 0xc0, !PT ;  /* 0x0000010002ff7812 */ /* 0x000fe2000782c0ff */
[----:B------:R-:W3:Y:S10]  /*724d0*/  LDL.LU R5, [R1+0x1e6c] ;  /* 0x001e6c0001057983 */ /* 0x000ef40000300800 */
[----:B------:R0:W-:Y:S01]  /*724e0*/  @P6 STG.E.U16 desc[UR66][R22.64], R24 ;  /* 0x0000001816006986 */ /* 0x0001e2000c101542 */
[----:B------:R-:W-:Y:S01]  /*724f0*/  ISETP.LT.AND P6, PT, R46, UR4, !P0 ;  /* 0x000000042e007c0c */ /* 0x000fe2000c7c1270 */
[----:B0-----:R-:W-:-:S12]  /*72500*/  IMAD.WIDE R22, R21, 0x2, R56 ;  /* 0x0000000215167825 */ /* 0x001fd800078e0238 */
[----:B------:R0:W-:Y:S01]  /*72510*/  @P6 STG.E.U16 desc[UR66][R22.64], R4 ;  /* 0x0000000416006986 */ /* 0x0001e2000c101542 */
[----:B------:R-:W-:Y:S01]  /*72520*/  ISETP.LT.AND P6, PT, R49, UR4, !P0 ;  /* 0x0000000431007c0c */ /* 0x000fe2000c7c1270 */
[----:B0-----:R-:W-:Y:S01]  /*72530*/  IMAD.MOV.U32 R23, RZ, RZ, R4 ;  /* 0x000000ffff177224 */ /* 0x001fe200078e0004 */
[----:B------:R-:W-:Y:S01]  /*72540*/  LOP3.LUT P2, RZ, R2, 0x200, RZ, 0xc0, !PT ;  /* 0x0000020002ff7812 */ /* 0x000fe2000784c0ff */
[----:B------:R-:W3:Y:S03]  /*72550*/  LDL.LU R4, [R1+0x1e68] ;  /* 0x001e680001047983 */ /* 0x000ee60000300800 */
[----:B------:R-:W-:Y:S01]  /*72560*/  PRMT R24, R23, 0x7632, R24 ;  /* 0x0000763217187816 */ /* 0x000fe20000000018 */
[----:B------:R-:W-:-:S06]  /*72570*/  IMAD.WIDE R22, R21, 0x2, R58 ;  /* 0x0000000215167825 */ /* 0x000fcc00078e023a */
[----:B------:R0:W-:Y:S01]  /*72580*/  @P6 STG.E.U16 desc[UR66][R22.64], R24 ;  /* 0x0000001816006986 */ /* 0x0001e2000c101542 */
[----:B------:R-:W-:Y:S01]  /*72590*/  ISETP.LT.AND P6, PT, R61, UR4, !P1 ;  /* 0x000000043d007c0c */ /* 0x000fe2000cfc1270 */
[----:B0-----:R-:W-:Y:S01]  /*725a0*/  IMAD.WIDE R22, R29, 0x2, R52 ;  /* 0x000000021d167825 */ /* 0x001fe200078e0234 */
[----:B------:R-:W-:-:S11]  /*725b0*/  LOP3.LUT P0, RZ, R2, 0x400, RZ, 0xc0, !PT ;  /* 0x0000040002ff7812 */ /* 0x000fd6000780c0ff */
[----:B--2---:R0:W-:Y:S01]  /*725c0*/  @P6 STG.E.U16 desc[UR66][R22.64], R25 ;  /* 0x0000001916006986 */ /* 0x0041e2000c101542 */
[----:B------:R-:W-:Y:S02]  /*725d0*/  ISETP.LT.AND P6, PT, R44, UR4, !P1 ;  /* 0x000000042c007c0c */ /* 0x000fe4000cfc1270 */
[----:B------:R-:W-:Y:S01]  /*725e0*/  PRMT R21, R25, 0x7632, R21 ;  /* 0x0000763219157816 */ /* 0x000fe20000000015 */
[----:B0-----:R-:W-:-:S10]  /*725f0*/  IMAD.WIDE R22, R29, 0x2, R54 ;  /* 0x000000021d167825 */ /* 0x001fd400078e0236 */
[----:B------:R0:W-:Y:S01]  /*72600*/  @P6 STG.E.U16 desc[UR66][R22.64], R21 ;  /* 0x0000001516006986 */ /* 0x0001e2000c101542 */
[----:B------:R-:W-:Y:S01]  /*72610*/  ISETP.LT.AND P6, PT, R46, UR4, !P1 ;  /* 0x000000042e007c0c */ /* 0x000fe2000cfc1270 */
[----:B0-----:R-:W-:-:S12]  /*72620*/  IMAD.WIDE R22, R29, 0x2, R56 ;  /* 0x000000021d167825 */ /* 0x001fd800078e0238 */
[----:B----4-:R0:W-:Y:S01]  /*72630*/  @P6 STG.E.U16 desc[UR66][R22.64], R26 ;  /* 0x0000001a16006986 */ /* 0x0101e2000c101542 */
[----:B------:R-:W-:Y:S02]  /*72640*/  ISETP.LT.AND P6, PT, R49, UR4, !P1 ;  /* 0x0000000431007c0c */ /* 0x000fe4000cfc1270 */
[----:B------:R-:W-:Y:S01]  /*72650*/  PRMT R21, R26, 0x7632, R21 ;  /* 0x000076321a157816 */ /* 0x000fe20000000015 */
[----:B0-----:R-:W-:-:S10]  /*72660*/  IMAD.WIDE R22, R29, 0x2, R58 ;  /* 0x000000021d167825 */ /* 0x001fd400078e023a */
[----:B------:R0:W-:Y:S01]  /*72670*/  @P6 STG.E.U16 desc[UR66][R22.64], R21 ;  /* 0x0000001516006986 */ /* 0x0001e2000c101542 */
[----:B------:R-:W-:Y:S01]  /*72680*/  ISETP.LT.AND P6, PT, R61, UR4, !P2 ;  /* 0x000000043d007c0c */ /* 0x000fe2000d7c1270 */
[----:B0-----:R-:W-:-:S12]  /*72690*/  IMAD.WIDE R22, R30, 0x2, R52 ;  /* 0x000000021e167825 */ /* 0x001fd800078e0234 */
[----:B------:R0:W-:Y:S01]  /*726a0*/  @P6 STG.E.U16 desc[UR66][R22.64], R28 ;  /* 0x0000001c16006986 */ /* 0x0001e2000c101542 */
        /* <DEDUP_REMOVED lines=9> */
[----:B0-----:R-:W-:Y:S01]  /*72740*/  IMAD.WIDE R22, R30, 0x2, R58 ;  /* 0x000000021e167825 */ /* 0x001fe200078e023a */
[----:B------:R-:W2:Y:S09]  /*72750*/  LDL.LU R35, [R1+0x560] ;  /* 0x0005600001237983 */ /* 0x000eb20000300800 */
[----:B------:R0:W-:Y:S01]  /*72760*/  @P6 STG.E.U16 desc[UR66][R22.64], R21 ;  /* 0x0000001516006986 */ /* 0x0001e2000c101542 */
[----:B------:R-:W-:Y:S01]  /*72770*/  ISETP.LT.AND P6, PT, R61, UR4, !P0 ;  /* 0x000000043d007c0c */ /* 0x000fe2000c7c1270 */
[----:B0-----:R-:W-:-:S12]  /*72780*/  IMAD.WIDE R22, R31, 0x2, R52 ;  /* 0x000000021f167825 */ /* 0x001fd800078e0234 */
[----:B------:R0:W-:Y:S01]  /*72790*/  @P6 STG.E.U16 desc[UR66][R22.64], R38 ;  /* 0x0000002616006986 */ /* 0x0001e2000c101542 */
[----:B------:R-:W-:Y:S02]  /*727a0*/  ISETP.LT.AND P6, PT, R44, UR4, !P0 ;  /* 0x000000042c007c0c */ /* 0x000fe4000c7c1270 */
[----:B------:R-:W-:Y:S01]  /*727b0*/  PRMT R21, R38, 0x7632, R21 ;  /* 0x0000763226157816 */ /* 0x000fe20000000015 */
[C---:B0-----:R-:W-:Y:S01]  /*727c0*/  IMAD.WIDE R22, R31.reuse, 0x2, R54 ;  /* 0x000000021f167825 */ /* 0x041fe200078e0236 */
[----:B------:R-:W-:Y:S01]  /*727d0*/  LOP3.LUT P1, RZ, R2, 0x800, RZ, 0xc0, !PT ;  /* 0x0000080002ff7812 */ /* 0x000fe2000782c0ff */
[----:B------:R-:W4:Y:S08]  /*727e0*/  LDL.LU R38, [R1+0x570] ;  /* 0x0005700001267983 */ /* 0x000f300000300800 */
[----:B------:R0:W-:Y:S01]  /*727f0*/  @P6 STG.E.U16 desc[UR66][R22.64], R21 ;  /* 0x0000001516006986 */ /* 0x0001e2000c101542 */
[----:B------:R-:W-:Y:S01]  /*72800*/  ISETP.LT.AND P6, PT, R46, UR4, !P0 ;  /* 0x000000042e007c0c */ /* 0x000fe2000c7c1270 */
[----:B0-----:R-:W-:-:S12]  /*72810*/  IMAD.WIDE R22, R31, 0x2, R56 ;  /* 0x000000021f167825 */ /* 0x001fd800078e0238 */
[----:B------:R0:W-:Y:S01]  /*72820*/  @P6 STG.E.U16 desc[UR66][R22.64], R39 ;  /* 0x0000002716006986 */ /* 0x0001e2000c101542 */
[----:B------:R-:W-:Y:S02]  /*72830*/  ISETP.LT.AND P6, PT, R49, UR4, !P0 ;  /* 0x0000000431007c0c */ /* 0x000fe4000c7c1270 */
[----:B------:R-:W-:Y:S01]  /*72840*/  PRMT R21, R39, 0x7632, R21 ;  /* 0x0000763227157816 */ /* 0x000fe20000000015 */
[----:B0-----:R-:W-:Y:S01]  /*72850*/  IMAD.WIDE R22, R31, 0x2, R58 ;  /* 0x000000021f167825 */ /* 0x001fe200078e023a */
[----:B------:R-:W3:Y:S09]  /*72860*/  LDL.LU R39, [R1+0x580] ;  /* 0x0005800001277983 */ /* 0x000ef20000300800 */
        /* <DEDUP_REMOVED lines=12> */
[----:B------:R-:W-:Y:S02]  /*72930*/  PRMT R21, R48, 0x7632, R21 ;  /* 0x0000763230157816 */ /* 0x000fe40000000015 */
[----:B------:R-:W-:Y:S01]  /*72940*/  LOP3.LUT P2, RZ, R2, 0x2000, RZ, 0xc0, !PT ;  /* 0x0000200002ff7812 */ /* 0x000fe2000784c0ff */
[----:B0-----:R-:W-:Y:S01]  /*72950*/  IMAD.WIDE R22, R32, 0x2, R58 ;  /* 0x0000000220167825 */ /* 0x001fe200078e023a */
[----:B------:R-:W3:Y:S07]  /*72960*/  LDL.LU R48, [R1+0x590] ;  /* 0x0005900001307983 */ /* 0x000eee0000300800 */
        /* <DEDUP_REMOVED lines=17> */
[----:B------:R-:W-:-:S03]  /*72a80*/  ISETP.LT.AND P6, PT, R61, UR4, !P0 ;  /* 0x000000043d007c0c */ /* 0x000fc6000c7c1270 */
[----:B------:R-:W3:Y:S01]  /*72a90*/  LDL.LU R40, [R1+0x574] ;  /* 0x0005740001287983 */ /* 0x000ee20000300800 */
[----:B0-----:R-:W-:Y:S01]  /*72aa0*/  IMAD.WIDE R22, R34, 0x2, R52 ;  /* 0x0000000222167825 */ /* 0x001fe200078e0234 */
[----:B------:R-:W-:-:S08]  /*72ab0*/  PRMT R21, R50, 0x7632, R21 ;  /* 0x0000763232157816 */ /* 0x000fd00000000015 */
[----:B------:R0:W-:Y:S04]  /*72ac0*/  @P6 STG.E.U16 desc[UR66][R22.64], R50 ;  /* 0x0000003216006986 */ /* 0x0001e8000c101542 */
[----:B0-----:R-:W3:Y:S01]  /*72ad0*/  LDL.LU R50, [R1] ;  /* 0x0000000001327983 */ /* 0x001ee20000300800 */
[----:B------:R-:W-:Y:S01]  /*72ae0*/  ISETP.LT.AND P6, PT, R44, UR4, !P0 ;  /* 0x000000042c007c0c */ /* 0x000fe2000c7c1270 */
[----:B------:R-:W-:Y:S01]  /*72af0*/  IMAD.WIDE R22, R34, 0x2, R54 ;  /* 0x0000000222167825 */ /* 0x000fe200078e0236 */
[----:B------:R-:W-:Y:S01]  /*72b00*/  LOP3.LUT P1, RZ, R2, 0x40000, RZ, 0xc0, !PT ;  /* 0x0004000002ff7812 */ /* 0x000fe2000782c0ff */
[----:B------:R-:W3:Y:S10]  /*72b10*/  LDL.LU R45, [R1+0x10] ;  /* 0x00001000012d7983 */ /* 0x000ef40000300800 */
[----:B------:R0:W-:Y:S01]  /*72b20*/  @P6 STG.E.U16 desc[UR66][R22.64], R21 ;  /* 0x0000001516006986 */ /* 0x0001e2000c101542 */
[----:B------:R-:W-:Y:S01]  /*72b30*/  ISETP.LT.AND P6, PT, R46, UR4, !P0 ;  /* 0x000000042e007c0c */ /* 0x000fe2000c7c1270 */
[----:B0-----:R-:W-:-:S12]  /*72b40*/  IMAD.WIDE R22, R34, 0x2, R56 ;  /* 0x0000000222167825 */ /* 0x001fd800078e0238 */
[----:B------:R0:W-:Y:S01]  /*72b50*/  @P6 STG.E.U16 desc[UR66][R22.64], R51 ;  /* 0x0000003316006986 */ /* 0x0001e2000c101542 */
[----:B------:R-:W-:Y:S02]  /*72b60*/  ISETP.LT.AND P6, PT, R49, UR4, !P0 ;  /* 0x0000000431007c0c */ /* 0x000fe4000c7c1270 */
[----:B------:R-:W-:Y:S01]  /*72b70*/  PRMT R21, R51, 0x7632, R21 ;  /* 0x0000763233157816 */ /* 0x000fe20000000015 */
[----:B0-----:R-:W-:Y:S01]  /*72b80*/  IMAD.WIDE R22, R34, 0x2, R58 ;  /* 0x0000000222167825 */ /* 0x001fe200078e023a */
[----:B------:R-:W-:Y:S01]  /*72b90*/  LOP3.LUT P2, RZ, R2, 0x1000, RZ, 0xc0, !PT ;  /* 0x0000100002ff7812 */ /* 0x000fe2000784c0ff */
[----:B------:R-:W3:Y:S08]  /*72ba0*/  LDL.LU R51, [R1+0x20] ;  /* 0x0000200001337983 */ /* 0x000ef00000300800 */
        /* <DEDUP_REMOVED lines=16> */
[----:B0-----:R-:W-:Y:S01]  /*72cb0*/  IMAD.WIDE R22, R37, 0x2, R52 ;  /* 0x0000000225167825 */ /* 0x001fe200078e0234 */
[----:B---3--:R-:W-:-:S11]  /*72cc0*/  PRMT R21, R39, 0x7632, R21 ;  /* 0x0000763227157816 */ /* 0x008fd60000000015 */
[----:B------:R0:W-:Y:S01]  /*72cd0*/  @P6 STG.E.U16 desc[UR66][R22.64], R39 ;  /* 0x0000002716006986 */ /* 0x0001e2000c101542 */
[----:B------:R-:W-:-:S03]  /*72ce0*/  ISETP.LT.AND P6, PT, R44, UR4, !P2 ;  /* 0x000000042c007c0c */ /* 0x000fc6000d7c1270 */
[----:B0-----:R-:W2:Y:S01]  /*72cf0*/  LDL.LU R39, [R1+0x584] ;  /* 0x0005840001277983 */ /* 0x001ea20000300800 */
[----:B------:R-:W-:-:S09]  /*72d00*/  IMAD.WIDE R22, R37, 0x2, R54 ;  /* 0x0000000225167825 */ /* 0x000fd200078e0236 */
[----:B------:R0:W-:Y:S01]  /*72d10*/  @P6 STG.E.U16 desc[UR66][R22.64], R21 ;  /* 0x0000001516006986 */ /* 0x0001e2000c101542 */
[----:B------:R-:W-:Y:S01]  /*72d20*/  ISETP.LT.AND P6, PT, R46, UR4, !P2 ;  /* 0x000000042e007c0c */ /* 0x000fe2000d7c1270 */
[----:B0-----:R-:W-:-:S12]  /*72d30*/  IMAD.WIDE R22, R37, 0x2, R56 ;  /* 0x0000000225167825 */ /* 0x001fd800078e0238 */
[----:B------:R0:W-:Y:S01]  /*72d40*/  @P6 STG.E.U16 desc[UR66][R22.64], R48 ;  /* 0x0000003016006986 */ /* 0x0001e2000c101542 */
[----:B------:R-:W-:-:S03]  /*72d50*/  PRMT R21, R48, 0x7632, R21 ;  /* 0x0000763230157816 */ /* 0x000fc60000000015 */
[----:B0-----:R-:W3:Y:S01]  /*72d60*/  LDL.LU R48, [R1+0x594] ;  /* 0x0005940001307983 */ /* 0x001ee20000300800 */
[----:B------:R-:W-:Y:S01]  /*72d70*/  ISETP.LT.AND P6, PT, R49, UR4, !P2 ;  /* 0x0000000431007c0c */ /* 0x000fe2000d7c1270 */
[----:B------:R-:W-:Y:S01]  /*72d80*/  IMAD.WIDE R22, R37, 0x2, R58 ;  /* 0x0000000225167825 */ /* 0x000fe200078e023a */
[----:B------:R-:W-:-:S11]  /*72d90*/  LOP3.LUT P0, RZ, R2, 0x4000, RZ, 0xc0, !PT ;  /* 0x0000400002ff7812 */ /* 0x000fd6000780c0ff */
[----:B------:R0:W-:Y:S01]  /*72da0*/  @P6 STG.E.U16 desc[UR66][R22.64], R21 ;  /* 0x0000001516006986 */ /* 0x0001e2000c101542 */
[----:B------:R-:W-:Y:S02]  /*72db0*/  ISETP.LT.AND P6, PT, R61, UR4, !P0 ;  /* 0x000000043d007c0c */ /* 0x000fe4000c7c1270 */
[----:B0-----:R-:W-:Y:S01]  /*72dc0*/  PRMT R21, R47, 0x7632, R21 ;  /* 0x000076322f157816 */ /* 0x001fe20000000015 */
[----:B------:R-:W-:-:S10]  /*72dd0*/  IMAD.WIDE R22, R50, 0x2, R52 ;  /* 0x0000000232167825 */ /* 0x000fd400078e0234 */
[----:B------:R0:W-:Y:S04]  /*72de0*/  @P6 STG.E.U16 desc[UR66][R22.64], R47 ;  /* 0x0000002f16006986 */ /* 0x0001e8000c101542 */
[----:B0-----:R-:W4:Y:S01]  /*72df0*/  LDL.LU R47, [R1+0x568] ;  /* 0x00056800012f7983 */ /* 0x001f220000300800 */
[----:B------:R-:W-:Y:S01]  /*72e00*/  ISETP.LT.AND P6, PT, R44, UR4, !P0 ;  /* 0x000000042c007c0c */ /* 0x000fe2000c7c1270 */
[----:B------:R-:W-:-:S12]  /*72e10*/  IMAD.WIDE R22, R50, 0x2, R54 ;  /* 0x0000000232167825 */ /* 0x000fd800078e0236 */
[----:B------:R0:W-:Y:S01]  /*72e20*/  @P6 STG.E.U16 desc[UR66][R22.64], R21 ;  /* 0x0000001516006986 */ /* 0x0001e2000c101542 */
[----:B------:R-:W-:Y:S01]  /*72e30*/  ISETP.LT.AND P6, PT, R46, UR4, !P0 ;  /* 0x000000042e007c0c */ /* 0x000fe2000c7c1270 */
[----:B0-----:R-:W-:Y:S01]  /*72e40*/  IMAD.WIDE R22, R50, 0x2, R56 ;  /* 0x0000000232167825 */ /* 0x001fe200078e0238 */
[----:B------:R-:W-:-:S11]  /*72e50*/  PRMT R21, R40, 0x7632, R21 ;  /* 0x0000763228157816 */ /* 0x000fd60000000015 */
[----:B------:R0:W-:Y:S01]  /*72e60*/  @P6 STG.E.U16 desc[UR66][R22.64], R40 ;  /* 0x0000002816006986 */ /* 0x0001e2000c101542 */
[----:B------:R-:W-:-:S03]  /*72e70*/  ISETP.LT.AND P6, PT, R49, UR4, !P0 ;  /* 0x0000000431007c0c */ /* 0x000fc6000c7c1270 */
[----:B0-----:R-:W4:Y:S01]  /*72e80*/  LDL.LU R40, [R1+0x578] ;  /* 0x0005780001287983 */ /* 0x001f220000300800 */
[----:B------:R-:W-:Y:S01]  /*72e90*/  IMAD.WIDE R22, R50, 0x2, R58 ;  /* 0x0000000232167825 */ /* 0x000fe200078e023a */
[----:B------:R-:W-:Y:S02]  /*72ea0*/  LOP3.LUT P1, RZ, R2, 0x10000, RZ, 0xc0, !PT ;  /* 0x0001000002ff7812 */ /* 0x000fe4000782c0ff */
[----:B------:R-:W4:Y:S06]  /*72eb0*/  LDL.LU R50, [R1+0x30] ;  /* 0x0000300001327983 */ /* 0x000f2c0000300800 */
[----:B------:R0:W-:Y:S01]  /*72ec0*/  @P6 STG.E.U16 desc[UR66][R22.64], R21 ;  /* 0x0000001516006986 */ /* 0x0001e2000c101542 */
[----:B------:R-:W-:Y:S01]  /*72ed0*/  ISETP.LT.AND P6, PT, R61, UR4, !P1 ;  /* 0x000000043d007c0c */ /* 0x000fe2000cfc1270 */
[----:B0-----:R-:W-:-:S12]  /*72ee0*/  IMAD.WIDE R22, R45, 0x2, R52 ;  /* 0x000000022d167825 */ /* 0x001fd800078e0234 */
[----:B--2---:R0:W-:Y:S01]  /*72ef0*/  @P6 STG.E.U16 desc[UR66][R22.64], R39 ;  /* 0x0000002716006986 */ /* 0x0041e2000c101542 */
[----:B------:R-:W-:Y:S02]  /*72f00*/  PRMT R21, R39, 0x7632, R21 ;  /* 0x0000763227157816 */ /* 0x000fe40000000015 */
[----:B------:R-:W-:Y:S01]  /*72f10*/  ISETP.LT.AND P6, PT, R44, UR4, !P1 ;  /* 0x000000042c007c0c */ /* 0x000fe2000cfc1270 */
[----:B0-----:R-:W2:Y:S01]  /*72f20*/  LDL.LU R39, [R1+0x588] ;  /* 0x0005880001277983 */ /* 0x001ea20000300800 */
[----:B------:R-:W-:-:S11]  /*72f30*/  IMAD.WIDE R22, R45, 0x2, R54 ;  /* 0x000000022d167825 */ /* 0x000fd600078e0236 */
[----:B------:R0:W-:Y:S01]  /*72f40*/  @P6 STG.E.U16 desc[UR66][R22.64], R21 ;  /* 0x0000001516006986 */ /* 0x0001e2000c101542 */
[----:B------:R-:W-:Y:S01]  /*72f50*/  ISETP.LT.AND P6, PT, R46, UR4, !P1 ;  /* 0x000000042e007c0c */ /* 0x000fe2000cfc1270 */
[----:B0-----:R-:W-:-:S12]  /*72f60*/  IMAD.WIDE R22, R45, 0x2, R56 ;  /* 0x000000022d167825 */ /* 0x001fd800078e0238 */
[----:B---3--:R0:W-:Y:S01]  /*72f70*/  @P6 STG.E.U16 desc[UR66][R22.64], R48 ;  /* 0x0000003016006986 */ /* 0x0081e2000c101542 */
[----:B------:R-:W-:-:S03]  /*72f80*/  PRMT R21, R48, 0x7632, R21 ;  /* 0x0000763230157816 */ /* 0x000fc60000000015 */
[----:B0-----:R-:W3:Y:S01]  /*72f90*/  LDL.LU R48, [R1+0x598] ;  /* 0x0005980001307983 */ /* 0x001ee20000300800 */
[----:B------:R-:W-:Y:S01]  /*72fa0*/  ISETP.LT.AND P6, PT, R49, UR4, !P1 ;  /* 0x0000000431007c0c */ /* 0x000fe2000cfc1270 */
[----:B------:R-:W-:Y:S01]  /*72fb0*/  IMAD.WIDE R22, R45, 0x2, R58 ;  /* 0x000000022d167825 */ /* 0x000fe200078e023a */
[----:B------:R-:W-:Y:S01]  /*72fc0*/  LOP3.LUT P2, RZ, R2, 0x20000, RZ, 0xc0, !PT ;  /* 0x0002000002ff7812 */ /* 0x000fe2000784c0ff */
[----:B------:R-:W3:Y:S10]  /*72fd0*/  LDL.LU R45, [R1+0x40] ;  /* 0x00004000012d7983 */ /* 0x000ef40000300800 */
[----:B------:R0:W-:Y:S01]  /*72fe0*/  @P6 STG.E.U16 desc[UR66][R22.64], R21 ;  /* 0x0000001516006986 */ /* 0x0001e2000c101542 */
[----:B------:R-:W-:Y:S01]  /*72ff0*/  ISETP.LT.AND P6, PT, R61, UR4, !P2 ;  /* 0x000000043d007c0c */ /* 0x000fe2000d7c1270 */
[----:B0-----:R-:W-:-:S12]  /*73000*/  IMAD.WIDE R22, R51, 0x2, R52 ;  /* 0x0000000233167825 */ /* 0x001fd800078e0234 */
[----:B----4-:R0:W-:Y:S01]  /*73010*/  @P6 STG.E.U16 desc[UR66][R22.64], R47 ;  /* 0x0000002f16006986 */ /* 0x0101e2000c101542 */
[----:B------:R-:W-:-:S03]  /*73020*/  PRMT R21, R47, 0x7632, R21 ;  /* 0x000076322f157816 */ /* 0x000fc60000000015 */
[----:B0-----:R-:W4:Y:S01]  /*73030*/  LDL.LU R47, [R1+0x56c] ;  /* 0x00056c00012f7983 */ /* 0x001f220000300800 */
[----:B------:R-:W-:Y:S01]  /*73040*/  ISETP.LT.AND P6, PT, R44, UR4, !P2 ;  /* 0x000000042c007c0c */ /* 0x000fe2000d7c1270 */
[----:B------:R-:W-:-:S12]  /*73050*/  IMAD.WIDE R22, R51, 0x2, R54 ;  /* 0x0000000233167825 */ /* 0x000fd800078e0236 */
[----:B------:R0:W-:Y:S01]  /*73060*/  @P6 STG.E.U16 desc[UR66][R22.64], R21 ;  /* 0x0000001516006986 */ /* 0x0001e2000c101542 */
[----:B------:R-:W-:Y:S01]  /*73070*/  ISETP.LT.AND P6, PT, R46, UR4, !P2 ;  /* 0x000000042e007c0c */ /* 0x000fe2000d7c1270 */
[----:B0-----:R-:W-:-:S12]  /*73080*/  IMAD.WIDE R22, R51, 0x2, R56 ;  /* 0x0000000233167825 */ /* 0x001fd800078e0238 */
[----:B------:R0:W-:Y:S01]  /*73090*/  @P6 STG.E.U16 desc[UR66][R22.64], R40 ;  /* 0x0000002816006986 */ /* 0x0001e2000c101542 */
[----:B------:R-:W-:Y:S02]  /*730a0*/  PRMT R21, R40, 0x7632, R21 ;  /* 0x0000763228157816 */ /* 0x000fe40000000015 */
[----:B------:R-:W-:Y:S01]  /*730b0*/  ISETP.LT.AND P6, PT, R49, UR4, !P2 ;  /* 0x0000000431007c0c */ /* 0x000fe2000d7c1270 */
[----:B0-----:R-:W4:Y:S01]  /*730c0*/  LDL.LU R40, [R1+0x57c] ;  /* 0x00057c0001287983 */ /* 0x001f220000300800 */
[----:B------:R-:W-:Y:S01]  /*730d0*/  IMAD.WIDE R22, R51, 0x2, R58 ;  /* 0x0000000233167825 */ /* 0x000fe200078e023a */
[----:B------:R-:W-:Y:S02]  /*730e0*/  LOP3.LUT P0, RZ, R2, 0x80000, RZ, 0xc0, !PT ;  /* 0x0008000002ff7812 */ /* 0x000fe4000780c0ff */
[----:B------:R-:W4:Y:S08]  /*730f0*/  LDL.LU R51, [R1+0x54] ;  /* 0x0000540001337983 */ /* 0x000f300000300800 */
        /* <DEDUP_REMOVED lines=171> */
[----:B------:R-:W-:Y:S02]  /*73bb0*/  ISETP.LT.AND P6, PT, R46, UR4, !P0 ;  /* 0x000000042e007c0c */ /* 0x000fe4000c7c1270 */
[C---:B------:R-:W-:Y:S02]  /*73bc0*/  LOP3.LUT P1, RZ, R2.reuse, 0x20000000, RZ, 0xc0, !PT ;  /* 0x2000000002ff7812 */ /* 0x040fe4000782c0ff */
[----:B------:R-:W-:Y:S01]  /*73bd0*/  LOP3.LUT P2, RZ, R2, 0x40000000, RZ, 0xc0, !PT ;  /* 0x4000000002ff7812 */ /* 0x000fe2000784c0ff */
[----:B0-----:R-:W-:-:S08]  /*73be0*/  IMAD.WIDE R22, R50, 0x2, R56 ;  /* 0x0000000232167825 */ /* 0x001fd000078e0238 */
[----:B------:R0:W-:Y:S01]  /*73bf0*/  @P6 STG.E.U16 desc[UR66][R22.64], R40 ;  /* 0x0000002816006986 */ /* 0x0001e2000c101542 */
[----:B------:R-:W-:Y:S02]  /*73c00*/  ISETP.LT.AND P6, PT, R49, UR4, !P0 ;  /* 0x0000000431007c0c */ /* 0x000fe4000c7c1270 */
[----:B------:R-:W-:Y:S02]  /*73c10*/  LOP3.LUT P0, RZ, R2, 0x80000000, RZ, 0xc0, !PT ;  /* 0x8000000002ff7812 */ /* 0x000fe4000780c0ff */
[----:B------:R-:W-:Y:S02]  /*73c20*/  PRMT R2, R40, 0x7632, R2 ;  /* 0x0000763228027816 */ /* 0x000fe40000000002 */
[----:B0-----:R-:W4:Y:S01]  /*73c30*/  LDL.LU R40, [R1+0x5f0] ;  /* 0x0005f00001287983 */ /* 0x001f220000300800 */
[----:B------:R-:W-:-:S03]  /*73c40*/  IMAD.WIDE R22, R50, 0x2, R58 ;  /* 0x0000000232167825 */ /* 0x000fc600078e023a */
[----:B------:R-:W4:Y:S04]  /*73c50*/  LDL.LU R50, [R1+0x114] ;  /* 0x0001140001327983 */ /* 0x000f280000300800 */
        /* <DEDUP_REMOVED lines=15> */
[----:B------:R-:W-:Y:S02]  /*73d50*/  IMAD.WIDE R22, R45, 0x2, R58 ;  /* 0x000000022d167825 */ /* 0x000fe400078e023a */
        /* <DEDUP_REMOVED lines=16> */
[----:B------:R-:W-:-:S03]  /*73e60*/  IMAD.WIDE R22, R51, 0x2, R58 ;  /* 0x0000000233167825 */ /* 0x000fc600078e023a */
        /* <DEDUP_REMOVED lines=262> */
[----:B0-----:R-:W-:Y:S01]  /*74ed0*/  IMAD.WIDE R22, R51, 0x2, R56 ;  /* 0x0000000233167825 */ /* 0x001fe200078e0238 */
[----:B------:R-:W-:-:S11]  /*74ee0*/  ISETP.LT.AND P5, PT, R49, UR4, !P5 ;  /* 0x0000000431007c0c */ /* 0x000fd6000efa1270 */
[----:B---3--:R0:W-:Y:S01]  /*74ef0*/  @P6 STG.E.U16 desc[UR66][R22.64], R48 ;  /* 0x0000003016006986 */ /* 0x0081e2000c101542 */
[----:B------:R-:W-:-:S03]  /*74f00*/  PRMT R2, R48, 0x7632, R2 ;  /* 0x0000763230027816 */ /* 0x000fc60000000002 */
[----:B0-----:R-:W3:Y:S01]  /*74f10*/  LDL.LU R48, [R1+0x680] ;  /* 0x0006800001307983 */ /* 0x001ee20000300800 */
[----:B------:R-:W-:Y:S01]  /*74f20*/  IMAD.WIDE R22, R51, 0x2, R58 ;  /* 0x0000000233167825 */ /* 0x000fe200078e023a */
[----:B------:R-:W-:Y:S02]  /*74f30*/  LOP3.LUT P0, RZ, R3, 0x4000, RZ, 0xc0, !PT ;  /* 0x0000400003ff7812 */ /* 0x000fe4000780c0ff */
[----:B------:R-:W3:Y:S04]  /*74f40*/  LDL.LU R51, [R1+0x16c] ;  /* 0x00016c0001337983 */ /* 0x000ee80000300800 */
        /* <DEDUP_REMOVED lines=16> */
[----:B------:R-:W4:Y:S07]  /*75050*/  LDL.LU R40, [R1+0x664] ;  /* 0x0006640001287983 */ /* 0x000f2e0000300800 */
[----:B------:R0:W-:Y:S01]  /*75060*/  @P5 STG.E.U16 desc[UR66][R22.64], R2 ;  /* 0x0000000216005986 */ /* 0x0001e2000c101542 */
[----:B------:R-:W-:-:S03]  /*75070*/  ISETP.LT.AND P5, PT, R61, UR4, !P6 ;  /* 0x000000043d007c0c */ /* 0x000fc6000f7a1270 */
[----:B------:R-:W4:Y:S01]  /*75080*/  LDL.LU R50, [R1+0x170] ;  /* 0x0001700001327983 */ /* 0x000f220000300800 */
[----:B0-----:R-:W-:-:S09]  /*75090*/  IMAD.WIDE R22, R45, 0x2, R52 ;  /* 0x000000022d167825 */ /* 0x001fd200078e0234 */
        /* <DEDUP_REMOVED lines=24> */
[----:B------:R-:W-:Y:S01]  /*75220*/  ISETP.LT.AND P4, PT, R49, UR4, !P4 ;  /* 0x0000000431007c0c */ /* 0x000fe2000e781270 */
[----:B0-----:R-:W-:-:S10]  /*75230*/  IMAD.WIDE R22, R51, 0x2, R56 ;  /* 0x0000000233167825 */ /* 0x001fd400078e0238 */
[----:B------:R0:W-:Y:S01]  /*75240*/  @P5 STG.E.U16 desc[UR66][R22.64], R40 ;  /* 0x0000002816005986 */ /* 0x0001e2000c101542 */
[----:B------:R-:W-:Y:S01]  /*75250*/  PRMT R2, R40, 0x7632, R2 ;  /* 0x0000763228027816 */ /* 0x000fe20000000002 */
[----:B0-----:R-:W-:Y:S02]  /*75260*/  IMAD.WIDE R22, R51, 0x2, R58 ;  /* 0x0000000233167825 */ /* 0x001fe400078e023a */
[----:B------:R-:W4:Y:S04]  /*75270*/  LDL.LU R40, [R1+0x668] ;  /* 0x0006680001287983 */ /* 0x000f280000300800 */
[----:B------:R0:W-:Y:S01]  /*75280*/  @P4 STG.E.U16 desc[UR66][R22.64], R2 ;  /* 0x0000000216004986 */ /* 0x0001e2000c101542 */
[----:B------:R-:W-:-:S03]  /*75290*/  ISETP.LT.AND P4, PT, R61, UR4, !P3 ;  /* 0x000000043d007c0c */ /* 0x000fc6000df81270 */
[----:B------:R-:W4:Y:S04]  /*752a0*/  LDL.LU R51, [R1+0x178] ;  /* 0x0001780001337983 */ /* 0x000f280000300800 */
[----:B------:R-:W4:Y:S01]  /*752b0*/  LDL.LU R38, [R1+0x698] ;  /* 0x0006980001267983 */ /* 0x000f220000300800 */
[----:B0-----:R-:W-:Y:S01]  /*752c0*/  IMAD.WIDE R22, R50, 0x2, R52 ;  /* 0x0000000232167825 */ /* 0x001fe200078e0234 */
[----:B------:R-:W-:-:S04]  /*752d0*/  ISETP.NE.AND P2, PT, R41, RZ, PT ;  /* 0x000000ff2900720c */ /* 0x000fc80003f45270 */
[----:B--2---:R0:W-:Y:S01]  /*752e0*/  @P4 STG.E.U16 desc[UR66][R22.64], R39 ;  /* 0x0000002716004986 */ /* 0x0041e2000c101542 */
[----:B------:R-:W-:Y:S02]  /*752f0*/  ISETP.LT.AND P4, PT, R44, UR4, !P3 ;  /* 0x000000042c007c0c */ /* 0x000fe4000df81270 */
[----:B------:R-:W-:Y:S01]  /*75300*/  PRMT R2, R39, 0x7632, R2 ;  /* 0x0000763227027816 */ /* 0x000fe20000000002 */
[----:B0-----:R-:W-:-:S10]  /*75310*/  IMAD.WIDE R22, R50, 0x2, R54 ;  /* 0x0000000232167825 */ /* 0x001fd400078e0236 */
[----:B------:R0:W-:Y:S01]  /*75320*/  @P4 STG.E.U16 desc[UR66][R22.64], R2 ;  /* 0x0000000216004986 */ /* 0x0001e2000c101542 */
[----:B------:R-:W-:Y:S01]  /*75330*/  ISETP.LT.AND P4, PT, R46, UR4, !P3 ;  /* 0x000000042e007c0c */ /* 0x000fe2000df81270 */
[----:B0-----:R-:W-:Y:S01]  /*75340*/  IMAD.WIDE R22, R50, 0x2, R56 ;  /* 0x0000000232167825 */ /* 0x001fe200078e0238 */
[----:B------:R-:W-:-:S11]  /*75350*/  ISETP.LT.AND P3, PT, R49, UR4, !P3 ;  /* 0x0000000431007c0c */ /* 0x000fd6000df61270 */
[----:B---3--:R0:W-:Y:S01]  /*75360*/  @P4 STG.E.U16 desc[UR66][R22.64], R48 ;  /* 0x0000003016004986 */ /* 0x0081e2000c101542 */
[----:B------:R-:W-:-:S03]  /*75370*/  PRMT R2, R48, 0x7632, R2 ;  /* 0x0000763230027816 */ /* 0x000fc60000000002 */
[----:B0-----:R-:W2:Y:S01]  /*75380*/  LDL.LU R48, [R1+0x688] ;  /* 0x0006880001307983 */ /* 0x001ea20000300800 */
[----:B------:R-:W-:-:S03]  /*75390*/  IMAD.WIDE R22, R50, 0x2, R58 ;  /* 0x0000000232167825 */ /* 0x000fc600078e023a */
[----:B------:R-:W3:Y:S04]  /*753a0*/  LDL.LU R50, [R1+0x17c] ;  /* 0x00017c0001327983 */ /* 0x000ee80000300800 */
[----:B------:R0:W-:Y:S01]  /*753b0*/  @P3 STG.E.U16 desc[UR66][R22.64], R2 ;  /* 0x0000000216003986 */ /* 0x0001e2000c101542 */
[----:B------:R-:W-:Y:S01]  /*753c0*/  ISETP.LT.AND P3, PT, R61, UR4, !P2 ;  /* 0x000000043d007c0c */ /* 0x000fe2000d761270 */
[----:B0-----:R-:W-:-:S12]  /*753d0*/  IMAD.WIDE R22, R45, 0x2, R52 ;  /* 0x000000022d167825 */ /* 0x001fd800078e0234 */
[----:B----4-:R0:W-:Y:S01]  /*753e0*/  @P3 STG.E.U16 desc[UR66][R22.64], R47 ;  /* 0x0000002f16003986 */ /* 0x0101e2000c101542 */
[----:B------:R-:W-:-:S03]  /*753f0*/  PRMT R2, R47, 0x7632, R2 ;  /* 0x000076322f027816 */ /* 0x000fc60000000002 */
[----:B0-----:R-:W4:Y:S04]  /*75400*/  LDL.LU R47, [R1+0x67c] ;  /* 0x00067c00012f7983 */ /* 0x001f280000300800 */
[----:B------:R-:W4:Y:S01]  /*75410*/  LDL.LU R39, [R1+0x66c] ;  /* 0x00066c0001277983 */ /* 0x000f220000300800 */
[----:B------:R-:W-:Y:S01]  /*75420*/  ISETP.LT.AND P3, PT, R44, UR4, !P2 ;  /* 0x000000042c007c0c */ /* 0x000fe2000d761270 */
[----:B------:R-:W-:-:S12]  /*75430*/  IMAD.WIDE R22, R45, 0x2, R54 ;  /* 0x000000022d167825 */ /* 0x000fd800078e0236 */
[----:B------:R0:W-:Y:S01]  /*75440*/  @P3 STG.E.U16 desc[UR66][R22.64], R2 ;  /* 0x0000000216003986 */ /* 0x0001e2000c101542 */
[----:B------:R-:W-:Y:S02]  /*75450*/  ISETP.LT.AND P3, PT, R46, UR4, !P2 ;  /* 0x000000042e007c0c */ /* 0x000fe4000d761270 */
[----:B------:R-:W-:Y:S01]  /*75460*/  ISETP.LT.AND P2, PT, R49, UR4, !P2 ;  /* 0x0000000431007c0c */ /* 0x000fe2000d741270 */
[----:B0-----:R-:W-:Y:S01]  /*75470*/  IMAD.WIDE R22, R45, 0x2, R56 ;  /* 0x000000022d167825 */ /* 0x001fe200078e0238 */
[----:B------:R-:W-:Y:S02]  /*75480*/  ISETP.NE.AND P1, PT, R42, RZ, PT ;  /* 0x000000ff2a00720c */ /* 0x000fe40003f25270 */
[----:B------:R-:W-:-:S07]  /*75490*/  PRMT R2, R40, 0x7632, R2 ;  /* 0x0000763228027816 */ /* 0x000fce0000000002 */
[----:B------:R0:W-:Y:S02]  /*754a0*/  @P3 STG.E.U16 desc[UR66][R22.64], R40 ;  /* 0x0000002816003986 */ /* 0x0001e4000c101542 */
[----:B0-----:R-:W-:Y:S02]  /*754b0*/  IMAD.WIDE R22, R45, 0x2, R58 ;  /* 0x000000022d167825 */ /* 0x001fe400078e023a */
[----:B------:R-:W4:Y:S04]  /*754c0*/  LDL.LU R40, [R1+0x69c] ;  /* 0x00069c0001287983 */ /* 0x000f280000300800 */
[----:B------:R0:W-:Y:S01]  /*754d0*/  @P2 STG.E.U16 desc[UR66][R22.64], R2 ;  /* 0x0000000216002986 */ /* 0x0001e2000c101542 */
[----:B------:R-:W-:-:S03]  /*754e0*/  ISETP.LT.AND P2, PT, R61, UR4, !P1 ;  /* 0x000000043d007c0c */ /* 0x000fc6000cf41270 */
[----:B------:R-:W4:Y:S01]  /*754f0*/  LDL.LU R45, [R1+0x180] ;  /* 0x00018000012d7983 */ /* 0x000f220000300800 */
[----:B0-----:R-:W-:-:S09]  /*75500*/  IMAD.WIDE R22, R51, 0x2, R52 ;  /* 0x0000000233167825 */ /* 0x001fd200078e0234 */
[----:B------:R0:W-:Y:S01]  /*75510*/  @P2 STG.E.U16 desc[UR66][R22.64], R38 ;  /* 0x0000002616002986 */ /* 0x0001e2000c101542 */
[----:B------:R-:W-:Y:S02]  /*75520*/  ISETP.LT.AND P2, PT, R44, UR4, !P1 ;  /* 0x000000042c007c0c */ /* 0x000fe4000cf41270 */
[----:B------:R-:W-:Y:S01]  /*75530*/  PRMT R2, R38, 0x7632, R2 ;  /* 0x0000763226027816 */ /* 0x000fe20000000002 */
[----:B0-----:R-:W-:-:S10]  /*75540*/  IMAD.WIDE R22, R51, 0x2, R54 ;  /* 0x0000000233167825 */ /* 0x001fd400078e0236 */
[----:B------:R0:W-:Y:S01]  /*75550*/  @P2 STG.E.U16 desc[UR66][R22.64], R2 ;  /* 0x0000000216002986 */ /* 0x0001e2000c101542 */
[----:B------:R-:W-:Y:S01]  /*75560*/  ISETP.LT.AND P2, PT, R46, UR4, !P1 ;  /* 0x000000042e007c0c */ /* 0x000fe2000cf41270 */
[----:B0-----:R-:W-:Y:S01]  /*75570*/  IMAD.WIDE R22, R51, 0x2, R56 ;  /* 0x0000000233167825 */ /* 0x001fe200078e0238 */
[----:B------:R-:W-:Y:S02]  /*75580*/  ISETP.LT.AND P1, PT, R49, UR4, !P1 ;  /* 0x0000000431007c0c */ /* 0x000fe4000cf21270 */
[----:B------:R-:W-:-:S09]  /*75590*/  ISETP.NE.AND P0, PT, R43, RZ, PT ;  /* 0x000000ff2b00720c */ /* 0x000fd20003f05270 */
[----:B--2---:R0:W-:Y:S01]  /*755a0*/  @P2 STG.E.U16 desc[UR66][R22.64], R48 ;  /* 0x0000003016002986 */ /* 0x0041e2000c101542 */
[----:B------:R-:W-:-:S03]  /*755b0*/  PRMT R2, R48, 0x7632, R2 ;  /* 0x0000763230027816 */ /* 0x000fc60000000002 */
[----:B0-----:R-:W2:Y:S01]  /*755c0*/  LDL.LU R48, [R1+0x68c] ;  /* 0x00068c0001307983 */ /* 0x001ea20000300800 */
[----:B------:R-:W-:-:S03]  /*755d0*/  IMAD.WIDE R22, R51, 0x2, R58 ;  /* 0x0000000233167825 */ /* 0x000fc600078e023a */
[----:B------:R-:W2:Y:S04]  /*755e0*/  LDL.LU R51, [R1+0x184] ;  /* 0x0001840001337983 */ /* 0x000ea80000300800 */
[----:B------:R3:W-:Y:S01]  /*755f0*/  @P1 STG.E.U16 desc[UR66][R22.64], R2 ;  /* 0x0000000216001986 */ /* 0x0007e2000c101542 */
[----:B------:R-:W-:Y:S01]  /*75600*/  ISETP.LT.AND P1, PT, R61, UR4, !P0 ;  /* 0x000000043d007c0c */ /* 0x000fe2000c721270 */
[----:B---3--:R-:W-:-:S12]  /*75610*/  IMAD.WIDE R22, R50, 0x2, R52 ;  /* 0x0000000232167825 */ /* 0x008fd800078e0234 */
[----:B----4-:R0:W-:Y:S01]  /*75620*/  @P1 STG.E.U16 desc[UR66][R22.64], R47 ;  /* 0x0000002f16001986 */ /* 0x0101e2000c101542 */
[----:B------:R-:W-:Y:S02]  /*75630*/  PRMT R2, R47, 0x7632, R2 ;  /* 0x000076322f027816 */ /* 0x000fe40000000002 */
[----:B------:R-:W-:Y:S01]  /*75640*/  ISETP.LT.AND P1, PT, R44, UR4, !P0 ;  /* 0x000000042c007c0c */ /* 0x000fe2000c721270 */
[----:B0-----:R-:W3:Y:S01]  /*75650*/  LDL.LU R47, [R1+0x6c0] ;  /* 0x0006c000012f7983 */ /* 0x001ee20000300800 */
[----:B------:R-:W-:-:S11]  /*75660*/  IMAD.WIDE R22, R50, 0x2, R54 ;  /* 0x0000000232167825 */ /* 0x000fd600078e0236 */
[----:B------:R0:W-:Y:S01]  /*75670*/  @P1 STG.E.U16 desc[UR66][R22.64], R2 ;  /* 0x0000000216001986 */ /* 0x0001e2000c101542 */
[----:B------:R-:W-:Y:S01]  /*75680*/  ISETP.LT.AND P1, PT, R46, UR4, !P0 ;  /* 0x000000042e007c0c */ /* 0x000fe2000c721270 */
[----:B0-----:R-:W-:-:S12]  /*75690*/  IMAD.WIDE R22, R50, 0x2, R56 ;  /* 0x0000000232167825 */ /* 0x001fd800078e0238 */
[----:B------:R0:W-:Y:S02]  /*756a0*/  @P1 STG.E.U16 desc[UR66][R22.64], R39 ;  /* 0x0000002716001986 */ /* 0x0001e4000c101542 */
[----:B0-----:R-:W-:Y:S02]  /*756b0*/  IMAD.WIDE R22, R50, 0x2, R58 ;  /* 0x0000000232167825 */ /* 0x001fe400078e023a */
[----:B------:R-:W4:Y:S01]  /*756c0*/  LDL.LU R50, [R1+0x6b0] ;  /* 0x0006b00001327983 */ /* 0x000f220000300800 */
[----:B------:R-:W-:-:S03]  /*756d0*/  PRMT R2, R39, 0x7632, R2 ;  /* 0x0000763227027816 */ /* 0x000fc60000000002 */
[----:B------:R-:W4:Y:S04]  /*756e0*/  LDL.LU R35, [R1+0x6e0] ;  /* 0x0006e00001237983 */ /* 0x000f280000300800 */
[----:B------:R-:W4:Y:S01]  /*756f0*/  LDL.LU R39, [R1+0x188] ;  /* 0x0001880001277983 */ /* 0x000f220000300800 */
[----:B------:R-:W-:-:S03]  /*75700*/  ISETP.LT.AND P0, PT, R49, UR4, !P0 ;  /* 0x0000000431007c0c */ /* 0x000fc6000c701270 */
[----:B------:R-:W4:Y:S01]  /*75710*/  LDL.LU R38, [R1+0x6d0] ;  /* 0x0006d00001267983 */ /* 0x000f220000300800 */
[----:B------:R-:W-:-:S09]  /*75720*/  LOP3.LUT P4, RZ, R3, 0x200000, RZ, 0xc0, !PT ;  /* 0x0020000003ff7812 */ /* 0x000fd2000788c0ff */
        /* <DEDUP_REMOVED lines=9> */
[----:B0-----:R-:W-:Y:S01]  /*757c0*/  IMAD.WIDE R22, R45, 0x2, R56 ;  /* 0x000000022d167825 */ /* 0x001fe200078e0238 */
[----:B------:R-:W-:-:S11]  /*757d0*/  LOP3.LUT P5, RZ, R3, 0x400000, RZ, 0xc0, !PT ;  /* 0x0040000003ff7812 */ /* 0x000fd600078ac0ff */
[----:B--2---:R0:W-:Y:S02]  /*757e0*/  @P0 STG.E.U16 desc[UR66][R22.64], R48 ;  /* 0x0000003016000986 */ /* 0x0041e4000c101542 */
[----:B0-----:R-:W-:Y:S02]  /*757f0*/  IMAD.WIDE R22, R45, 0x2, R58 ;  /* 0x000000022d167825 */ /* 0x001fe400078e023a */
[----:B------:R-:W2:Y:S04]  /*75800*/  LDL.LU R45, [R1+0x18c] ;  /* 0x00018c00012d7983 */ /* 0x000ea80000300800 */
[----:B------:R-:W2:Y:S01]  /*75810*/  LDL.LU R40, [R1+0x6c4] ;  /* 0x0006c40001287983 */ /* 0x000ea20000300800 */
[----:B------:R-:W-:Y:S02]  /*75820*/  ISETP.LT.AND P0, PT, R49, UR4, !P4 ;  /* 0x0000000431007c0c */ /* 0x000fe4000e701270 */
[----:B------:R-:W-:-:S02]  /*75830*/  PRMT R2, R48, 0x7632, R2 ;  /* 0x0000763230027816 */ /* 0x000fc40000000002 */
[----:B------:R-:W2:Y:S09]  /*75840*/  LDL.LU R48, [R1+0x6b4] ;  /* 0x0006b40001307983 */ /* 0x000eb20000300800 */
[----:B------:R0:W-:Y:S01]  /*75850*/  @P0 STG.E.U16 desc[UR66][R22.64], R2 ;  /* 0x0000000216000986 */ /* 0x0001e2000c101542 */
[----:B------:R-:W-:Y:S01]  /*75860*/  ISETP.LT.AND P0, PT, R61, UR4, !P5 ;  /* 0x000000043d007c0c */ /* 0x000fe2000ef01270 */
[----:B0-----:R-:W-:-:S12]  /*75870*/  IMAD.WIDE R22, R51, 0x2, R52 ;  /* 0x0000000233167825 */ /* 0x001fd800078e0234 */
[----:B---3--:R0:W-:Y:S01]  /*75880*/  @P0 STG.E.U16 desc[UR66][R22.64], R47 ;  /* 0x0000002f16000986 */ /* 0x0081e2000c101542 */
[----:B------:R-:W-:Y:S02]  /*75890*/  ISETP.LT.AND P0, PT, R44, UR4, !P5 ;  /* 0x000000042c007c0c */ /* 0x000fe4000ef01270 */
[----:B------:R-:W-:Y:S01]  /*758a0*/  PRMT R2, R47, 0x7632, R2 ;  /* 0x000076322f027816 */ /* 0x000fe20000000002 */
[C---:B0-----:R-:W-:Y:S01]  /*758b0*/  IMAD.WIDE R22, R51.reuse, 0x2, R54 ;  /* 0x0000000233167825 */ /* 0x041fe200078e0236 */
[----:B------:R-:W3:Y:S09]  /*758c0*/  LDL.LU R47, [R1+0x6e4] ;  /* 0x0006e400012f7983 */ /* 0x000ef20000300800 */
[----:B------:R0:W-:Y:S01]  /*758d0*/  @P0 STG.E.U16 desc[UR66][R22.64], R2 ;  /* 0x0000000216000986 */ /* 0x0001e2000c101542 */
[----:B------:R-:W-:Y:S01]  /*758e0*/  ISETP.LT.AND P0, PT, R46, UR4, !P5 ;  /* 0x000000042e007c0c */ /* 0x000fe2000ef01270 */
[----:B0-----:R-:W-:-:S12]  /*758f0*/  IMAD.WIDE R22, R51, 0x2, R56 ;  /* 0x0000000233167825 */ /* 0x001fd800078e0238 */
[----:B----4-:R0:W-:Y:S01]  /*75900*/  @P0 STG.E.U16 desc[UR66][R22.64], R50 ;  /* 0x0000003216000986 */ /* 0x0101e2000c101542 */
[----:B------:R-:W-:Y:S01]  /*75910*/  PRMT R2, R50, 0x7632, R2 ;  /* 0x0000763232027816 */ /* 0x000fe20000000002 */
[----:B0-----:R-:W-:Y:S02]  /*75920*/  IMAD.WIDE R22, R51, 0x2, R58 ;  /* 0x0000000233167825 */ /* 0x001fe400078e023a */
[----:B------:R-:W4:Y:S04]  /*75930*/  LDL.LU R50, [R1+0x6d4] ;  /* 0x0006d40001327983 */ /* 0x000f280000300800 */
[----:B------:R-:W4:Y:S01]  /*75940*/  LDL.LU R51, [R1+0xd0] ;  /* 0x0000d00001337983 */ /* 0x000f220000300800 */
[----:B------:R-:W-:Y:S02]  /*75950*/  ISETP.LT.AND P0, PT, R49, UR4, !P5 ;  /* 0x0000000431007c0c */ /* 0x000fe4000ef01270 */
[----:B------:R-:W-:-:S11]  /*75960*/  LOP3.LUT P6, RZ, R3, 0x800000, RZ, 0xc0, !PT ;  /* 0x0080000003ff7812 */ /* 0x000fd600078cc0ff */
        /* <DEDUP_REMOVED lines=10> */
[----:B------:R-:W-:-:S11]  /*75a10*/  PRMT R2, R38, 0x7632, R2 ;  /* 0x0000763226027816 */ /* 0x000fd60000000002 */
[----:B------:R0:W-:Y:S04]  /*75a20*/  @P0 STG.E.U16 desc[UR66][R22.64], R38 ;  /* 0x0000002616000986 */ /* 0x0001e8000c101542 */
[----:B0-----:R-:W4:Y:S01]  /*75a30*/  LDL.LU R38, [R1+0x6c8] ;  /* 0x0006c80001267983 */ /* 0x001f220000300800 */
[----:B------:R-:W-:Y:S01]  /*75a40*/  IMAD.WIDE R22, R39, 0x2, R58 ;  /* 0x0000000227167825 */ /* 0x000fe200078e023a */
[----:B------:R-:W-:Y:S02]  /*75a50*/  ISETP.LT.AND P0, PT, R49, UR4, !P6 ;  /* 0x0000000431007c0c */ /* 0x000fe4000f701270 */
[----:B------:R-:W4:Y:S01]  /*75a60*/  LDL.LU R39, [R1+0x6b8] ;  /* 0x0006b80001277983 */ /* 0x000f220000300800 */
[----:B------:R-:W-:-:S10]  /*75a70*/  LOP3.LUT P4, RZ, R3, 0x1000000, RZ, 0xc0, !PT ;  /* 0x0100000003ff7812 */ /* 0x000fd4000788c0ff */
[----:B------:R2:W-:Y:S01]  /*75a80*/  @P0 STG.E.U16 desc[UR66][R22.64], R2 ;  /* 0x0000000216000986 */ /* 0x0005e2000c101542 */
[----:B------:R-:W-:Y:S01]  /*75a90*/  ISETP.LT.AND P0, PT, R61, UR4, !P4 ;  /* 0x000000043d007c0c */ /* 0x000fe2000e701270 */
[----:B--2---:R-:W-:Y:S01]  /*75aa0*/  IMAD.WIDE R22, R45, 0x2, R52 ;  /* 0x000000022d167825 */ /* 0x004fe200078e0234 */
[----:B------:R-:W-:-:S11]  /*75ab0*/  PRMT R2, R40, 0x7632, R2 ;  /* 0x0000763228027816 */ /* 0x000fd60000000002 */
[----:B------:R0:W-:Y:S01]  /*75ac0*/  @P0 STG.E.U16 desc[UR66][R22.64], R40 ;  /* 0x0000002816000986 */ /* 0x0001e2000c101542 */
[----:B------:R-:W-:-:S03]  /*75ad0*/  ISETP.LT.AND P0, PT, R44, UR4, !P4 ;  /* 0x000000042c007c0c */ /* 0x000fc6000e701270 */
[----:B0-----:R-:W2:Y:S01]  /*75ae0*/  LDL.LU R40, [R1+0x6e8] ;  /* 0x0006e80001287983 */ /* 0x001ea20000300800 */
[----:B------:R-:W-:-:S09]  /*75af0*/  IMAD.WIDE R22, R45, 0x2, R54 ;  /* 0x000000022d167825 */ /* 0x000fd200078e0236 */
[----:B------:R0:W-:Y:S01]  /*75b00*/  @P0 STG.E.U16 desc[UR66][R22.64], R2 ;  /* 0x0000000216000986 */ /* 0x0001e2000c101542 */
[----:B------:R-:W-:Y:S01]  /*75b10*/  ISETP.LT.AND P0, PT, R46, UR4, !P4 ;  /* 0x000000042e007c0c */ /* 0x000fe2000e701270 */
[----:B0-----:R-:W-:Y:S01]  /*75b20*/  IMAD.WIDE R22, R45, 0x2, R56 ;  /* 0x000000022d167825 */ /* 0x001fe200078e0238 */
[----:B------:R-:W-:-:S11]  /*75b30*/  PRMT R2, R48, 0x7632, R2 ;  /* 0x0000763230027816 */ /* 0x000fd60000000002 */
[----:B------:R0:W-:Y:S04]  /*75b40*/  @P0 STG.E.U16 desc[UR66][R22.64], R48 ;  /* 0x0000003016000986 */ /* 0x0001e8000c101542 */
[----:B0-----:R-:W2:Y:S01]  /*75b50*/  LDL.LU R48, [R1+0x6d8] ;  /* 0x0006d80001307983 */ /* 0x001ea20000300800 */
[----:B------:R-:W-:Y:S01]  /*75b60*/  IMAD.WIDE R22, R45, 0x2, R58 ;  /* 0x000000022d167825 */ /* 0x000fe200078e023a */
[----:B------:R-:W-:Y:S02]  /*75b70*/  ISETP.LT.AND P0, PT, R49, UR4, !P4 ;  /* 0x0000000431007c0c */ /* 0x000fe4000e701270 */
[----:B------:R-:W2:Y:S01]  /*75b80*/  LDL.LU R45, [R1+0x6cc] ;  /* 0x0006cc00012d7983 */ /* 0x000ea20000300800 */
[----:B------:R-:W-:-:S10]  /*75b90*/  LOP3.LUT P5, RZ, R3, 0x2000000, RZ, 0xc0, !PT ;  /* 0x0200000003ff7812 */ /* 0x000fd400078ac0ff */
[----:B------:R3:W-:Y:S01]  /*75ba0*/  @P0 STG.E.U16 desc[UR66][R22.64], R2 ;  /* 0x0000000216000986 */ /* 0x0007e2000c101542 */
[----:B------:R-:W-:Y:S02]  /*75bb0*/  ISETP.LT.AND P0, PT, R61, UR4, !P5 ;  /* 0x000000043d007c0c */ /* 0x000fe4000ef01270 */
[----:B---3--:R-:W-:Y:S01]  /*75bc0*/  PRMT R2, R47, 0x7632, R2 ;  /* 0x000076322f027816 */ /* 0x008fe20000000002 */
[----:B----4-:R-:W-:-:S10]  /*75bd0*/  IMAD.WIDE R22, R51, 0x2, R52 ;  /* 0x0000000233167825 */ /* 0x010fd400078e0234 */
[----:B------:R0:W-:Y:S01]  /*75be0*/  @P0 STG.E.U16 desc[UR66][R22.64], R47 ;  /* 0x0000002f16000986 */ /* 0x0001e2000c101542 */
[----:B------:R-:W-:-:S03]  /*75bf0*/  ISETP.LT.AND P0, PT, R44, UR4, !P5 ;  /* 0x000000042c007c0c */ /* 0x000fc6000ef01270 */
[----:B0-----:R-:W3:Y:S01]  /*75c00*/  LDL.LU R47, [R1+0x6bc] ;  /* 0x0006bc00012f7983 */ /* 0x001ee20000300800 */
[----:B------:R-:W-:-:S09]  /*75c10*/  IMAD.WIDE R22, R51, 0x2, R54 ;  /* 0x0000000233167825 */ /* 0x000fd200078e0236 */
[----:B------:R0:W-:Y:S01]  /*75c20*/  @P0 STG.E.U16 desc[UR66][R22.64], R2 ;  /* 0x0000000216000986 */ /* 0x0001e2000c101542 */
[----:B------:R-:W-:Y:S01]  /*75c30*/  ISETP.LT.AND P0, PT, R46, UR4, !P5 ;  /* 0x000000042e007c0c */ /* 0x000fe2000ef01270 */
[----:B0-----:R-:W-:Y:S01]  /*75c40*/  IMAD.WIDE R22, R51, 0x2, R56 ;  /* 0x0000000233167825 */ /* 0x001fe200078e0238 */
[----:B------:R-:W-:-:S11]  /*75c50*/  PRMT R2, R50, 0x7632, R2 ;  /* 0x0000763232027816 */ /* 0x000fd60000000002 */
[----:B------:R0:W-:Y:S04]  /*75c60*/  @P0 STG.E.U16 desc[UR66][R22.64], R50 ;  /* 0x0000003216000986 */ /* 0x0001e8000c101542 */
[----:B0-----:R-:W4:Y:S01]  /*75c70*/  LDL.LU R50, [R1+0x6ec] ;  /* 0x0006ec0001327983 */ /* 0x001f220000300800 */
[----:B------:R-:W-:-:S03]  /*75c80*/  IMAD.WIDE R22, R51, 0x2, R58 ;  /* 0x0000000233167825 */ /* 0x000fc600078e023a */
[----:B------:R-:W4:Y:S04]  /*75c90*/  LDL.LU R51, [R1+0x6dc] ;  /* 0x0006dc0001337983 */ /* 0x000f280000300800 */
[----:B------:R-:W4:Y:S04]  /*75ca0*/  LDL.LU R30, [R1+0x740] ;  /* 0x00074000011e7983 */ /* 0x000f280000300800 */
[----:B------:R-:W4:Y:S01]  /*75cb0*/  LDL.LU R24, [R1+0x730] ;  /* 0x0007300001187983 */ /* 0x000f220000300800 */
[----:B------:R-:W-:-:S03]  /*75cc0*/  ISETP.LT.AND P0, PT, R49, UR4, !P5 ;  /* 0x0000000431007c0c */ /* 0x000fc6000ef01270 */
[----:B------:R-:W4:Y:S01]  /*75cd0*/  LDL.LU R25, [R1+0x720] ;  /* 0x0007200001197983 */ /* 0x000f220000300800 */
[----:B------:R-:W-:-:S03]  /*75ce0*/  LOP3.LUT P6, RZ, R3, 0x4000000, RZ, 0xc0, !PT ;  /* 0x0400000003ff7812 */ /* 0x000fc600078cc0ff */
[----:B------:R-:W4:Y:S01]  /*75cf0*/  LDL.LU R26, [R1+0x710] ;  /* 0x00071000011a7983 */ /* 0x000f220000300800 */
[----:B------:R-:W-:-:S03]  /*75d00*/  LOP3.LUT P4, RZ, R3, 0x8000000, RZ, 0xc0, !PT ;  /* 0x0800000003ff7812 */ /* 0x000fc6000788c0ff */
        /* <DEDUP_REMOVED lines=8> */
[----:B0-----:R-:W-:Y:S01]  /*75d90*/  IMAD.WIDE R22, R20, 0x2, R54 ;  /* 0x0000000214167825 */ /* 0x001fe200078e0236 */
[----:B------:R-:W4:Y:S09]  /*75da0*/  LDL.LU R38, [R1+0x724] ;  /* 0x0007240001267983 */ /* 0x000f320000300800 */
[----:B------:R0:W-:Y:S01]  /*75db0*/  @P0 STG.E.U16 desc[UR66][R22.64], R2 ;  /* 0x0000000216000986 */ /* 0x0001e2000c101542 */
[----:B------:R-:W-:Y:S01]  /*75dc0*/  ISETP.LT.AND P0, PT, R46, UR4, !P6 ;  /* 0x000000042e007c0c */ /* 0x000fe2000f701270 */
[----:B0-----:R-:W-:-:S12]  /*75dd0*/  IMAD.WIDE R22, R20, 0x2, R56 ;  /* 0x0000000214167825 */ /* 0x001fd800078e0238 */
[----:B------:R0:W-:Y:S01]  /*75de0*/  @P0 STG.E.U16 desc[UR66][R22.64], R39 ;  /* 0x0000002716000986 */ /* 0x0001e2000c101542 */
[----:B------:R-:W-:Y:S01]  /*75df0*/  ISETP.LT.AND P0, PT, R49, UR4, !P6 ;  /* 0x0000000431007c0c */ /* 0x000fe2000f701270 */
[----:B------:R-:W-:Y:S01]  /*75e00*/  IMAD.WIDE R20, R20, 0x2, R58 ;  /* 0x0000000214147825 */ /* 0x000fe200078e023a */
[----:B------:R-:W-:Y:S02]  /*75e10*/  PRMT R2, R39, 0x7632, R2 ;  /* 0x0000763227027816 */ /* 0x000fe40000000002 */
[----:B------:R-:W-:Y:S01]  /*75e20*/  LOP3.LUT P5, RZ, R3, 0x10000000, RZ, 0xc0, !PT ;  /* 0x1000000003ff7812 */ /* 0x000fe200078ac0ff */
[----:B0-----:R-:W4:Y:S08]  /*75e30*/  LDL.LU R39, [R1+0x714] ;  /* 0x0007140001277983 */ /* 0x001f300000300800 */
[----:B------:R0:W-:Y:S01]  /*75e40*/  @P0 STG.E.U16 desc[UR66][R20.64], R2 ;  /* 0x0000000214000986 */ /* 0x0001e2000c101542 */
[----:B------:R-:W-:Y:S01]  /*75e50*/  ISETP.LT.AND P0, PT, R61, UR4, !P4 ;  /* 0x000000043d007c0c */ /* 0x000fe2000e701270 */
[----:B0-----:R-:W-:-:S12]  /*75e60*/  IMAD.WIDE R20, R19, 0x2, R52 ;  /* 0x0000000213147825 */ /* 0x001fd800078e0234 */
[----:B--2---:R0:W-:Y:S01]  /*75e70*/  @P0 STG.E.U16 desc[UR66][R20.64], R40 ;  /* 0x0000002814000986 */ /* 0x0041e2000c101542 */
[----:B------:R-:W-:Y:S02]  /*75e80*/  ISETP.LT.AND P0, PT, R44, UR4, !P4 ;  /* 0x000000042c007c0c */ /* 0x000fe4000e701270 */
[----:B------:R-:W-:Y:S01]  /*75e90*/  PRMT R2, R40, 0x7632, R2 ;  /* 0x0000763228027816 */ /* 0x000fe20000000002 */
[C---:B0-----:R-:W-:Y:S01]  /*75ea0*/  IMAD.WIDE R20, R19.reuse, 0x2, R54 ;  /* 0x0000000213147825 */ /* 0x041fe200078e0236 */
[----:B------:R-:W2:Y:S09]  /*75eb0*/  LDL.LU R40, [R1+0x748] ;  /* 0x0007480001287983 */ /* 0x000eb20000300800 */
        /* <DEDUP_REMOVED lines=8> */
[----:B------:R-:W2:Y:S08]  /*75f40*/  LDL.LU R48, [R1+0x738] ;  /* 0x0007380001307983 */ /* 0x000eb00000300800 */
        /* <DEDUP_REMOVED lines=10> */
[----:B0-----:R-:W-:-:S04]  /*75ff0*/  IMAD.WIDE R20, R18, 0x2, R56 ;  /* 0x0000000212147825 */ /* 0x001fc800078e0238 */
[----:B------:R-:W-:-:S08]  /*76000*/  IMAD.WIDE R18, R18, 0x2, R58 ;  /* 0x0000000212127825 */ /* 0x000fd000078e023a */
[----:B---3--:R-:W-:Y:S01]  /*76010*/  @P0 STG.E.U16 desc[UR66][R20.64], R47 ;  /* 0x0000002f14000986 */ /* 0x008fe2000c101542 */
[----:B------:R-:W-:Y:S02]  /*76020*/  ISETP.LT.AND P0, PT, R49, UR4, !P5 ;  /* 0x0000000431007c0c */ /* 0x000fe4000ef01270 */
[----:B------:R-:W-:-:S11]  /*76030*/  PRMT R2, R47, 0x7632, R2 ;  /* 0x000076322f027816 */ /* 0x000fd60000000002 */
        /* <DEDUP_REMOVED lines=17> */
[----:B------:R-:W-:-:S02]  /*76150*/  ISETP.LT.AND P0, PT, R61, UR4, !P4 ;  /* 0x000000043d007c0c */ /* 0x000fc4000e701270 */
[----:B------:R-:W-:Y:S01]  /*76160*/  PRMT R17, R30, 0x7632, R17 ;  /* 0x000076321e117816 */ /* 0x000fe20000000011 */
[----:B------:R-:W4:Y:S01]  /*76170*/  LDL.LU R47, [R1+0x74c] ;  /* 0x00074c00012f7983 */ /* 0x000f220000300800 */
[----:B------:R-:W-:-:S03]  /*76180*/  LOP3.LUT P5, RZ, R3, 0x80000000, RZ, 0xc0, !PT ;  /* 0x8000000003ff7812 */ /* 0x000fc600078ac0ff */
[----:B------:R-:W3:Y:S01]  /*76190*/  LDL.LU R50, [R1+0x73c] ;  /* 0x00073c0001327983 */ /* 0x000ee20000300800 */
[----:B0-----:R-:W-:-:S05]  /*761a0*/  IMAD.WIDE R18, R16, 0x2, R52 ;  /* 0x0000000210127825 */ /* 0x001fca00078e0234 */
[----:B------:R0:W-:Y:S01]  /*761b0*/  @P0 STG.E.U16 desc[UR66][R18.64], R30 ;  /* 0x0000001e12000986 */ /* 0x0001e2000c101542 */
[----:B------:R-:W-:Y:S01]  /*761c0*/  ISETP.LT.AND P0, PT, R44, UR4, !P4 ;  /* 0x000000042c007c0c */ /* 0x000fe2000e701270 */
[----:B0-----:R-:W-:-:S12]  /*761d0*/  IMAD.WIDE R18, R16, 0x2, R54 ;  /* 0x0000000210127825 */ /* 0x001fd800078e0236 */
[----:B------:R0:W-:Y:S01]  /*761e0*/  @P0 STG.E.U16 desc[UR66][R18.64], R17 ;  /* 0x0000001112000986 */ /* 0x0001e2000c101542 */
[----:B------:R-:W-:Y:S01]  /*761f0*/  ISETP.LT.AND P0, PT, R46, UR4, !P4 ;  /* 0x000000042e007c0c */ /* 0x000fe2000e701270 */
[----:B0-----:R-:W-:-:S12]  /*76200*/  IMAD.WIDE R18, R16, 0x2, R56 ;  /* 0x0000000210127825 */ /* 0x001fd800078e0238 */
[----:B------:R-:W-:Y:S01]  /*76210*/  @P0 STG.E.U16 desc[UR66][R18.64], R24 ;  /* 0x0000001812000986 */ /* 0x000fe2000c101542 */
[----:B------:R-:W-:Y:S01]  /*76220*/  ISETP.LT.AND P0, PT, R49, UR4, !P4 ;  /* 0x0000000431007c0c */ /* 0x000fe2000e701270 */
[----:B------:R-:W-:Y:S01]  /*76230*/  IMAD.WIDE R16, R16, 0x2, R58 ;  /* 0x0000000210107825 */ /* 0x000fe200078e023a */
[----:B------:R-:W-:-:S11]  /*76240*/  PRMT R2, R24, 0x7632, R2 ;  /* 0x0000763218027816 */ /* 0x000fd60000000002 */
        /* <DEDUP_REMOVED lines=14> */
[----:B0-----:R-:W-:-:S08]  /*76330*/  IMAD.WIDE R16, R15, 0x2, R58 ;  /* 0x000000020f107825 */ /* 0x001fd000078e023a */
        /* <DEDUP_REMOVED lines=10> */
[----:B------:R-:W-:Y:S01]  /*763e0*/  @P0 STG.E.U16 desc[UR66][R16.64], R35 ;  /* 0x0000002310000986 */ /* 0x000fe2000c101542 */
[----:B------:R-:W-:Y:S01]  /*763f0*/  ISETP.LT.AND P0, PT, R49, UR4, !P6 ;  /* 0x0000000431007c0c */ /* 0x000fe2000f701270 */
[----:B------:R-:W-:Y:S01]  /*76400*/  IMAD.WIDE R14, R14, 0x2, R58 ;  /* 0x000000020e0e7825 */ /* 0x000fe200078e023a */
[----:B------:R-:W-:Y:S02]  /*76410*/  PRMT R2, R35, 0x7632, R2 ;  /* 0x0000763223027816 */ /* 0x000fe40000000002 */
        /* <DEDUP_REMOVED lines=31> */
[----:B0-----:R-:W2:Y:S08]  /*76610*/  LDL.LU R48, [R1+0x72c] ;  /* 0x00072c0001307983 */ /* 0x001eb00000300800 */
        /* <DEDUP_REMOVED lines=8> */
[----:B------:R-:W-:Y:S02]  /*766a0*/  ISETP.LT.AND P0, PT, R46, UR4, !P6 ;  /* 0x000000042e007c0c */ /* 0x000fe4000f701270 */
[----:B---3--:R-:W-:Y:S01]  /*766b0*/  PRMT R2, R51, 0x7632, R2 ;  /* 0x0000763233027816 */ /* 0x008fe20000000002 */
[----:B0-----:R-:W-:-:S10]  /*766c0*/  IMAD.WIDE R12, R11, 0x2, R56 ;  /* 0x000000020b0c7825 */ /* 0x001fd400078e0238 */
[----:B------:R0:W-:Y:S01]  /*766d0*/  @P0 STG.E.U16 desc[UR66][R12.64], R51 ;  /* 0x000000330c000986 */ /* 0x0001e2000c101542 */
[----:B------:R-:W-:-:S03]  /*766e0*/  ISETP.LT.AND P0, PT, R49, UR4, !P6 ;  /* 0x0000000431007c0c */ /* 0x000fc6000f701270 */
[----:B0-----:R-:W3:Y:S01]  /*766f0*/  LDL.LU R51, [R1+0x71c] ;  /* 0x00071c0001337983 */ /* 0x001ee20000300800 */
[----:B------:R-:W-:Y:S01]  /*76700*/  IMAD.WIDE R12, R11, 0x2, R58 ;  /* 0x000000020b0c7825 */ /* 0x000fe200078e023a */
[----:B------:R-:W-:-:S08]  /*76710*/  LOP3.LUT P4, RZ, R60, 0x10, RZ, 0xc0, !PT ;  /* 0x000000103cff7812 */ /* 0x000fd0000788c0ff */
[----:B------:R0:W-:Y:S01]  /*76720*/  @P0 STG.E.U16 desc[UR66][R12.64], R2 ;  /* 0x000000020c000986 */ /* 0x0001e2000c101542 */
[----:B------:R-:W-:Y:S02]  /*76730*/  ISETP.LT.AND P0, PT, R61, UR4, !P4 ;  /* 0x000000043d007c0c */ /* 0x000fe4000e701270 */
[----:B----4-:R-:W-:Y:S01]  /*76740*/  PRMT R11, R47, 0x7632, R11 ;  /* 0x000076322f0b7816 */ /* 0x010fe2000000000b */
[----:B0-----:R-:W-:-:S10]  /*76750*/  IMAD.WIDE R12, R10, 0x2, R52 ;  /* 0x000000020a0c7825 */ /* 0x001fd400078e0234 */
[----:B------:R0:W-:Y:S01]  /*76760*/  @P0 STG.E.U16 desc[UR66][R12.64], R47 ;  /* 0x0000002f0c000986 */ /* 0x0001e2000c101542 */
[----:B------:R-:W-:-:S03]  /*76770*/  ISETP.LT.AND P0, PT, R44, UR4, !P4 ;  /* 0x000000042c007c0c */ /* 0x000fc6000e701270 */
[----:B0-----:R-:W4:Y:S01]  /*76780*/  LDL.LU R47, [R1+0x700] ;  /* 0x00070000012f7983 */ /* 0x001f220000300800 */
[----:B------:R-:W-:-:S09]  /*76790*/  IMAD.WIDE R12, R10, 0x2, R54 ;  /* 0x000000020a0c7825 */ /* 0x000fd200078e0236 */
[----:B------:R0:W-:Y:S01]  /*767a0*/  @P0 STG.E.U16 desc[UR66][R12.64], R11 ;  /* 0x0000000b0c000986 */ /* 0x0001e2000c101542 */
[----:B------:R-:W-:Y:S02]  /*767b0*/  ISETP.LT.AND P0, PT, R46, UR4, !P4 ;  /* 0x000000042e007c0c */ /* 0x000fe4000e701270 */
[----:B------:R-:W-:Y:S01]  /*767c0*/  PRMT R2, R50, 0x7632, R2 ;  /* 0x0000763232027816 */ /* 0x000fe20000000002 */
[----:B0-----:R-:W-:-:S10]  /*767d0*/  IMAD.WIDE R12, R10, 0x2, R56 ;  /* 0x000000020a0c7825 */ /* 0x001fd400078e0238 */
[----:B------:R0:W-:Y:S04]  /*767e0*/  @P0 STG.E.U16 desc[UR66][R12.64], R50 ;  /* 0x000000320c000986 */ /* 0x0001e8000c101542 */
[----:B0-----:R-:W4:Y:S01]  /*767f0*/  LDL.LU R50, [R1+0x6f0] ;  /* 0x0006f00001327983 */ /* 0x001f220000300800 */
[----:B------:R-:W-:Y:S01]  /*76800*/  ISETP.LT.AND P0, PT, R49, UR4, !P4 ;  /* 0x0000000431007c0c */ /* 0x000fe2000e701270 */
[----:B------:R-:W-:Y:S01]  /*76810*/  IMAD.WIDE R10, R10, 0x2, R58 ;  /* 0x000000020a0a7825 */ /* 0x000fe200078e023a */
[----:B------:R-:W-:Y:S01]  /*76820*/  LOP3.LUT P5, RZ, R60, 0x20, RZ, 0xc0, !PT ;  /* 0x000000203cff7812 */ /* 0x000fe200078ac0ff */
[----:B------:R-:W4:Y:S10]  /*76830*/  LDL.LU R45, [R1+0x194] ;  /* 0x00019400012d7983 */ /* 0x000f340000300800 */
[----:B------:R0:W-:Y:S01]  /*76840*/  @P0 STG.E.U16 desc[UR66][R10.64], R2 ;  /* 0x000000020a000986 */ /* 0x0001e2000c101542 */
[----:B------:R-:W-:Y:S01]  /*76850*/  ISETP.LT.AND P0, PT, R61, UR4, !P5 ;  /* 0x000000043d007c0c */ /* 0x000fe2000ef01270 */
[----:B------:R-:W-:-:S04]  /*76860*/  IMAD.WIDE R14, R9, 0x2, R52 ;  /* 0x00000002090e7825 */ /* 0x000fc800078e0234 */
[----:B------:R-:W-:-:S04]  /*76870*/  IMAD.WIDE R16, R9, 0x2, R54 ;  /* 0x0000000209107825 */ /* 0x000fc800078e0236 */
[----:B------:R-:W-:Y:S01]  /*76880*/  IMAD.WIDE R12, R9, 0x2, R56 ;  /* 0x00000002090c7825 */ /* 0x000fe200078e0238 */
[----:B------:R-:W-:-:S03]  /*76890*/  LOP3.LUT P6, RZ, R60, 0x40, RZ, 0xc0, !PT ;  /* 0x000000403cff7812 */ /* 0x000fc600078cc0ff */
[----:B--2---:R1:W-:Y:S01]  /*768a0*/  @P0 STG.E.U16 desc[UR66][R14.64], R48 ;  /* 0x000000300e000986 */ /* 0x0043e2000c101542 */
[----:B0-----:R-:W-:Y:S02]  /*768b0*/  PRMT R11, R48, 0x7632, R11 ;  /* 0x00007632300b7816 */ /* 0x001fe4000000000b */
[----:B------:R-:W-:Y:S01]  /*768c0*/  ISETP.LT.AND P0, PT, R44, UR4, !P5 ;  /* 0x000000042c007c0c */ /* 0x000fe2000ef01270 */
[----:B-1----:R-:W2:-:S12]  /*768d0*/  LDL.LU R48, [R1+0x6a0] ;  /* 0x0006a00001307983 */ /* 0x002e980000300800 */
[----:B------:R0:W-:Y:S01]  /*768e0*/  @P0 STG.E.U16 desc[UR66][R16.64], R11 ;  /* 0x0000000b10000986 */ /* 0x0001e2000c101542 */
[----:B------:R-:W-:Y:S01]  /*768f0*/  ISETP.LT.AND P0, PT, R46, UR4, !P5 ;  /* 0x000000042e007c0c */ /* 0x000fe2000ef01270 */
[----:B0-----:R-:W-:-:S04]  /*76900*/  IMAD.WIDE R10, R9, 0x2, R58 ;  /* 0x00000002090a7825 */ /* 0x001fc800078e023a */
[----:B------:R-:W-:-:S08]  /*76910*/  IMAD.WIDE R14, R8, 0x2, R52 ;  /* 0x00000002080e7825 */ /* 0x000fd000078e0234 */
[----:B---3--:R0:W-:Y:S01]  /*76920*/  @P0 STG.E.U16 desc[UR66][R12.64], R51 ;  /* 0x000000330c000986 */ /* 0x0081e2000c101542 */
[----:B------:R-:W-:Y:S02]  /*76930*/  ISETP.LT.AND P0, PT, R49, UR4, !P5 ;  /* 0x0000000431007c0c */ /* 0x000fe4000ef01270 */
[----:B------:R-:W-:Y:S02]  /*76940*/  PRMT R2, R51, 0x7632, R2 ;  /* 0x0000763233027816 */ /* 0x000fe40000000002 */
[----:B0-----:R-:W3:Y:S09]  /*76950*/  LDL.LU R51, [R1+0x190] ;  /* 0x0001900001337983 */ /* 0x001ef20000300800 */
[----:B------:R-:W-:Y:S01]  /*76960*/  @P0 STG.E.U16 desc[UR66][R10.64], R2 ;  /* 0x000000020a000986 */ /* 0x000fe2000c101542 */
[----:B------:R-:W-:Y:S01]  /*76970*/  ISETP.LT.AND P0, PT, R61, UR4, !P6 ;  /* 0x000000043d007c0c */ /* 0x000fe2000f701270 */
[----:B------:R-:W-:-:S12]  /*76980*/  IMAD.WIDE R16, R8, 0x2, R54 ;  /* 0x0000000208107825 */ /* 0x000fd800078e0236 */
[----:B----4-:R0:W-:Y:S01]  /*76990*/  @P0 STG.E.U16 desc[UR66][R14.64], R47 ;  /* 0x0000002f0e000986 */ /* 0x0101e2000c101542 */
[----:B------:R-:W-:Y:S02]  /*769a0*/  PRMT R9, R47, 0x7632, R9 ;  /* 0x000076322f097816 */ /* 0x000fe40000000009 */
[----:B------:R-:W-:Y:S01]  /*769b0*/  ISETP.LT.AND P0, PT, R44, UR4, !P6 ;  /* 0x000000042c007c0c */ /* 0x000fe2000f701270 */
[----:B0-----:R-:W4:-:S12]  /*769c0*/  LDL.LU R47, [R1+0x704] ;  /* 0x00070400012f7983 */ /* 0x001f180000300800 */
[----:B------:R-:W-:Y:S01]  /*769d0*/  @P0 STG.E.U16 desc[UR66][R16.64], R9 ;  /* 0x0000000910000986 */ /* 0x000fe2000c101542 */
[----:B------:R-:W-:Y:S01]  /*769e0*/  ISETP.LT.AND P0, PT, R46, UR4, !P6 ;  /* 0x000000042e007c0c */ /* 0x000fe2000f701270 */
[----:B------:R-:W-:-:S12]  /*769f0*/  IMAD.WIDE R12, R8, 0x2, R56 ;  /* 0x00000002080c7825 */ /* 0x000fd800078e0238 */
[----:B------:R0:W-:Y:S01]  /*76a00*/  @P0 STG.E.U16 desc[UR66][R12.64], R50 ;  /* 0x000000320c000986 */ /* 0x0001e2000c101542 */
[----:B------:R-:W-:-:S03]  /*76a10*/  PRMT R2, R50, 0x7632, R2 ;  /* 0x0000763232027816 */ /* 0x000fc60000000002 */
[----:B0-----:R-:W4:Y:S01]  /*76a20*/  LDL.LU R50, [R1+0x6f4] ;  /* 0x0006f40001327983 */ /* 0x001f220000300800 */
[----:B------:R-:W-:Y:S01]  /*76a30*/  ISETP.LT.AND P0, PT, R49, UR4, !P6 ;  /* 0x0000000431007c0c */ /* 0x000fe2000f701270 */
[----:B------:R-:W-:Y:S01]  /*76a40*/  IMAD.WIDE R18, R8, 0x2, R58 ;  /* 0x0000000208127825 */ /* 0x000fe200078e023a */
[----:B------:R-:W-:Y:S01]  /*76a50*/  LOP3.LUT P4, RZ, R60, 0x80, RZ, 0xc0, !PT ;  /* 0x000000803cff7812 */ /* 0x000fe2000788c0ff */
[----:B------:R-:W0:Y:S10]  /*76a60*/  LDS.128 R8, [R0] ;  /* 0x0000000000087984 */ /* 0x000e340000000c00 */
[----:B------:R0:W-:Y:S01]  /*76a70*/  @P0 STG.E.U16 desc[UR66][R18.64], R2 ;  /* 0x0000000212000986 */ /* 0x0001e2000c101542 */
[----:B------:R-:W-:Y:S01]  /*76a80*/  ISETP.LT.AND P0, PT, R61, UR4, !P4 ;  /* 0x000000043d007c0c */ /* 0x000fe2000e701270 */
[----:B------:R-:W-:-:S04]  /*76a90*/  IMAD.WIDE R14, R45, 0x2, R52 ;  /* 0x000000022d0e7825 */ /* 0x000fc800078e0234 */
[----:B------:R-:W-:Y:S01]  /*76aa0*/  IMAD.WIDE R16, R45, 0x2, R54 ;  /* 0x000000022d107825 */ /* 0x000fe200078e0236 */
[----:B------:R-:W-:Y:S02]  /*76ab0*/  LOP3.LUT P5, RZ, R3, 0x100000, RZ, 0xc0, !PT ;  /* 0x0010000003ff7812 */ /* 0x000fe400078ac0ff */
[----:B0-----:R-:W-:-:S05]  /*76ac0*/  PRMT R2, R8, 0x7632, R2 ;  /* 0x0000763208027816 */ /* 0x001fca0000000002 */
[----:B--2---:R0:W-:Y:S01]  /*76ad0*/  @P0 STG.E.U16 desc[UR66][R14.64], R48 ;  /* 0x000000300e000986 */ /* 0x0041e2000c101542 */
[----:B------:R-:W-:Y:S02]  /*76ae0*/  ISETP.LT.AND P0, PT, R44, UR4, !P4 ;  /* 0x000000042c007c0c */ /* 0x000fe4000e701270 */
[----:B------:R-:W-:Y:S01]  /*76af0*/  PRMT R13, R48, 0x7632, R13 ;  /* 0x00007632300d7816 */ /* 0x000fe2000000000d */
[----:B0-----:R-:W-:Y:S01]  /*76b00*/  IMAD.WIDE R14, R45, 0x2, R58 ;  /* 0x000000022d0e7825 */ /* 0x001fe200078e023a */
[----:B------:R-:W2:Y:S09]  /*76b10*/  LDL.LU R48, [R1+0x6a4] ;  /* 0x0006a40001307983 */ /* 0x000eb20000300800 */
[----:B------:R0:W-:Y:S01]  /*76b20*/  @P0 STG.E.U16 desc[UR66][R16.64], R13 ;  /* 0x0000000d10000986 */ /* 0x0001e2000c101542 */
[----:B------:R-:W-:-:S03]  /*76b30*/  ISETP.LT.AND P0, PT, R46, UR4, !P4 ;  /* 0x000000042e007c0c */ /* 0x000fc6000e701270 */
[----:B------:R-:W2:Y:S01]  /*76b40*/  LDL.LU R40, [R1+0x708] ;  /* 0x0007080001287983 */ /* 0x000ea20000300800 */
[----:B0-----:R-:W-:-:S09]  /*76b50*/  IMAD.WIDE R12, R45, 0x2, R56 ;  /* 0x000000022d0c7825 */ /* 0x001fd200078e0238 */
[----:B------:R0:W-:Y:S01]  /*76b60*/  @P0 STG.E.U16 desc[UR66][R12.64], R8 ;  /* 0x000000080c000986 */ /* 0x0001e2000c101542 */
[----:B------:R-:W-:-:S13]  /*76b70*/  ISETP.LT.AND P0, PT, R49, UR4, !P4 ;  /* 0x0000000431007c0c */ /* 0x000fda000e701270 */
[----:B------:R-:W-:Y:S01]  /*76b80*/  @P0 STG.E.U16 desc[UR66][R14.64], R2 ;  /* 0x000000020e000986 */ /* 0x000fe2000c101542 */
[----:B------:R-:W-:Y:S01]  /*76b90*/  ISETP.LT.AND P0, PT, R61, UR4, !P5 ;  /* 0x000000043d007c0c */ /* 0x000fe2000ef01270 */
[----:B---3--:R-:W-:-:S04]  /*76ba0*/  IMAD.WIDE R18, R51, 0x2, R52 ;  /* 0x0000000233127825 */ /* 0x008fc800078e0234 */
[----:B------:R-:W-:-:S04]  /*76bb0*/  IMAD.WIDE R16, R51, 0x2, R54 ;  /* 0x0000000233107825 */ /* 0x000fc800078e0236 */
[----:B0-----:R-:W-:-:S04]  /*76bc0*/  IMAD.WIDE R12, R51, 0x2, R56 ;  /* 0x00000002330c7825 */ /* 0x001fc800078e0238 */
[----:B----4-:R-:W-:Y:S01]  /*76bd0*/  @P0 STG.E.U16 desc[UR66][R18.64], R47 ;  /* 0x0000002f12000986 */ /* 0x010fe2000c101542 */
[----:B------:R-:W-:Y:S02]  /*76be0*/  ISETP.LT.AND P0, PT, R44, UR4, !P5 ;  /* 0x000000042c007c0c */ /* 0x000fe4000ef01270 */
[----:B------:R-:W-:-:S11]  /*76bf0*/  PRMT R0, R47, 0x7632, R0 ;  /* 0x000076322f007816 */ /* 0x000fd60000000000 */
[----:B------:R-:W-:Y:S01]  /*76c00*/  @P0 STG.E.U16 desc[UR66][R16.64], R0 ;  /* 0x0000000010000986 */ /* 0x000fe2000c101542 */
[----:B------:R-:W-:-:S13]  /*76c10*/  ISETP.LT.AND P0, PT, R46, UR4, !P5 ;  /* 0x000000042e007c0c */ /* 0x000fda000ef01270 */
[----:B------:R0:W-:Y:S01]  /*76c20*/  @P0 STG.E.U16 desc[UR66][R12.64], R50 ;  /* 0x000000320c000986 */ /* 0x0001e2000c101542 */
[----:B------:R-:W-:-:S03]  /*76c30*/  PRMT R8, R50, 0x7632, R8 ;  /* 0x0000763232087816 */ /* 0x000fc60000000008 */
[----:B0-----:R-:W3:Y:S01]  /*76c40*/  LDL.LU R50, [R1+0x6f8] ;  /* 0x0006f80001327983 */ /* 0x001ee20000300800 */
[----:B------:R-:W-:Y:S02]  /*76c50*/  LOP3.LUT P6, RZ, R3, 0x80000, RZ, 0xc0, !PT ;  /* 0x0008000003ff7812 */ /* 0x000fe400078cc0ff */
[----:B------:R-:W-:Y:S01]  /*76c60*/  ISETP.LT.AND P1, PT, R49, UR4, !P5 ;  /* 0x0000000431007c0c */ /* 0x000fe2000ef21270 */
[----:B------:R-:W-:Y:S01]  /*76c70*/  IMAD.WIDE R14, R51, 0x2, R58 ;  /* 0x00000002330e7825 */ /* 0x000fe200078e023a */
[----:B------:R-:W-:Y:S01]  /*76c80*/  ISETP.LT.AND P0, PT, R61, UR4, !P6 ;  /* 0x000000043d007c0c */ /* 0x000fe2000f701270 */
[----:B------:R-:W4:Y:S02]  /*76c90*/  LDL.LU R45, [R1+0x70c] ;  /* 0x00070c00012d7983 */ /* 0x000f240000300800 */
[----:B------:R-:W-:Y:S01]  /*76ca0*/  IMAD.WIDE R18, R7, 0x2, R52 ;  /* 0x0000000207127825 */ /* 0x000fe200078e0234 */
[----:B------:R-:W-:Y:S01]  /*76cb0*/  ISETP.LT.AND P2, PT, R49, UR4, !P6 ;  /* 0x0000000431007c0c */ /* 0x000fe2000f741270 */
[----:B------:R-:W4:Y:S01]  /*76cc0*/  LDL.LU R47, [R1+0x198] ;  /* 0x00019800012f7983 */ /* 0x000f220000300800 */
[----:B------:R-:W-:Y:S01]  /*76cd0*/  LOP3.LUT P3, RZ, R3, 0x40000, RZ, 0xc0, !PT ;  /* 0x0004000003ff7812 */ /* 0x000fe2000786c0ff */
[----:B------:R-:W-:Y:S01]  /*76ce0*/  IMAD.WIDE R16, R7, 0x2, R54 ;  /* 0x0000000207107825 */ /* 0x000fe200078e0236 */
[----:B------:R-:W-:Y:S01]  /*76cf0*/  LOP3.LUT P4, RZ, R3, 0x20000, RZ, 0xc0, !PT ;  /* 0x0002000003ff7812 */ /* 0x000fe2000788c0ff */
[----:B------:R-:W4:Y:S04]  /*76d00*/  LDL.LU R51, [R1+0x6ac] ;  /* 0x0006ac0001337983 */ /* 0x000f280000300800 */
[----:B------:R0:W-:Y:S01]  /*76d10*/  @P1 STG.E.U16 desc[UR66][R14.64], R8 ;  /* 0x000000080e001986 */ /* 0x0001e2000c101542 */
[----:B------:R-:W-:-:S02]  /*76d20*/  ISETP.LT.AND P1, PT, R44, UR4, !P6 ;  /* 0x000000042c007c0c */ /* 0x000fc4000f721270 */
[----:B------:R-:W-:Y:S01]  /*76d30*/  LOP3.LUT P5, RZ, R3, 0x10000, RZ, 0xc0, !PT ;  /* 0x0001000003ff7812 */ /* 0x000fe200078ac0ff */
[----:B------:R-:W-:Y:S01]  /*76d40*/  IMAD.WIDE R12, R7, 0x2, R58 ;  /* 0x00000002070c7825 */ /* 0x000fe200078e023a */
[----:B0-----:R-:W-:Y:S01]  /*76d50*/  PRMT R15, R9, 0x7632, R15 ;  /* 0x00007632090f7816 */ /* 0x001fe2000000000f */
[----:B--2---:R0:W-:Y:S01]  /*76d60*/  @P0 STG.E.U16 desc[UR66][R18.64], R48 ;  /* 0x0000003012000986 */ /* 0x0041e2000c101542 */
[----:B------:R-:W-:Y:S02]  /*76d70*/  ISETP.LT.AND P0, PT, R46, UR4, !P6 ;  /* 0x000000042e007c0c */ /* 0x000fe4000f701270 */
[----:B------:R-:W-:Y:S02]  /*76d80*/  PRMT R0, R48, 0x7632, R0 ;  /* 0x0000763230007816 */ /* 0x000fe40000000000 */
[----:B------:R-:W-:Y:S01]  /*76d90*/  LOP3.LUT P6, RZ, R3, 0x2000, RZ, 0xc0, !PT ;  /* 0x0000200003ff7812 */ /* 0x000fe200078cc0ff */
[----:B------:R-:W-:Y:S02]  /*76da0*/  IMAD.WIDE R2, R7, 0x2, R56 ;  /* 0x0000000207027825 */ /* 0x000fe400078e0238 */
[----:B------:R-:W-:Y:S01]  /*76db0*/  @P1 STG.E.U16 desc[UR66][R16.64], R0 ;  /* 0x0000000010001986 */ /* 0x000fe2000c101542 */
[----:B------:R-:W-:-:S03]  /*76dc0*/  ISETP.LT.AND P1, PT, R44, UR4, !P3 ;  /* 0x000000042c007c0c */ /* 0x000fc6000df21270 */
[----:B0-----:R-:W2:Y:S04]  /*76dd0*/  LDL.LU R48, [R1+0x6a8] ;  /* 0x0006a80001307983 */ /* 0x001ea80000300800 */
[----:B------:R0:W-:Y:S01]  /*76de0*/  @P0 STG.E.U16 desc[UR66][R2.64], R9 ;  /* 0x0000000902000986 */ /* 0x0001e2000c101542 */
[----:B------:R-:W-:-:S03]  /*76df0*/  ISETP.LT.AND P0, PT, R61, UR4, !P3 ;  /* 0x000000043d007c0c */ /* 0x000fc6000df01270 */
[----:B------:R1:W-:Y:S01]  /*76e00*/  @P2 STG.E.U16 desc[UR66][R12.64], R15 ;  /* 0x0000000f0c002986 */ /* 0x0003e2000c101542 */
[----:B------:R-:W-:Y:S01]  /*76e10*/  ISETP.LT.AND P2, PT, R46, UR4, !P3 ;  /* 0x000000042e007c0c */ /* 0x000fe2000df41270 */
[----:B------:R-:W-:Y:S01]  /*76e20*/  IMAD.WIDE R18, R6, 0x2, R54 ;  /* 0x0000000206127825 */ /* 0x000fe200078e0236 */
[----:B0-----:R-:W-:-:S03]  /*76e30*/  PRMT R3, R40, 0x7632, R3 ;  /* 0x0000763228037816 */ /* 0x001fc60000000003 */
[----:B-1----:R-:W-:-:S05]  /*76e40*/  IMAD.WIDE R14, R6, 0x2, R52 ;  /* 0x00000002060e7825 */ /* 0x002fca00078e0234 */
[----:B------:R-:W-:Y:S04]  /*76e50*/  @P0 STG.E.U16 desc[UR66][R14.64], R40 ;  /* 0x000000280e000986 */ /* 0x000fe8000c101542 */
[----:B------:R0:W-:Y:S02]  /*76e60*/  @P1 STG.E.U16 desc[UR66][R18.64], R3 ;  /* 0x0000000312001986 */ /* 0x0001e4000c101542 */
[----:B0-----:R-:W-:Y:S01]  /*76e70*/  IMAD.WIDE R2, R6, 0x2, R56 ;  /* 0x0000000206027825 */ /* 0x001fe200078e0238 */
[----:B---3--:R-:W-:-:S04]  /*76e80*/  PRMT R0, R50, 0x7632, R0 ;  /* 0x0000763232007816 */ /* 0x008fc80000000000 */
[----:B------:R0:W-:Y:S04]  /*76e90*/  @P2 STG.E.U16 desc[UR66][R2.64], R50 ;  /* 0x0000003202002986 */ /* 0x0001e8000c101542 */
[----:B0-----:R-:W3:Y:S01]  /*76ea0*/  LDL.LU R50, [R1+0x6fc] ;  /* 0x0006fc0001327983 */ /* 0x001ee20000300800 */
[----:B------:R-:W-:Y:S01]  /*76eb0*/  ISETP.LT.AND P3, PT, R49, UR4, !P3 ;  /* 0x0000000431007c0c */ /* 0x000fe2000df61270 */
[----:B------:R-:W-:Y:S01]  /*76ec0*/  IMAD.WIDE R6, R6, 0x2, R58 ;  /* 0x0000000206067825 */ /* 0x000fe200078e023a */
[----:B------:R-:W-:Y:S02]  /*76ed0*/  ISETP.LT.AND P0, PT, R61, UR4, !P4 ;  /* 0x000000043d007c0c */ /* 0x000fe4000e701270 */
[----:B------:R-:W-:Y:S02]  /*76ee0*/  ISETP.LT.AND P1, PT, R44, UR4, !P4 ;  /* 0x000000042c007c0c */ /* 0x000fe4000e721270 */
[----:B------:R-:W-:Y:S01]  /*76ef0*/  ISETP.LT.AND P2, PT, R46, UR4, !P4 ;  /* 0x000000042e007c0c */ /* 0x000fe2000e741270 */
[----:B------:R-:W-:-:S06]  /*76f00*/  IMAD.WIDE R8, R5, 0x2, R52 ;  /* 0x0000000205087825 */ /* 0x000fcc00078e0234 */
[----:B------:R0:W-:Y:S01]  /*76f10*/  @P3 STG.E.U16 desc[UR66][R6.64], R0 ;  /* 0x0000000006003986 */ /* 0x0001e2000c101542 */
[----:B------:R-:W-:Y:S01]  /*76f20*/  ISETP.LT.AND P3, PT, R49, UR4, !P4 ;  /* 0x0000000431007c0c */ /* 0x000fe2000e761270 */
[----:B------:R-:W-:Y:S01]  /*76f30*/  IMAD.WIDE R12, R5, 0x2, R54 ;  /* 0x00000002050c7825 */ /* 0x000fe200078e0236 */
[----:B------:R-:W-:-:S03]  /*76f40*/  ISETP.LT.AND P4, PT, R61, UR4, !P5 ;  /* 0x000000043d007c0c */ /* 0x000fc6000ef81270 */
[----:B------:R-:W-:Y:S01]  /*76f50*/  IMAD.WIDE R14, R5, 0x2, R56 ;  /* 0x00000002050e7825 */ /* 0x000fe200078e0238 */
[----:B0-----:R-:W-:-:S03]  /*76f60*/  PRMT R0, R10, 0x7632, R0 ;  /* 0x000076320a007816 */ /* 0x001fc60000000000 */
[----:B------:R-:W-:Y:S01]  /*76f70*/  IMAD.WIDE R6, R4, 0x2, R52 ;  /* 0x0000000204067825 */ /* 0x000fe200078e0234 */
[----:B----4-:R-:W-:-:S03]  /*76f80*/  PRMT R27, R51, 0x7632, R27 ;  /* 0x00007632331b7816 */ /* 0x010fc6000000001b */
[----:B------:R-:W-:Y:S01]  /*76f90*/  IMAD.WIDE R52, R47, 0x2, R52 ;  /* 0x000000022f347825 */ /* 0x000fe200078e0234 */
[----:B--2---:R-:W-:Y:S01]  /*76fa0*/  PRMT R3, R48, 0x7632, R3 ;  /* 0x0000763230037816 */ /* 0x004fe20000000003 */
[----:B------:R-:W-:Y:S04]  /*76fb0*/  @P0 STG.E.U16 desc[UR66][R8.64], R48 ;  /* 0x0000003008000986 */ /* 0x000fe8000c101542 */
[----:B------:R0:W-:Y:S01]  /*76fc0*/  @P1 STG.E.U16 desc[UR66][R12.64], R3 ;  /* 0x000000030c001986 */ /* 0x0001e2000c101542 */
[----:B------:R-:W-:-:S03]  /*76fd0*/  ISETP.LT.AND P1, PT, R44, UR4, !P5 ;  /* 0x000000042c007c0c */ /* 0x000fc6000ef21270 */
[----:B------:R1:W-:Y:S01]  /*76fe0*/  @P2 STG.E.U16 desc[UR66][R14.64], R10 ;  /* 0x0000000a0e002986 */ /* 0x0003e2000c101542 */
[----:B0-----:R-:W-:Y:S01]  /*76ff0*/  IMAD.WIDE R2, R5, 0x2, R58 ;  /* 0x0000000205027825 */ /* 0x001fe200078e023a */
[----:B------:R-:W-:-:S04]  /*77000*/  ISETP.LT.AND P0, PT, R61, UR4, !P6 ;  /* 0x000000043d007c0c */ /* 0x000fc8000f701270 */
[----:B------:R3:W-:Y:S04]  /*77010*/  @P3 STG.E.U16 desc[UR66][R2.64], R0 ;  /* 0x0000000002003986 */ /* 0x0007e8000c101542 */
[----:B------:R0:W-:Y:S01]  /*77020*/  @P4 STG.E.U16 desc[UR66][R6.64], R45 ;  /* 0x0000002d06004986 */ /* 0x0001e2000c101542 */
[----:B------:R-:W-:Y:S02]  /*77030*/  ISETP.LT.AND P4, PT, R46, UR4, !P5 ;  /* 0x000000042e007c0c */ /* 0x000fe4000ef81270 */
[----:B------:R-:W-:Y:S02]  /*77040*/  ISETP.LT.AND P5, PT, R49, UR4, !P5 ;  /* 0x0000000431007c0c */ /* 0x000fe4000efa1270 */
[----:B------:R-:W-:Y:S02]  /*77050*/  ISETP.LT.AND P2, PT, R44, UR4, !P6 ;  /* 0x000000042c007c0c */ /* 0x000fe4000f741270 */
[----:B------:R-:W-:-:S02]  /*77060*/  ISETP.LT.AND P3, PT, R46, UR4, !P6 ;  /* 0x000000042e007c0c */ /* 0x000fc4000f761270 */
[----:B------:R-:W-:Y:S01]  /*77070*/  ISETP.LT.AND P6, PT, R49, UR4, !P6 ;  /* 0x0000000431007c0c */ /* 0x000fe2000f7c1270 */
[----:B------:R-:W-:Y:S01]  /*77080*/  IMAD.WIDE R8, R4, 0x2, R54 ;  /* 0x0000000204087825 */ /* 0x000fe200078e0236 */
[----:B-1----:R-:W-:-:S03]  /*77090*/  PRMT R15, R45, 0x7632, R15 ;  /* 0x000076322d0f7816 */ /* 0x002fc6000000000f */
[----:B------:R-:W-:-:S04]  /*770a0*/  IMAD.WIDE R12, R4, 0x2, R56 ;  /* 0x00000002040c7825 */ /* 0x000fc800078e0238 */
[----:B------:R-:W-:Y:S01]  /*770b0*/  IMAD.WIDE R4, R4, 0x2, R58 ;  /* 0x0000000204047825 */ /* 0x000fe200078e023a */
[----:B------:R0:W-:Y:S03]  /*770c0*/  @P1 STG.E.U16 desc[UR66][R8.64], R15 ;  /* 0x0000000f08001986 */ /* 0x0001e6000c101542 */
[----:B------:R-:W-:-:S04]  /*770d0*/  IMAD.WIDE R54, R47, 0x2, R54 ;  /* 0x000000022f367825 */ /* 0x000fc800078e0236 */
[----:B------:R-:W-:-:S04]  /*770e0*/  IMAD.WIDE R56, R47, 0x2, R56 ;  /* 0x000000022f387825 */ /* 0x000fc800078e0238 */
[----:B------:R-:W-:Y:S01]  /*770f0*/  IMAD.WIDE R58, R47, 0x2, R58 ;  /* 0x000000022f3a7825 */ /* 0x000fe200078e023a */
[----:B---3--:R-:W-:Y:S01]  /*77100*/  PRMT R2, R50, 0x7632, R2 ;  /* 0x0000763232027816 */ /* 0x008fe20000000002 */
[----:B------:R0:W-:Y:S04]  /*77110*/  @P4 STG.E.U16 desc[UR66][R12.64], R50 ;  /* 0x000000320c004986 */ /* 0x0001e8000c101542 */
[----:B------:R0:W-:Y:S04]  /*77120*/  @P5 STG.E.U16 desc[UR66][R4.64], R2 ;  /* 0x0000000204005986 */ /* 0x0001e8000c101542 */
[----:B------:R0:W-:Y:S04]  /*77130*/  @P0 STG.E.U16 desc[UR66][R52.64], R51 ;  /* 0x0000003334000986 */ /* 0x0001e8000c101542 */
[----:B------:R0:W-:Y:S04]  /*77140*/  @P2 STG.E.U16 desc[UR66][R54.64], R27 ;  /* 0x0000001b36002986 */ /* 0x0001e8000c101542 */
[----:B------:R0:W-:Y:S01]  /*77150*/  @P3 STG.E.U16 desc[UR66][R56.64], R11 ;  /* 0x0000000b38003986 */ /* 0x0001e2000c101542 */
[----:B------:R-:W-:Y:S05]  /*77160*/  @!P6 EXIT ;  /* 0x000000000000e94d */ /* 0x000fea0003800000 */
[----:B------:R-:W-:-:S05]  /*77170*/  PRMT R29, R11, 0x7632, R29 ;  /* 0x000076320b1d7816 */ /* 0x000fca000000001d */
[----:B------:R-:W-:Y:S01]  /*77180*/  STG.E.U16 desc[UR66][R58.64], R29 ;  /* 0x0000001d3a007986 */ /* 0x000fe2000c101542 */
[----:B------:R-:W-:Y:S05]  /*77190*/  EXIT ;  /* 0x000000000000794d */ /* 0x000fea0003800000 */
.L_x_2:
[----:B------:R-:W-:-:S00]  /*771a0*/  BRA `(.L_x_2) ;  /* 0xfffffffc00fc7947 */ /* 0x000fc0000383ffff */
[----:B------:R-:W-:-:S00]  /*771b0*/  NOP ;  /* 0x0000000000007918 */ /* 0x000fc00000000000 */
        /* <DEDUP_REMOVED lines=12> */
.L_x_3:


//--------------------- .nv.shared.matmul_kernel  --------------------------
	.section	.nv.shared.matmul_kernel,"aw",@nobits
	.sectionflags	@""
	.align	16
	.zero		1024


//--------------------- .nv.shared.reserved.0     --------------------------
	.section	.nv.shared.reserved.0,"aw",@nobits
	.weak		__nv_reservedSMEM_offset_0_alias
	.size		__nv_reservedSMEM_offset_0_alias, 0, 64
	.other		__nv_reservedSMEM_offset_0_alias,@"STO_CUDA_RESERVED_SHARED STV_DEFAULT"
__nv_reservedSMEM_offset_0_alias:
	.zero		0
	.zero		64


//--------------------- .nv.constant0.matmul_kernel --------------------------
	.section	.nv.constant0.matmul_kernel,"a",@progbits
	.sectionflags	@""
	.align	4
.nv.constant0.matmul_kernel:
	.zero		976


//--------------------- SYMBOLS --------------------------

	.type		.nv.reservedSmem.offset0,@object
	.size		.nv.reservedSmem.offset0,0x4
	.type		.nv.reservedSmem.cap,@object
	.size		.nv.reservedSmem.cap,0x4
